	.target	sm_90a

	.elftype	@"ET_EXEC"


//--------------------- .note.nv.tkinfo           --------------------------
	.section	.note.nv.tkinfo,"",@"SHT_NOTE"
	.sectionflags	@"SHF_NOTE_NV_TKINFO"
	.tkinfo
        /*0018*/ 	.word	0x00000002
        /*0030*/ 	.string	""
        /*0030*/ 	.string	"ptxas"
        /*0030*/ 	.string	"Cuda compilation tools, release 13.0, V13.0.88"
        /*0030*/ 	.string	"Build cuda_13.0.r13.0/compiler.36424714_0"
        /*0030*/ 	.string	"-arch sm_90a -m 64 "



//--------------------- .note.nv.cuinfo           --------------------------
	.section	.note.nv.cuinfo,"",@"SHT_NOTE"
	.sectionflags	@"SHF_NOTE_NV_CUINFO"
        /*0018*/ 	.short	0x0002
        /*001a*/ 	.short	0x005a
        /*001c*/ 	.short	0x0082
	.zero		2


//--------------------- .nv.info                  --------------------------
	.section	.nv.info,"",@"SHT_CUDA_INFO"
	.align	4


	//----- nvinfo : EIATTR_REGCOUNT
	.align		4
        /*0000*/ 	.byte	0x04, 0x2f
        /*0002*/ 	.short	(.L_12 - .L_11)
	.align		4
.L_11:
        /*0004*/ 	.word	index@(_ZN7cutlass13device_kernelINS_4gemm6kernel13GemmUniversalIN4cute5tupleIJiiiiEEENS1_10collective13CollectiveMmaINS1_37MainloopSm90TmaGmmaWarpSpecializedFP8ILi2ENS5_IJNS4_1CILi1EEESB_SB_EEENS1_35KernelTmaWarpSpecializedCooperativeEEENS5_IJNSA_ILi192EEENSA_ILi240EEENSA_ILi256EEEEEENS_12float_e4m3_tENS5_IJlSB_lEEESJ_SK_NS4_8TiledMMAINS4_8MMA_AtomIJNS4_4SM904GMMA30MMA_64x16x32_F32E4M3E4M3_SS_TNILNSO_7ScaleInE1ELSQ_1EEEEEENS4_6LayoutINS5_IJNSA_ILi2EEESB_SB_EEENS5_IJSB_NSA_ILi0EEESW_EEEEENS5_IJNS4_10UnderscoreESZ_SZ_EEEEENS4_13SM90_TMA_LOADENS4_14ComposedLayoutINS4_7SwizzleILi3ELi4ELi3EEENS4_18smem_ptr_flag_bitsILi8EEENST_INS5_IJNSA_ILi8EEENSA_ILi128EEEEEENS5_IJS19_SB_EEEEEEEvNS4_8identityES12_S1D_vS1E_EENS_8epilogue10collective6detail29Sm90TmaWarpSpecializedAdapterINS1H_15DefaultEpilogueISJ_SK_SK_NS1G_6thread17LinearCombinationISJ_Li1EffLNS1L_9ScaleType4KindE0ELNS_15FloatRoundStyleE2ESJ_EENS1_15EpilogueDefaultEEEEEvvEEEEvNT_6ParamsE)
        /*0008*/ 	.word	0x000000a8


	//----- nvinfo : EIATTR_FRAME_SIZE
	.align		4
.L_12:
        /*000c*/ 	.byte	0x04, 0x11
        /*000e*/ 	.short	(.L_14 - .L_13)
	.align		4
.L_13:
        /*0010*/ 	.word	index@(_ZN7cutlass13device_kernelINS_4gemm6kernel13GemmUniversalIN4cute5tupleIJiiiiEEENS1_10collective13CollectiveMmaINS1_37MainloopSm90TmaGmmaWarpSpecializedFP8ILi2ENS5_IJNS4_1CILi1EEESB_SB_EEENS1_35KernelTmaWarpSpecializedCooperativeEEENS5_IJNSA_ILi192EEENSA_ILi240EEENSA_ILi256EEEEEENS_12float_e4m3_tENS5_IJlSB_lEEESJ_SK_NS4_8TiledMMAINS4_8MMA_AtomIJNS4_4SM904GMMA30MMA_64x16x32_F32E4M3E4M3_SS_TNILNSO_7ScaleInE1ELSQ_1EEEEEENS4_6LayoutINS5_IJNSA_ILi2EEESB_SB_EEENS5_IJSB_NSA_ILi0EEESW_EEEEENS5_IJNS4_10UnderscoreESZ_SZ_EEEEENS4_13SM90_TMA_LOADENS4_14ComposedLayoutINS4_7SwizzleILi3ELi4ELi3EEENS4_18smem_ptr_flag_bitsILi8EEENST_INS5_IJNSA_ILi8EEENSA_ILi128EEEEEENS5_IJS19_SB_EEEEEEEvNS4_8identityES12_S1D_vS1E_EENS_8epilogue10collective6detail29Sm90TmaWarpSpecializedAdapterINS1H_15DefaultEpilogueISJ_SK_SK_NS1G_6thread17LinearCombinationISJ_Li1EffLNS1L_9ScaleType4KindE0ELNS_15FloatRoundStyleE2ESJ_EENS1_15EpilogueDefaultEEEEEvvEEEEvNT_6ParamsE)
        /*0014*/ 	.word	0x000008a0


	//----- nvinfo : EIATTR_MIN_STACK_SIZE
	.align		4
.L_14:
        /*0018*/ 	.byte	0x04, 0x12
        /*001a*/ 	.short	(.L_16 - .L_15)
	.align		4
.L_15:
        /*001c*/ 	.word	index@(_ZN7cutlass13device_kernelINS_4gemm6kernel13GemmUniversalIN4cute5tupleIJiiiiEEENS1_10collective13CollectiveMmaINS1_37MainloopSm90TmaGmmaWarpSpecializedFP8ILi2ENS5_IJNS4_1CILi1EEESB_SB_EEENS1_35KernelTmaWarpSpecializedCooperativeEEENS5_IJNSA_ILi192EEENSA_ILi240EEENSA_ILi256EEEEEENS_12float_e4m3_tENS5_IJlSB_lEEESJ_SK_NS4_8TiledMMAINS4_8MMA_AtomIJNS4_4SM904GMMA30MMA_64x16x32_F32E4M3E4M3_SS_TNILNSO_7ScaleInE1ELSQ_1EEEEEENS4_6LayoutINS5_IJNSA_ILi2EEESB_SB_EEENS5_IJSB_NSA_ILi0EEESW_EEEEENS5_IJNS4_10UnderscoreESZ_SZ_EEEEENS4_13SM90_TMA_LOADENS4_14ComposedLayoutINS4_7SwizzleILi3ELi4ELi3EEENS4_18smem_ptr_flag_bitsILi8EEENST_INS5_IJNSA_ILi8EEENSA_ILi128EEEEEENS5_IJS19_SB_EEEEEEEvNS4_8identityES12_S1D_vS1E_EENS_8epilogue10collective6detail29Sm90TmaWarpSpecializedAdapterINS1H_15DefaultEpilogueISJ_SK_SK_NS1G_6thread17LinearCombinationISJ_Li1EffLNS1L_9ScaleType4KindE0ELNS_15FloatRoundStyleE2ESJ_EENS1_15EpilogueDefaultEEEEEvvEEEEvNT_6ParamsE)
        /*0020*/ 	.word	0x000008a0
.L_16:


//--------------------- .nv.compat                --------------------------
	.section	.nv.compat,"",@"SHT_CUDA_COMPAT_INFO"
	.align	4
        /*0000*/ 	.byte	0x02, 0x09, 0x01, 0x00, 0x02, 0x02, 0x04, 0x00, 0x02, 0x05, 0x05, 0x00, 0x03, 0x07, 0x01, 0x01
        /*0010*/ 	.byte	0x02, 0x03, 0x01, 0x00, 0x02, 0x06, 0x01, 0x00, 0x04, 0x0b, 0x08, 0x00, 0x00, 0x00, 0x00, 0x00
        /*0020*/ 	.byte	0x00, 0x00, 0x00, 0x00


//--------------------- .nv.info._ZN7cutlass13device_kernelINS_4gemm6kernel13GemmUniversalIN4cute5tupleIJiiiiEEENS1_10collective13CollectiveMmaINS1_37MainloopSm90TmaGmmaWarpSpecializedFP8ILi2ENS5_IJNS4_1CILi1EEESB_SB_EEENS1_35KernelTmaWarpSpecializedCooperativeEEENS5_IJNSA_ILi192EEENSA_ILi240EEENSA_ILi256EEEEEENS_12float_e4m3_tENS5_IJlSB_lEEESJ_SK_NS4_8TiledMMAINS4_8MMA_AtomIJNS4_4SM904GMMA30MMA_64x16x32_F32E4M3E4M3_SS_TNILNSO_7ScaleInE1ELSQ_1EEEEEENS4_6LayoutINS5_IJNSA_ILi2EEESB_SB_EEENS5_IJSB_NSA_ILi0EEESW_EEEEENS5_IJNS4_10UnderscoreESZ_SZ_EEEEENS4_13SM90_TMA_LOADENS4_14ComposedLayoutINS4_7SwizzleILi3ELi4ELi3EEENS4_18smem_ptr_flag_bitsILi8EEENST_INS5_IJNSA_ILi8EEENSA_ILi128EEEEEENS5_IJS19_SB_EEEEEEEvNS4_8identityES12_S1D_vS1E_EENS_8epilogue10collective6detail29Sm90TmaWarpSpecializedAdapterINS1H_15DefaultEpilogueISJ_SK_SK_NS1G_6thread17LinearCombinationISJ_Li1EffLNS1L_9ScaleType4KindE0ELNS_15FloatRoundStyleE2ESJ_EENS1_15EpilogueDefaultEEEEEvvEEEEvNT_6ParamsE --------------------------
	.section	.nv.info._ZN7cutlass13device_kernelINS_4gemm6kernel13GemmUniversalIN4cute5tupleIJiiiiEEENS1_10collective13CollectiveMmaINS1_37MainloopSm90TmaGmmaWarpSpecializedFP8ILi2ENS5_IJNS4_1CILi1EEESB_SB_EEENS1_35KernelTmaWarpSpecializedCooperativeEEENS5_IJNSA_ILi192EEENSA_ILi240EEENSA_ILi256EEEEEENS_12float_e4m3_tENS5_IJlSB_lEEESJ_SK_NS4_8TiledMMAINS4_8MMA_AtomIJNS4_4SM904GMMA30MMA_64x16x32_F32E4M3E4M3_SS_TNILNSO_7ScaleInE1ELSQ_1EEEEEENS4_6LayoutINS5_IJNSA_ILi2EEESB_SB_EEENS5_IJSB_NSA_ILi0EEESW_EEEEENS5_IJNS4_10UnderscoreESZ_SZ_EEEEENS4_13SM90_TMA_LOADENS4_14ComposedLayoutINS4_7SwizzleILi3ELi4ELi3EEENS4_18smem_ptr_flag_bitsILi8EEENST_INS5_IJNSA_ILi8EEENSA_ILi128EEEEEENS5_IJS19_SB_EEEEEEEvNS4_8identityES12_S1D_vS1E_EENS_8epilogue10collective6detail29Sm90TmaWarpSpecializedAdapterINS1H_15DefaultEpilogueISJ_SK_SK_NS1G_6thread17LinearCombinationISJ_Li1EffLNS1L_9ScaleType4KindE0ELNS_15FloatRoundStyleE2ESJ_EENS1_15EpilogueDefaultEEEEEvvEEEEvNT_6ParamsE,"",@"SHT_CUDA_INFO"
	.sectionflags	@""
	.align	4


	//----- nvinfo : EIATTR_CUDA_API_VERSION
	.align		4
        /*0000*/ 	.byte	0x04, 0x37
        /*0002*/ 	.short	(.L_18 - .L_17)
.L_17:
        /*0004*/ 	.word	0x00000082


	//----- nvinfo : EIATTR_KPARAM_INFO
	.align		4
.L_18:
        /*0008*/ 	.byte	0x04, 0x17
        /*000a*/ 	.short	(.L_20 - .L_19)
.L_19:
        /*000c*/ 	.word	0x00000000
        /*0010*/ 	.short	0x0000
        /*0012*/ 	.short	0x0070
        /*0014*/ 	.byte	0x00, 0xf0, 0x01, 0x10


	//----- nvinfo : EIATTR_SPARSE_MMA_MASK
	.align		4
.L_20:
        /*0018*/ 	.byte	0x03, 0x50
        /*001a*/ 	.short	0x0000


	//----- nvinfo : EIATTR_MAXREG_COUNT
	.align		4
        /*001c*/ 	.byte	0x03, 0x1b
        /*001e*/ 	.short	0x00a8


	//----- nvinfo : EIATTR_NUM_BARRIERS
	.align		4
        /*0020*/ 	.byte	0x02, 0x4c
        /*0022*/ 	.byte	0x01
	.zero		1


	//----- nvinfo : EIATTR_ANNOTATIONS
	.align		4
        /*0024*/ 	.byte	0x04, 0x55
        /*0026*/ 	.short	(.L_22 - .L_21)


	//   ....[0]....
.L_21:
        /*0028*/ 	.word	0x00000001
        /*002c*/ 	.byte	0x50, 0x02, 0x00, 0x00, 0x01, 0x00, 0x00, 0x00, 0x70, 0x05, 0x00, 0x00, 0x01, 0x00, 0x00, 0x00
        /* <DEDUP_REMOVED lines=1579> */
        /*62ec*/ 	.byte	0xa0, 0x3f, 0x03, 0x00


	//----- nvinfo : EIATTR_MERCURY_ISA_VERSION
	.align		4
.L_22:
        /*62f0*/ 	.byte	0x03, 0x5f
        /*62f2*/ 	.short	0x0101


	//----- nvinfo : EIATTR_INT_WARP_WIDE_INSTR_OFFSETS
	.align		4
        /*62f4*/ 	.byte	0x04, 0x31
        /*62f6*/ 	.short	(.L_24 - .L_23)


	//   ....[0]....
.L_23:
        /*62f8*/ 	.word	0x00000440


	//   ....[1]....
        /*62fc*/ 	.word	0x00000450


	//   ....[2]....
        /*6300*/ 	.word	0x00000580


	//----- nvinfo : EIATTR_COOP_GROUP_MASK_REGIDS
	.align		4
.L_24:
        /*6304*/ 	.byte	0x04, 0x29
        /*6306*/ 	.short	(.L_26 - .L_25)


	//   ....[0]....
.L_25:
        /*6308*/ 	.word	0xffffffff


	//   ....[1]....
        /*630c*/ 	.word	0xffffffff


	//   ....[2]....
        /*6310*/ 	.word	0xffffffff


	//   ....[3]....
        /*6314*/ 	.word	0xffffffff


	//   ....[4]....
        /*6318*/ 	.word	0xffffffff


	//----- nvinfo : EIATTR_COOP_GROUP_INSTR_OFFSETS
	.align		4
.L_26:
        /*631c*/ 	.byte	0x04, 0x28
        /*631e*/ 	.short	(.L_28 - .L_27)


	//   ....[0]....
.L_27:
        /*6320*/ 	.word	0x00000070


	//   ....[1]....
        /*6324*/ 	.word	0x00000080


	//   ....[2]....
        /*6328*/ 	.word	0x000001a0


	//   ....[3]....
        /*632c*/ 	.word	0x00000390


	//   ....[4]....
        /*6330*/ 	.word	0x000021c0


	//----- nvinfo : EIATTR_REG_RECONFIG
	.align		4
.L_28:
        /*6334*/ 	.byte	0x01, 0x54
	.zero		2


	//----- nvinfo : EIATTR_MBARRIER_INSTR_OFFSETS
	.align		4
        /*6338*/ 	.byte	0x04, 0x39
        /*633a*/ 	.short	(.L_30 - .L_29)


	//   ....[0]....
.L_29:
        /*633c*/ 	.word	0x00000340
        /*6340*/ 	.word	0x000000ff
        /*6344*/ 	.word	0x00000000
        /*6348*/ 	.short	0x0100
        /*634a*/ 	.byte	0x09
	.zero		1


	//   ....[1]....
        /*634c*/ 	.word	0x00000350
        /*6350*/ 	.word	0x000000ff
        /*6354*/ 	.word	0x00000010
        /*6358*/ 	.short	0x0100
        /*635a*/ 	.byte	0x09
	.zero		1


	//   ....[2]....
        /*635c*/ 	.word	0x00000360
        /*6360*/ 	.word	0x000000ff
        /*6364*/ 	.word	0x00000008
        /*6368*/ 	.short	0x0100
        /*636a*/ 	.byte	0x09
	.zero		1


	//   ....[3]....
        /*636c*/ 	.word	0x00000370
        /*6370*/ 	.word	0x000000ff
        /*6374*/ 	.word	0x00000018
        /*6378*/ 	.short	0x0100
        /*637a*/ 	.byte	0x09
	.zero		1


	//   ....[4]....
        /*637c*/ 	.word	0x000005b0
        /*6380*/ 	.word	0x000000ff
        /*6384*/ 	.word	0x00000030
        /*6388*/ 	.short	0x0100
        /*638a*/ 	.byte	0x06
	.zero		1


	//   ....[5]....
        /*638c*/ 	.word	0x000005c0
        /*6390*/ 	.word	0x000000ff
        /*6394*/ 	.word	0x00000038
        /*6398*/ 	.short	0x0100
        /*639a*/ 	.byte	0x06
	.zero		1


	//   ....[6]....
        /*639c*/ 	.word	0x00002af0
        /*63a0*/ 	.word	0x000000ff
        /*63a4*/ 	.word	0x00000000
        /*63a8*/ 	.short	0x010a
        /*63aa*/ 	.byte	0x04
	.zero		1


	//   ....[7]....
        /*63ac*/ 	.word	0x00002b60
        /*63b0*/ 	.word	0x000000ff
        /*63b4*/ 	.word	0x00000000
        /*63b8*/ 	.short	0x010a
        /*63ba*/ 	.byte	0x04
	.zero		1


	//   ....[8]....
        /*63bc*/ 	.word	0x0000e730
        /*63c0*/ 	.word	0x000000ff
        /*63c4*/ 	.word	0x00000000
        /*63c8*/ 	.short	0x010a
        /*63ca*/ 	.byte	0x06
	.zero		1


	//   ....[9]....
        /*63cc*/ 	.word	0x0000e770
        /*63d0*/ 	.word	0x000000ff
        /*63d4*/ 	.word	0x00000000
        /*63d8*/ 	.short	0x010a
        /*63da*/ 	.byte	0x06
	.zero		1


	//   ....[10]....
        /*63dc*/ 	.word	0x0001aa90
        /*63e0*/ 	.word	0x000000ff
        /*63e4*/ 	.word	0x00000000
        /*63e8*/ 	.short	0x0101
        /*63ea*/ 	.byte	0x05
	.zero		1


	//   ....[11]....
        /*63ec*/ 	.word	0x0001e010
        /*63f0*/ 	.word	0x000000ff
        /*63f4*/ 	.word	0x00000000
        /*63f8*/ 	.short	0x0101
        /*63fa*/ 	.byte	0x04
	.zero		1


	//   ....[12]....
        /*63fc*/ 	.word	0x00033200
        /*6400*/ 	.word	0x0000000c
        /*6404*/ 	.word	0x00000010
        /*6408*/ 	.short	0x010a
        /*640a*/ 	.byte	0x3f
	.zero		1


	//   ....[13]....
        /*640c*/ 	.word	0x00033680
        /*6410*/ 	.word	0x00000003
        /*6414*/ 	.word	0x00000038
        /*6418*/ 	.short	0x0101
        /*641a*/ 	.byte	0x3f
	.zero		1


	//   ....[14]....
        /*641c*/ 	.word	0x00033e10
        /*6420*/ 	.word	0x00000007
        /*6424*/ 	.word	0x00000000
        /*6428*/ 	.short	0x010a
        /*642a*/ 	.byte	0x3f
	.zero		1


	//   ....[15]....
        /*642c*/ 	.word	0x00033e90
        /*6430*/ 	.word	0x00000003
        /*6434*/ 	.word	0x00000000
        /*6438*/ 	.short	0x010a
        /*643a*/ 	.byte	0x3f
	.zero		1


	//   ....[16]....
        /*643c*/ 	.word	0x00033f00
        /*6440*/ 	.word	0x00000005
        /*6444*/ 	.word	0x00000000
        /*6448*/ 	.short	0x010a
        /*644a*/ 	.byte	0x3f
	.zero		1


	//   ....[17]....
        /*644c*/ 	.word	0x00033f70
        /*6450*/ 	.word	0x00000000
        /*6454*/ 	.word	0x00000000
        /*6458*/ 	.short	0x010a
        /*645a*/ 	.byte	0x3f
	.zero		1


	//   ....[18]....
        /*645c*/ 	.word	0x00034050
        /*6460*/ 	.word	0x0000000c
        /*6464*/ 	.word	0x00000010
        /*6468*/ 	.short	0x010a
        /*646a*/ 	.byte	0x3f
	.zero		1


	//   ....[19]....
        /*646c*/ 	.word	0x00034130
        /*6470*/ 	.word	0x00000007
        /*6474*/ 	.word	0x00000000
        /*6478*/ 	.short	0x010a
        /*647a*/ 	.byte	0x3f
	.zero		1


	//----- nvinfo : EIATTR_NUM_MBARRIERS
	.align		4
.L_30:
        /*647c*/ 	.byte	0x03, 0x38
        /*647e*/ 	.short	0x0006


	//----- nvinfo : EIATTR_EXIT_INSTR_OFFSETS
	.align		4
        /*6480*/ 	.byte	0x04, 0x1c
        /*6482*/ 	.short	(.L_32 - .L_31)


	//   ....[0]....
.L_31:
        /*6484*/ 	.word	0x00000620


	//   ....[1]....
        /*6488*/ 	.word	0x00001010


	//   ....[2]....
        /*648c*/ 	.word	0x00032810


	//   ....[3]....
        /*6490*/ 	.word	0x00032e70


	//   ....[4]....
        /*6494*/ 	.word	0x00033ee0


	//----- nvinfo : EIATTR_MAX_THREADS
	.align		4
.L_32:
        /*6498*/ 	.byte	0x04, 0x05
        /*649a*/ 	.short	(.L_34 - .L_33)
.L_33:
        /*649c*/ 	.word	0x00000180
        /*64a0*/ 	.word	0x00000001
        /*64a4*/ 	.word	0x00000001


	//----- nvinfo : EIATTR_CRS_STACK_SIZE
	.align		4
.L_34:
        /*64a8*/ 	.byte	0x04, 0x1e
        /*64aa*/ 	.short	(.L_36 - .L_35)
.L_35:
        /*64ac*/ 	.word	0x00000000


	//----- nvinfo : EIATTR_CBANK_PARAM_SIZE
	.align		4
.L_36:
        /*64b0*/ 	.byte	0x03, 0x19
        /*64b2*/ 	.short	0x0470


	//----- nvinfo : EIATTR_PARAM_CBANK
	.align		4
        /*64b4*/ 	.byte	0x04, 0x0a
        /*64b6*/ 	.short	(.L_38 - .L_37)
	.align		4
.L_37:
        /*64b8*/ 	.word	index@(.nv.constant0._ZN7cutlass13device_kernelINS_4gemm6kernel13GemmUniversalIN4cute5tupleIJiiiiEEENS1_10collective13CollectiveMmaINS1_37MainloopSm90TmaGmmaWarpSpecializedFP8ILi2ENS5_IJNS4_1CILi1EEESB_SB_EEENS1_35KernelTmaWarpSpecializedCooperativeEEENS5_IJNSA_ILi192EEENSA_ILi240EEENSA_ILi256EEEEEENS_12float_e4m3_tENS5_IJlSB_lEEESJ_SK_NS4_8TiledMMAINS4_8MMA_AtomIJNS4_4SM904GMMA30MMA_64x16x32_F32E4M3E4M3_SS_TNILNSO_7ScaleInE1ELSQ_1EEEEEENS4_6LayoutINS5_IJNSA_ILi2EEESB_SB_EEENS5_IJSB_NSA_ILi0EEESW_EEEEENS5_IJNS4_10UnderscoreESZ_SZ_EEEEENS4_13SM90_TMA_LOADENS4_14ComposedLayoutINS4_7SwizzleILi3ELi4ELi3EEENS4_18smem_ptr_flag_bitsILi8EEENST_INS5_IJNSA_ILi8EEENSA_ILi128EEEEEENS5_IJS19_SB_EEEEEEEvNS4_8identityES12_S1D_vS1E_EENS_8epilogue10collective6detail29Sm90TmaWarpSpecializedAdapterINS1H_15DefaultEpilogueISJ_SK_SK_NS1G_6thread17LinearCombinationISJ_Li1EffLNS1L_9ScaleType4KindE0ELNS_15FloatRoundStyleE2ESJ_EENS1_15EpilogueDefaultEEEEEvvEEEEvNT_6ParamsE)
        /*64bc*/ 	.short	0x0210
        /*64be*/ 	.short	0x0470


	//----- nvinfo : EIATTR_SW_WAR
	.align		4
.L_38:
        /*64c0*/ 	.byte	0x04, 0x36
        /*64c2*/ 	.short	(.L_40 - .L_39)
.L_39:
        /*64c4*/ 	.word	0x00000008
.L_40:


//--------------------- .nv.callgraph             --------------------------
	.section	.nv.callgraph,"",@"SHT_CUDA_CALLGRAPH"
	.align	4
	.sectionentsize	8
	.align		4
        /*0000*/ 	.word	0x00000000
	.align		4
        /*0004*/ 	.word	0xffffffff
	.align		4
        /*0008*/ 	.word	0x00000000
	.align		4
        /*000c*/ 	.word	0xfffffffe
	.align		4
        /*0010*/ 	.word	0x00000000
	.align		4
        /*0014*/ 	.word	0xfffffffd
	.align		4
        /*0018*/ 	.word	0x00000000
	.align		4
        /*001c*/ 	.word	0xfffffffc


//--------------------- .nv.constant4             --------------------------
	.section	.nv.constant4,"a",@progbits
	.align	8
	.align		8
.nv.constant4:
        /*0000*/ 	.dword	_ZN39_INTERNAL_79102e59_4_k_cu_975ce3c8_75534cuda3std3__45__cpo5beginE
	.align		8
        /*0008*/ 	.dword	_ZN39_INTERNAL_79102e59_4_k_cu_975ce3c8_75534cuda3std3__45__cpo3endE
	.align		8
        /*0010*/ 	.dword	_ZN39_INTERNAL_79102e59_4_k_cu_975ce3c8_75534cuda3std3__45__cpo6cbeginE
	.align		8
        /*0018*/ 	.dword	_ZN39_INTERNAL_79102e59_4_k_cu_975ce3c8_75534cuda3std3__45__cpo4cendE
	.align		8
        /*0020*/ 	.dword	_ZN39_INTERNAL_79102e59_4_k_cu_975ce3c8_75534cuda3std3__441_GLOBAL__N__79102e59_4_k_cu_975ce3c8_75536ignoreE
	.align		8
        /*0028*/ 	.dword	_ZN39_INTERNAL_79102e59_4_k_cu_975ce3c8_75534cuda3std3__419piecewise_constructE
	.align		8
        /*0030*/ 	.dword	_ZN39_INTERNAL_79102e59_4_k_cu_975ce3c8_75534cuda3std3__48in_placeE
	.align		8
        /*0038*/ 	.dword	_ZN39_INTERNAL_79102e59_4_k_cu_975ce3c8_75534cuda3std6ranges3__45__cpo4swapE
	.align		8
        /*0040*/ 	.dword	_ZN39_INTERNAL_79102e59_4_k_cu_975ce3c8_75534cuda3std6ranges3__45__cpo9iter_moveE
	.align		8
        /*0048*/ 	.dword	_ZN39_INTERNAL_79102e59_4_k_cu_975ce3c8_75534cute7productE
	.align		8
        /*0050*/ 	.dword	_ZN39_INTERNAL_79102e59_4_k_cu_975ce3c8_75534cute1_E


//--------------------- .text._ZN7cutlass13device_kernelINS_4gemm6kernel13GemmUniversalIN4cute5tupleIJiiiiEEENS1_10collective13CollectiveMmaINS1_37MainloopSm90TmaGmmaWarpSpecializedFP8ILi2ENS5_IJNS4_1CILi1EEESB_SB_EEENS1_35KernelTmaWarpSpecializedCooperativeEEENS5_IJNSA_ILi192EEENSA_ILi240EEENSA_ILi256EEEEEENS_12float_e4m3_tENS5_IJlSB_lEEESJ_SK_NS4_8TiledMMAINS4_8MMA_AtomIJNS4_4SM904GMMA30MMA_64x16x32_F32E4M3E4M3_SS_TNILNSO_7ScaleInE1ELSQ_1EEEEEENS4_6LayoutINS5_IJNSA_ILi2EEESB_SB_EEENS5_IJSB_NSA_ILi0EEESW_EEEEENS5_IJNS4_10UnderscoreESZ_SZ_EEEEENS4_13SM90_TMA_LOADENS4_14ComposedLayoutINS4_7SwizzleILi3ELi4ELi3EEENS4_18smem_ptr_flag_bitsILi8EEENST_INS5_IJNSA_ILi8EEENSA_ILi128EEEEEENS5_IJS19_SB_EEEEEEEvNS4_8identityES12_S1D_vS1E_EENS_8epilogue10collective6detail29Sm90TmaWarpSpecializedAdapterINS1H_15DefaultEpilogueISJ_SK_SK_NS1G_6thread17LinearCombinationISJ_Li1EffLNS1L_9ScaleType4KindE0ELNS_15FloatRoundStyleE2ESJ_EENS1_15EpilogueDefaultEEEEEvvEEEEvNT_6ParamsE --------------------------
	.section	.text._ZN7cutlass13device_kernelINS_4gemm6kernel13GemmUniversalIN4cute5tupleIJiiiiEEENS1_10collective13CollectiveMmaINS1_37MainloopSm90TmaGmmaWarpSpecializedFP8ILi2ENS5_IJNS4_1CILi1EEESB_SB_EEENS1_35KernelTmaWarpSpecializedCooperativeEEENS5_IJNSA_ILi192EEENSA_ILi240EEENSA_ILi256EEEEEENS_12float_e4m3_tENS5_IJlSB_lEEESJ_SK_NS4_8TiledMMAINS4_8MMA_AtomIJNS4_4SM904GMMA30MMA_64x16x32_F32E4M3E4M3_SS_TNILNSO_7ScaleInE1ELSQ_1EEEEEENS4_6LayoutINS5_IJNSA_ILi2EEESB_SB_EEENS5_IJSB_NSA_ILi0EEESW_EEEEENS5_IJNS4_10UnderscoreESZ_SZ_EEEEENS4_13SM90_TMA_LOADENS4_14ComposedLayoutINS4_7SwizzleILi3ELi4ELi3EEENS4_18smem_ptr_flag_bitsILi8EEENST_INS5_IJNSA_ILi8EEENSA_ILi128EEEEEENS5_IJS19_SB_EEEEEEEvNS4_8identityES12_S1D_vS1E_EENS_8epilogue10collective6detail29Sm90TmaWarpSpecializedAdapterINS1H_15DefaultEpilogueISJ_SK_SK_NS1G_6thread17LinearCombinationISJ_Li1EffLNS1L_9ScaleType4KindE0ELNS_15FloatRoundStyleE2ESJ_EENS1_15EpilogueDefaultEEEEEvvEEEEvNT_6ParamsE,"ax",@progbits
	.align	128
.text._ZN7cutlass13device_kernelINS_4gemm6kernel13GemmUniversalIN4cute5tupleIJiiiiEEENS1_10collective13CollectiveMmaINS1_37MainloopSm90TmaGmmaWarpSpecializedFP8ILi2ENS5_IJNS4_1CILi1EEESB_SB_EEENS1_35KernelTmaWarpSpecializedCooperativeEEENS5_IJNSA_ILi192EEENSA_ILi240EEENSA_ILi256EEEEEENS_12float_e4m3_tENS5_IJlSB_lEEESJ_SK_NS4_8TiledMMAINS4_8MMA_AtomIJNS4_4SM904GMMA30MMA_64x16x32_F32E4M3E4M3_SS_TNILNSO_7ScaleInE1ELSQ_1EEEEEENS4_6LayoutINS5_IJNSA_ILi2EEESB_SB_EEENS5_IJSB_NSA_ILi0EEESW_EEEEENS5_IJNS4_10UnderscoreESZ_SZ_EEEEENS4_13SM90_TMA_LOADENS4_14ComposedLayoutINS4_7SwizzleILi3ELi4ELi3EEENS4_18smem_ptr_flag_bitsILi8EEENST_INS5_IJNSA_ILi8EEENSA_ILi128EEEEEENS5_IJS19_SB_EEEEEEEvNS4_8identityES12_S1D_vS1E_EENS_8epilogue10collective6detail29Sm90TmaWarpSpecializedAdapterINS1H_15DefaultEpilogueISJ_SK_SK_NS1G_6thread17LinearCombinationISJ_Li1EffLNS1L_9ScaleType4KindE0ELNS_15FloatRoundStyleE2ESJ_EENS1_15EpilogueDefaultEEEEEvvEEEEvNT_6ParamsE:
        .type           _ZN7cutlass13device_kernelINS_4gemm6kernel13GemmUniversalIN4cute5tupleIJiiiiEEENS1_10collective13CollectiveMmaINS1_37MainloopSm90TmaGmmaWarpSpecializedFP8ILi2ENS5_IJNS4_1CILi1EEESB_SB_EEENS1_35KernelTmaWarpSpecializedCooperativeEEENS5_IJNSA_ILi192EEENSA_ILi240EEENSA_ILi256EEEEEENS_12float_e4m3_tENS5_IJlSB_lEEESJ_SK_NS4_8TiledMMAINS4_8MMA_AtomIJNS4_4SM904GMMA30MMA_64x16x32_F32E4M3E4M3_SS_TNILNSO_7ScaleInE1ELSQ_1EEEEEENS4_6LayoutINS5_IJNSA_ILi2EEESB_SB_EEENS5_IJSB_NSA_ILi0EEESW_EEEEENS5_IJNS4_10UnderscoreESZ_SZ_EEEEENS4_13SM90_TMA_LOADENS4_14ComposedLayoutINS4_7SwizzleILi3ELi4ELi3EEENS4_18smem_ptr_flag_bitsILi8EEENST_INS5_IJNSA_ILi8EEENSA_ILi128EEEEEENS5_IJS19_SB_EEEEEEEvNS4_8identityES12_S1D_vS1E_EENS_8epilogue10collective6detail29Sm90TmaWarpSpecializedAdapterINS1H_15DefaultEpilogueISJ_SK_SK_NS1G_6thread17LinearCombinationISJ_Li1EffLNS1L_9ScaleType4KindE0ELNS_15FloatRoundStyleE2ESJ_EENS1_15EpilogueDefaultEEEEEvvEEEEvNT_6ParamsE,@function
        .size           _ZN7cutlass13device_kernelINS_4gemm6kernel13GemmUniversalIN4cute5tupleIJiiiiEEENS1_10collective13CollectiveMmaINS1_37MainloopSm90TmaGmmaWarpSpecializedFP8ILi2ENS5_IJNS4_1CILi1EEESB_SB_EEENS1_35KernelTmaWarpSpecializedCooperativeEEENS5_IJNSA_ILi192EEENSA_ILi240EEENSA_ILi256EEEEEENS_12float_e4m3_tENS5_IJlSB_lEEESJ_SK_NS4_8TiledMMAINS4_8MMA_AtomIJNS4_4SM904GMMA30MMA_64x16x32_F32E4M3E4M3_SS_TNILNSO_7ScaleInE1ELSQ_1EEEEEENS4_6LayoutINS5_IJNSA_ILi2EEESB_SB_EEENS5_IJSB_NSA_ILi0EEESW_EEEEENS5_IJNS4_10UnderscoreESZ_SZ_EEEEENS4_13SM90_TMA_LOADENS4_14ComposedLayoutINS4_7SwizzleILi3ELi4ELi3EEENS4_18smem_ptr_flag_bitsILi8EEENST_INS5_IJNSA_ILi8EEENSA_ILi128EEEEEENS5_IJS19_SB_EEEEEEEvNS4_8identityES12_S1D_vS1E_EENS_8epilogue10collective6detail29Sm90TmaWarpSpecializedAdapterINS1H_15DefaultEpilogueISJ_SK_SK_NS1G_6thread17LinearCombinationISJ_Li1EffLNS1L_9ScaleType4KindE0ELNS_15FloatRoundStyleE2ESJ_EENS1_15EpilogueDefaultEEEEEvvEEEEvNT_6ParamsE,(.L_x_549 - _ZN7cutlass13device_kernelINS_4gemm6kernel13GemmUniversalIN4cute5tupleIJiiiiEEENS1_10collective13CollectiveMmaINS1_37MainloopSm90TmaGmmaWarpSpecializedFP8ILi2ENS5_IJNS4_1CILi1EEESB_SB_EEENS1_35KernelTmaWarpSpecializedCooperativeEEENS5_IJNSA_ILi192EEENSA_ILi240EEENSA_ILi256EEEEEENS_12float_e4m3_tENS5_IJlSB_lEEESJ_SK_NS4_8TiledMMAINS4_8MMA_AtomIJNS4_4SM904GMMA30MMA_64x16x32_F32E4M3E4M3_SS_TNILNSO_7ScaleInE1ELSQ_1EEEEEENS4_6LayoutINS5_IJNSA_ILi2EEESB_SB_EEENS5_IJSB_NSA_ILi0EEESW_EEEEENS5_IJNS4_10UnderscoreESZ_SZ_EEEEENS4_13SM90_TMA_LOADENS4_14ComposedLayoutINS4_7SwizzleILi3ELi4ELi3EEENS4_18smem_ptr_flag_bitsILi8EEENST_INS5_IJNSA_ILi8EEENSA_ILi128EEEEEENS5_IJS19_SB_EEEEEEEvNS4_8identityES12_S1D_vS1E_EENS_8epilogue10collective6detail29Sm90TmaWarpSpecializedAdapterINS1H_15DefaultEpilogueISJ_SK_SK_NS1G_6thread17LinearCombinationISJ_Li1EffLNS1L_9ScaleType4KindE0ELNS_15FloatRoundStyleE2ESJ_EENS1_15EpilogueDefaultEEEEEvvEEEEvNT_6ParamsE)
        .other          _ZN7cutlass13device_kernelINS_4gemm6kernel13GemmUniversalIN4cute5tupleIJiiiiEEENS1_10collective13CollectiveMmaINS1_37MainloopSm90TmaGmmaWarpSpecializedFP8ILi2ENS5_IJNS4_1CILi1EEESB_SB_EEENS1_35KernelTmaWarpSpecializedCooperativeEEENS5_IJNSA_ILi192EEENSA_ILi240EEENSA_ILi256EEEEEENS_12float_e4m3_tENS5_IJlSB_lEEESJ_SK_NS4_8TiledMMAINS4_8MMA_AtomIJNS4_4SM904GMMA30MMA_64x16x32_F32E4M3E4M3_SS_TNILNSO_7ScaleInE1ELSQ_1EEEEEENS4_6LayoutINS5_IJNSA_ILi2EEESB_SB_EEENS5_IJSB_NSA_ILi0EEESW_EEEEENS5_IJNS4_10UnderscoreESZ_SZ_EEEEENS4_13SM90_TMA_LOADENS4_14ComposedLayoutINS4_7SwizzleILi3ELi4ELi3EEENS4_18smem_ptr_flag_bitsILi8EEENST_INS5_IJNSA_ILi8EEENSA_ILi128EEEEEENS5_IJS19_SB_EEEEEEEvNS4_8identityES12_S1D_vS1E_EENS_8epilogue10collective6detail29Sm90TmaWarpSpecializedAdapterINS1H_15DefaultEpilogueISJ_SK_SK_NS1G_6thread17LinearCombinationISJ_Li1EffLNS1L_9ScaleType4KindE0ELNS_15FloatRoundStyleE2ESJ_EENS1_15EpilogueDefaultEEEEEvvEEEEvNT_6ParamsE,@"STO_CUDA_ENTRY STV_DEFAULT"
_ZN7cutlass13device_kernelINS_4gemm6kernel13GemmUniversalIN4cute5tupleIJiiiiEEENS1_10collective13CollectiveMmaINS1_37MainloopSm90TmaGmmaWarpSpecializedFP8ILi2ENS5_IJNS4_1CILi1EEESB_SB_EEENS1_35KernelTmaWarpSpecializedCooperativeEEENS5_IJNSA_ILi192EEENSA_ILi240EEENSA_ILi256EEEEEENS_12float_e4m3_tENS5_IJlSB_lEEESJ_SK_NS4_8TiledMMAINS4_8MMA_AtomIJNS4_4SM904GMMA30MMA_64x16x32_F32E4M3E4M3_SS_TNILNSO_7ScaleInE1ELSQ_1EEEEEENS4_6LayoutINS5_IJNSA_ILi2EEESB_SB_EEENS5_IJSB_NSA_ILi0EEESW_EEEEENS5_IJNS4_10UnderscoreESZ_SZ_EEEEENS4_13SM90_TMA_LOADENS4_14ComposedLayoutINS4_7SwizzleILi3ELi4ELi3EEENS4_18smem_ptr_flag_bitsILi8EEENST_INS5_IJNSA_ILi8EEENSA_ILi128EEEEEENS5_IJS19_SB_EEEEEEEvNS4_8identityES12_S1D_vS1E_EENS_8epilogue10collective6detail29Sm90TmaWarpSpecializedAdapterINS1H_15DefaultEpilogueISJ_SK_SK_NS1G_6thread17LinearCombinationISJ_Li1EffLNS1L_9ScaleType4KindE0ELNS_15FloatRoundStyleE2ESJ_EENS1_15EpilogueDefaultEEEEEvvEEEEvNT_6ParamsE:
[----:B------:R-:W0:Y:S02]  /*0000*/  LDC R1, c[0x0][0x28] ;  /* 0x00000a00ff017b82 */ /* 0x000e240000000800 */
[----:B0-----:R-:W-:Y:S01]  /*0010*/  VIADD R1, R1, 0xfffff760 ;  /* 0xfffff76001017836 */ /* 0x001fe20000000000 */
[----:B------:R-:W0:Y:S01]  /*0020*/  S2R R2, SR_TID.X ;  /* 0x0000000000027919 */ /* 0x000e220000002100 */
[----:B------:R-:W-:Y:S01]  /*0030*/  ELECT P0, URZ, PT ;  /* 0x00000000003f782f */ /* 0x000fe20003800000 */
[----:B------:R-:W-:Y:S01]  /*0040*/  BSSY B0, `(.L_x_0) ;  /* 0x0000015000007945 */ /* 0x000fe20003800000 */
[--C-:B0-----:R-:W-:Y:S02]  /*0050*/  SHF.R.U32.HI R0, RZ, 0x5, R2.reuse ;  /* 0x00000005ff007819 */ /* 0x101fe40000011602 */
[----:B------:R-:W-:-:S03]  /*0060*/  SHF.R.U32.HI R2, RZ, 0x7, R2 ;  /* 0x00000007ff027819 */ /* 0x000fc60000011602 */
[----:B------:R-:W0:Y:S04]  /*0070*/  SHFL.IDX PT, R3, R0, RZ, 0x1f ;  /* 0x00001fff00037589 */ /* 0x000e2800000e0000 */
[----:B------:R-:W1:Y:S01]  /*0080*/  SHFL.IDX PT, R2, R2, RZ, 0x1f ;  /* 0x00001fff02027589 */ /* 0x000e6200000e0000 */
[----:B0-----:R-:W-:Y:S02]  /*0090*/  R2UR UR4, R3 ;  /* 0x00000000030472ca */ /* 0x001fe400000e0000 */
[----:B-1----:R-:W-:-:S11]  /*00a0*/  R2UR UR6, R2 ;  /* 0x00000000020672ca */ /* 0x002fd600000e0000 */
[----:B------:R-:W-:Y:S02]  /*00b0*/  USHF.R.S32.HI UR5, URZ, 0x1f, UR4 ;  /* 0x0000001f3f057899 */ /* 0x000fe40008011404 */
[----:B------:R-:W-:Y:S02]  /*00c0*/  ISETP.NE.OR P0, PT, RZ, UR4, !P0 ;  /* 0x00000004ff007c0c */ /* 0x000fe4000c705670 */
[----:B------:R-:W-:-:S04]  /*00d0*/  ULEA.HI UR5, UR5, UR4, URZ, 0x2 ;  /* 0x0000000405057291 */ /* 0x000fc8000f8f103f */
[----:B------:R-:W-:-:S04]  /*00e0*/  ULOP3.LUT UR5, UR5, 0xfffffffc, URZ, 0xc0, !UPT ;  /* 0xfffffffc05057892 */ /* 0x000fc8000f8ec03f */
[----:B------:R-:W-:-:S03]  /*00f0*/  UIADD3 UR8, UR4, -UR5, URZ ;  /* 0x8000000504087290 */ /* 0x000fc6000fffe03f */
[----:B------:R-:W-:Y:S09]  /*0100*/  @P0 BRA `(.L_x_1) ;  /* 0x0000000000200947 */ /* 0x000ff20003800000 */
[----:B------:R-:W-:Y:S02]  /*0110*/  ULDC.64 UR4, c[0x0][0x198] ;  /* 0x0000660000047ab9 */ /* 0x000fe40000000a00 */
[----:B------:R-:W-:Y:S02]  /*0120*/  UIADD3 UR10, UP0, UR4, 0xf0, URZ ;  /* 0x000000f0040a7890 */ /* 0x000fe4000ff1e03f */
[----:B------:R-:W-:Y:S02]  /*0130*/  UIADD3 UR4, UP1, UR4, 0x1f0, URZ ;  /* 0x000001f004047890 */ /* 0x000fe4000ff3e03f */
[----:B------:R-:W-:Y:S02]  /*0140*/  UIADD3.X UR11, URZ, UR5, URZ, UP0, !UPT ;  /* 0x000000053f0b7290 */ /* 0x000fe400087fe43f */
[----:B------:R-:W-:-:S07]  /*0150*/  UIADD3.X UR5, URZ, UR5, URZ, UP1, !UPT ;  /* 0x000000053f057290 */ /* 0x000fce0008ffe43f */
[----:B------:R0:W-:Y:S02]  /*0160*/  UTMACCTL.PF [UR10] ;  /* 0x000000000a0079b9 */ /* 0x0001e40008040000 */
[----:B------:R0:W-:Y:S02]  /*0170*/  UTMACCTL.PF [UR4] ;  /* 0x00000000040079b9 */ /* 0x0001e40008040000 */
[----:B0-----:R-:W-:Y:S01]  /*0180*/  NOP ;  /* 0x0000000000007918 */ /* 0x001fe20000000000 */
.L_x_1:
[----:B------:R-:W-:Y:S05]  /*0190*/  BSYNC B0 ;  /* 0x0000000000007941 */ /* 0x000fea0003800000 */
.L_x_0:
[----:B------:R-:W0:Y:S01]  /*01a0*/  SHFL.IDX PT, R2, R0, RZ, 0x1f ;  /* 0x00001fff00027589 */ /* 0x000e2200000e0000 */
[----:B------:R-:W-:Y:S01]  /*01b0*/  UISETP.NE.AND UP0, UPT, UR8, 0x3, UPT ;  /* 0x000000030800788c */ /* 0x000fe2000bf05270 */
[----:B------:R-:W-:Y:S01]  /*01c0*/  ISETP.NE.AND P1, PT, RZ, UR6, PT ;  /* 0x00000006ff007c0c */ /* 0x000fe2000bf25270 */
[----:B------:R-:W-:Y:S02]  /*01d0*/  UIADD3 UR10, UR6, -0x1, URZ ;  /* 0xffffffff060a7890 */ /* 0x000fe4000fffe03f */
[----:B------:R-:W-:Y:S02]  /*01e0*/  UISETP.EQ.OR UP0, UPT, UR8, URZ, !UP0 ;  /* 0x0000003f0800728c */ /* 0x000fe4000c702670 */
[----:B------:R-:W-:Y:S02]  /*01f0*/  UISETP.GE.U32.AND UP1, UPT, UR10, 0x2, UPT ;  /* 0x000000020a00788c */ /* 0x000fe4000bf26070 */
[----:B------:R-:W-:-:S04]  /*0200*/  UISETP.EQ.AND UP0, UPT, UR6, URZ, UP0 ;  /* 0x0000003f0600728c */ /* 0x000fc80008702270 */
[----:B------:R-:W-:-:S04]  /*0210*/  USEL UR4, URZ, 0x1, !UP0 ;  /* 0x000000013f047887 */ /* 0x000fc8000c000000 */
[----:B------:R-:W-:Y:S01]  /*0220*/  USEL UR4, UR4, 0x2, UP1 ;  /* 0x0000000204047887 */ /* 0x000fe20008800000 */
[----:B0-----:R-:W-:-:S05]  /*0230*/  ISETP.NE.AND P0, PT, R2, RZ, PT ;  /* 0x000000ff0200720c */ /* 0x001fca0003f05270 */
[----:B------:R-:W-:-:S05]  /*0240*/  IMAD.U32 R2, RZ, RZ, UR4 ;  /* 0x00000004ff027e24 */ /* 0x000fca000f8e00ff */
[----:B------:R0:W-:Y:S03]  /*0250*/  STL [R1+0x410], R2 ;  /* 0x0004100201007387 */ /* 0x0001e60000100800 */
[----:B------:R-:W-:Y:S05]  /*0260*/  @P0 BRA `(.L_x_2) ;  /* 0x0000000000480947 */ /* 0x000fea0003800000 */
[----:B------:R-:W1:Y:S01]  /*0270*/  S2UR UR9, SR_CgaCtaId ;  /* 0x00000000000979c3 */ /* 0x000e620000008800 */
[----:B------:R-:W-:Y:S01]  /*0280*/  UMOV UR4, 0x400 ;  /* 0x0000040000047882 */ /* 0x000fe20000000000 */
[----:B------:R-:W-:Y:S01]  /*0290*/  UMOV UR5, 0x1 ;  /* 0x0000000100057882 */ /* 0x000fe20000000000 */
[----:B------:R-:W-:Y:S01]  /*02a0*/  UMOV UR6, 0x100 ;  /* 0x0000010000067882 */ /* 0x000fe20000000000 */
[----:B------:R-:W-:Y:S01]  /*02b0*/  ELECT P0, URZ, PT ;  /* 0x00000000003f782f */ /* 0x000fe20003800000 */
[----:B------:R-:W-:-:S04]  /*02c0*/  UIADD3 UR6, -UR6, 0x100000, URZ ;  /* 0x0010000006067890 */ /* 0x000fc8000fffe13f */
[----:B------:R-:W-:Y:S02]  /*02d0*/  USHF.L.U32 UR7, UR6, 0xb, URZ ;  /* 0x0000000b06077899 */ /* 0x000fe4000800063f */
[----:B------:R-:W-:Y:S02]  /*02e0*/  USHF.L.U32 UR6, UR6, 0x1, URZ ;  /* 0x0000000106067899 */ /* 0x000fe4000800063f */
[----:B-1----:R-:W-:Y:S02]  /*02f0*/  ULEA UR9, UR9, UR4, 0x18 ;  /* 0x0000000409097291 */ /* 0x002fe4000f8ec03f */
[----:B------:R-:W-:-:S04]  /*0300*/  UIADD3 UR4, -UR5, 0x100000, URZ ;  /* 0x0010000005047890 */ /* 0x000fc8000fffe13f */
[----:B------:R-:W-:Y:S02]  /*0310*/  USHF.L.U32 UR5, UR4, 0xb, URZ ;  /* 0x0000000b04057899 */ /* 0x000fe4000800063f */
[----:B------:R-:W-:Y:S01]  /*0320*/  USHF.L.U32 UR4, UR4, 0x1, URZ ;  /* 0x0000000104047899 */ /* 0x000fe2000800063f */
[----:B------:R-:W1:Y:S11]  /*0330*/  FENCE.VIEW.ASYNC.S ;  /* 0x00000000000073c6 */ /* 0x000e760000000000 */
[----:B-1----:R1:W2:Y:S01]  /*0340*/  SYNCS.EXCH.64 URZ, [UR9], UR4 ;  /* 0x00000004093f75b2 */ /* 0x0022a20008000100 */
[----:B------:R1:W3:Y:S01]  /*0350*/  SYNCS.EXCH.64 URZ, [UR9+0x10], UR6 ;  /* 0x00001006093f75b2 */ /* 0x0002e20008000100 */
[----:B------:R1:W4:Y:S01]  /*0360*/  SYNCS.EXCH.64 URZ, [UR9+0x8], UR4 ;  /* 0x00000804093f75b2 */ /* 0x0003220008000100 */
[----:B------:R1:W0:Y:S01]  /*0370*/  SYNCS.EXCH.64 URZ, [UR9+0x18], UR6 ;  /* 0x00001806093f75b2 */ /* 0x0002220008000100 */
[----:B------:R-:W-:Y:S01]  /*0380*/  NOP ;  /* 0x0000000000007918 */ /* 0x000fe20000000000 */
.L_x_2:
[----:B------:R-:W5:Y:S01]  /*0390*/  SHFL.IDX PT, R0, R0, RZ, 0x1f ;  /* 0x00001fff00007589 */ /* 0x000f6200000e0000 */
[----:B0-----:R-:W0:Y:S01]  /*03a0*/  LDC R2, c[0x0][0x65c] ;  /* 0x00019700ff027b82 */ /* 0x001e220000000800 */
[----:B------:R-:W-:Y:S01]  /*03b0*/  ELECT P0, URZ, PT ;  /* 0x00000000003f782f */ /* 0x000fe20003800000 */
[----:B------:R-:W-:Y:S01]  /*03c0*/  IMAD.MOV.U32 R3, RZ, RZ, RZ ;  /* 0x000000ffff037224 */ /* 0x000fe200078e00ff */
[----:B-1----:R-:W-:Y:S01]  /*03d0*/  UMOV UR4, 0x20 ;  /* 0x0000002000047882 */ /* 0x002fe20000000000 */
[----:B------:R-:W-:Y:S01]  /*03e0*/  NOP ;  /* 0x0000000000007918 */ /* 0x000fe20000000000 */
[----:B------:R-:W-:Y:S01]  /*03f0*/  NOP ;  /* 0x0000000000007918 */ /* 0x000fe20000000000 */
[----:B-----5:R-:W-:Y:S02]  /*0400*/  ISETP.NE.OR P0, PT, R0, RZ, !P0 ;  /* 0x000000ff0000720c */ /* 0x020fe40004705670 */
[----:B0-----:R-:W-:Y:S01]  /*0410*/  ISETP.NE.AND P4, PT, R2, 0x1, PT ;  /* 0x000000010200780c */ /* 0x001fe20003f85270 */
[----:B------:R-:W0:Y:S01]  /*0420*/  S2R R0, SR_CTAID.Y ;  /* 0x0000000000007919 */ /* 0x000e220000002600 */
[----:B------:R-:W1:Y:S09]  /*0430*/  S2R R2, SR_CTAID.X ;  /* 0x0000000000027919 */ /* 0x000e720000002500 */
[----:B------:R-:W-:Y:S01]  /*0440*/  VOTEU.ALL UP0, P0 ;  /* 0x00000000003f7886 */ /* 0x000fe20000000000 */
[----:B------:R-:W-:Y:S01]  /*0450*/  VOTEU.ALL UP1, P0 ;  /* 0x00000000003f7886 */ /* 0x000fe20000020000 */
[----:B------:R-:W1:Y:S01]  /*0460*/  @P4 LDC R7, c[0x0][0x10] ;  /* 0x00000400ff074b82 */ /* 0x000e620000000800 */
[----:B------:R-:W-:Y:S01]  /*0470*/  @P4 MOV R5, RZ ;  /* 0x000000ff00054202 */ /* 0x000fe20000000f00 */
[----:B------:R-:W-:Y:S01]  /*0480*/  @P4 IMAD.MOV.U32 R11, RZ, RZ, RZ ;  /* 0x000000ffff0b4224 */ /* 0x000fe200078e00ff */
[----:B------:R-:W-:Y:S01]  /*0490*/  @!UP0 UMOV UR6, 0x400 ;  /* 0x0000040000068882 */ /* 0x000fe20000000000 */
[----:B------:R-:W-:-:S04]  /*04a0*/  @!UP0 UIADD3 UR4, -UR4, 0x100000, URZ ;  /* 0x0010000004048890 */ /* 0x000fc8000fffe13f */
[----:B------:R-:W-:Y:S02]  /*04b0*/  @!UP0 USHF.L.U32 UR5, UR4, 0xb, URZ ;  /* 0x0000000b04058899 */ /* 0x000fe4000800063f */
[----:B------:R-:W-:Y:S01]  /*04c0*/  @!UP0 USHF.L.U32 UR4, UR4, 0x1, URZ ;  /* 0x0000000104048899 */ /* 0x000fe2000800063f */
[----:B------:R-:W5:Y:S08]  /*04d0*/  @!P4 LDC R9, c[0x0][0xc] ;  /* 0x00000300ff09cb82 */ /* 0x000f700000000800 */
[----:B------:R-:W2:Y:S01]  /*04e0*/  @!UP0 S2UR UR7, SR_CgaCtaId ;  /* 0x00000000000789c3 */ /* 0x000ea20000008800 */
[----:B0-----:R-:W-:-:S04]  /*04f0*/  @P4 IMAD.MOV.U32 R4, RZ, RZ, R0 ;  /* 0x000000ffff044224 */ /* 0x001fc800078e0000 */
[----:B-1----:R-:W-:-:S04]  /*0500*/  @P4 IMAD.WIDE.U32 R6, R2, R7, R4 ;  /* 0x0000000702064225 */ /* 0x002fc800078e0004 */
[----:B------:R-:W-:Y:S01]  /*0510*/  @P4 IMAD.MOV.U32 R10, RZ, RZ, R6 ;  /* 0x000000ffff0a4224 */ /* 0x000fe200078e0006 */
[----:B------:R-:W-:Y:S01]  /*0520*/  @P4 IADD3 R14, R7, R11, RZ ;  /* 0x0000000b070e4210 */ /* 0x000fe20007ffe0ff */
[----:B-----5:R-:W-:-:S04]  /*0530*/  @!P4 IMAD.WIDE.U32 R4, R9, R0, R2 ;  /* 0x000000000904c225 */ /* 0x020fc800078e0002 */
[----:B------:R-:W-:Y:S02]  /*0540*/  @!P4 IMAD.MOV.U32 R10, RZ, RZ, R4 ;  /* 0x000000ffff0ac224 */ /* 0x000fe400078e0004 */
[----:B------:R-:W-:Y:S01]  /*0550*/  @!P4 IMAD.MOV.U32 R14, RZ, RZ, R5 ;  /* 0x000000ffff0ec224 */ /* 0x000fe200078e0005 */
[----:B--2---:R-:W-:Y:S02]  /*0560*/  @!UP0 ULEA UR6, UR7, UR6, 0x18 ;  /* 0x0000000607068291 */ /* 0x004fe4000f8ec03f */
[----:B------:R0:W-:Y:S01]  /*0570*/  STL [R1+0x418], R10 ;  /* 0x0004180a01007387 */ /* 0x0001e20000100800 */
[----:B------:R-:W-:-:S03]  /*0580*/  VOTEU.ALL UP0, P0 ;  /* 0x00000000003f7886 */ /* 0x000fc60000000000 */
[----:B------:R0:W-:Y:S04]  /*0590*/  STL [R1+0x414], R14 ;  /* 0x0004140e01007387 */ /* 0x0001e80000100800 */
[----:B------:R-:W1:Y:S02]  /*05a0*/  FENCE.VIEW.ASYNC.S ;  /* 0x00000000000073c6 */ /* 0x000e640000000000 */
[----:B-1----:R0:W3:Y:S01]  /*05b0*/  @!UP0 SYNCS.EXCH.64 URZ, [UR6+0x30], UR4 ;  /* 0x00003004063f85b2 */ /* 0x0020e20008000100 */
[----:B------:R0:W3:Y:S01]  /*05c0*/  @!UP1 SYNCS.EXCH.64 URZ, [UR6+0x38], UR4 ;  /* 0x00003804063f95b2 */ /* 0x0000e20008000100 */
[----:B------:R-:W-:Y:S01]  /*05d0*/  NOP ;  /* 0x0000000000007918 */ /* 0x000fe20000000000 */
[----:B---34-:R-:W-:Y:S06]  /*05e0*/  BAR.SYNC.DEFER_BLOCKING 0x0 ;  /* 0x0000000000007b1d */ /* 0x018fec0000010000 */
[----:B0-----:R-:W-:Y:S05]  /*05f0*/  @!P1 BRA `(.L_x_3) ;  /* 0x0000032000889947 */ /* 0x001fea0003800000 */
[----:B------:R-:W-:-:S06]  /*0600*/  UISETP.GT.U32.AND UP0, UPT, UR10, 0x1, UPT ;  /* 0x000000010a00788c */ /* 0x000fcc000bf04070 */
[----:B------:R-:W-:-:S13]  /*0610*/  PLOP3.LUT P0, PT, PT, PT, UP0, 0x80, 0x0 ;  /* 0x000000000000781c */ /* 0x000fda0003f0f008 */
[----:B------:R-:W-:Y:S05]  /*0620*/  @P0 EXIT ;  /* 0x000000000000094d */ /* 0x000fea0003800000 */
[----:B------:R-:W-:Y:S01]  /*0630*/  IMAD.MOV.U32 R5, RZ, RZ, -0x1 ;  /* 0xffffffffff057424 */ /* 0x000fe200078e00ff */
[----:B------:R-:W-:Y:S01]  /*0640*/  ULDC.64 UR4, c[0x0][0x650] ;  /* 0x0001940000047ab9 */ /* 0x000fe20000000a00 */
[----:B------:R-:W-:Y:S02]  /*0650*/  MOV R6, 0xffffffff ;  /* 0xffffffff00067802 */ /* 0x000fe40000000f00 */
[----:B------:R-:W-:Y:S01]  /*0660*/  ISETP.GE.U32.AND P0, PT, R10, UR4, PT ;  /* 0x000000040a007c0c */ /* 0x000fe2000bf06070 */
[----:B------:R-:W-:Y:S01]  /*0670*/  UMOV UR4, 0xffffffff ;  /* 0xffffffff00047882 */ /* 0x000fe20000000000 */
[----:B------:R0:W-:Y:S01]  /*0680*/  STL [R1+0x42c], R5 ;  /* 0x00042c0501007387 */ /* 0x0001e20000100800 */
[----:B------:R-:W-:Y:S02]  /*0690*/  PRMT R4, RZ, 0x7610, R4 ;  /* 0x00007610ff047816 */ /* 0x000fe40000000004 */
[----:B------:R-:W-:Y:S01]  /*06a0*/  ISETP.GE.U32.AND.EX P0, PT, R14, UR5, PT, P0 ;  /* 0x000000050e007c0c */ /* 0x000fe2000bf06100 */
[----:B------:R1:W-:Y:S01]  /*06b0*/  STL [R1+0x428], R6 ;  /* 0x0004280601007387 */ /* 0x0003e20000100800 */
[----:B0-----:R-:W-:-:S05]  /*06c0*/  IMAD.U32 R5, RZ, RZ, UR4 ;  /* 0x00000004ff057e24 */ /* 0x001fca000f8e00ff */
[----:B------:R1:W-:Y:S06]  /*06d0*/  STL [R1+0x420], R5 ;  /* 0x0004200501007387 */ /* 0x0003ec0000100800 */
[----:B------:R-:W-:Y:S05]  /*06e0*/  @P0 BRA `(.L_x_4) ;  /* 0x0000000400740947 */ /* 0x000fea0003800000 */
[----:B------:R-:W-:Y:S01]  /*06f0*/  ULDC.64 UR12, c[0x0][0x628] ;  /* 0x00018a00000c7ab9 */ /* 0x000fe20000000a00 */
[----:B------:R-:W0:Y:S01]  /*0700*/  LDC.64 R12, c[0x0][0x620] ;  /* 0x00018800ff0c7b82 */ /* 0x000e220000000a00 */
[----:B------:R-:W-:Y:S01]  /*0710*/  ISETP.NE.U32.AND P0, PT, RZ, UR12, PT ;  /* 0x0000000cff007c0c */ /* 0x000fe2000bf05070 */
[----:B------:R-:W-:Y:S01]  /*0720*/  ULDC UR11, c[0x0][0x630] ;  /* 0x00018c00000b7ab9 */ /* 0x000fe20000000800 */
[----:B------:R-:W-:Y:S02]  /*0730*/  R2UR UR4, R10 ;  /* 0x000000000a0472ca */ /* 0x000fe400000e0000 */
[----:B------:R-:W-:Y:S02]  /*0740*/  ISETP.NE.AND.EX P0, PT, RZ, UR13, PT, P0 ;  /* 0x0000000dff007c0c */ /* 0x000fe4000bf05300 */
[----:B------:R-:W-:-:S11]  /*0750*/  R2UR UR5, R14 ;  /* 0x000000000e0572ca */ /* 0x000fd600000e0000 */
[----:B------:R-:W-:Y:S05]  /*0760*/  @!P0 BRA `(.L_x_5) ;  /* 0x0000000000308947 */ /* 0x000fea0003800000 */
[----:B------:R-:W-:Y:S01]  /*0770*/  R2UR UR4, R10 ;  /* 0x000000000a0472ca */ /* 0x000fe200000e0000 */
[----:B------:R-:W-:Y:S01]  /*0780*/  ULDC UR8, c[0x0][0x634] ;  /* 0x00018d0000087ab9 */ /* 0x000fe20000000800 */
[----:B------:R-:W-:-:S11]  /*0790*/  R2UR UR10, R14 ;  /* 0x000000000e0a72ca */ /* 0x000fd600000e0000 */
[----:B------:R-:W-:-:S04]  /*07a0*/  UIADD3 UR8, UP0, UR4, UR8, URZ ;  /* 0x0000000804087290 */ /* 0x000fc8000ff1e03f */
[----:B------:R-:W-:-:S04]  /*07b0*/  UIADD3.X UR10, URZ, UR10, URZ, UP0, !UPT ;  /* 0x0000000a3f0a7290 */ /* 0x000fc800087fe43f */
[----:B------:R-:W-:-:S04]  /*07c0*/  UIMAD.WIDE.U32 UR4, UR10, UR12, URZ ;  /* 0x0000000c0a0472a5 */ /* 0x000fc8000f8e003f */
[----:B------:R-:W-:Y:S02]  /*07d0*/  UIMAD.WIDE.U32 UR6, UP0, UR8, UR13, UR4 ;  /* 0x0000000d080672a5 */ /* 0x000fe4000f800004 */
[----:B------:R-:W-:Y:S02]  /*07e0*/  UIMAD.WIDE.U32 UR4, UR8, UR12, URZ ;  /* 0x0000000c080472a5 */ /* 0x000fe4000f8e003f */
[----:B------:R-:W-:Y:S02]  /*07f0*/  UIADD3.X UR9, URZ, URZ, URZ, UP0, !UPT ;  /* 0x0000003f3f097290 */ /* 0x000fe400087fe43f */
[----:B------:R-:W-:Y:S01]  /*0800*/  UIADD3 URZ, UP0, UR5, UR6, URZ ;  /* 0x00000006053f7290 */ /* 0x000fe2000ff1e03f */
[----:B------:R-:W-:-:S03]  /*0810*/  UMOV UR8, UR7 ;  /* 0x0000000700087c82 */ /* 0x000fc60008000000 */
[----:B------:R-:W-:-:S12]  /*0820*/  UIMAD.WIDE.U32.X UR4, UR10, UR13, UR8, UP0 ;  /* 0x0000000d0a0472a5 */ /* 0x000fd800080e0408 */
.L_x_5:
[----:B------:R-:W-:Y:S01]  /*0830*/  USHF.R.U64 UR6, UR4, UR11, UR5 ;  /* 0x0000000b04067299 */ /* 0x000fe20008001205 */
[----:B------:R-:W2:Y:S01]  /*0840*/  LDC R8, c[0x0][0x618] ;  /* 0x00018600ff087b82 */ /* 0x000ea20000000800 */
[----:B------:R-:W-:Y:S01]  /*0850*/  USHF.R.U32.HI UR4, URZ, UR11, UR5 ;  /* 0x0000000b3f047299 */ /* 0x000fe20008011605 */
[----:B------:R-:W-:Y:S01]  /*0860*/  I2FP.F32.U32 R3, R2 ;  /* 0x0000000200037245 */ /* 0x000fe20000201000 */
[----:B------:R-:W-:Y:S01]  /*0870*/  IMAD.MOV.U32 R4, RZ, RZ, R10 ;  /* 0x000000ffff047224 */ /* 0x000fe200078e000a */
[----:B------:R-:W-:Y:S01]  /*0880*/  ULDC UR5, c[0x0][0x150] ;  /* 0x0000540000057ab9 */ /* 0x000fe20000000800 */
[----:B------:R-:W-:Y:S02]  /*0890*/  IADD3 R9, P0, RZ, -UR6, RZ ;  /* 0x80000006ff097c10 */ /* 0x000fe4000ff1e0ff */
[----:B-1----:R-:W-:Y:S01]  /*08a0*/  MOV R5, R14 ;  /* 0x0000000e00057202 */ /* 0x002fe20000000f00 */
[----:B------:R-:W1:Y:S01]  /*08b0*/  LDC.64 R18, c[0x0][0x640] ;  /* 0x00019000ff127b82 */ /* 0x000e620000000a00 */
[----:B------:R-:W-:Y:S01]  /*08c0*/  FMUL R3, R3, UR5 ;  /* 0x0000000503037c20 */ /* 0x000fe20008400000 */
[----:B------:R-:W-:Y:S01]  /*08d0*/  IMAD.X R11, RZ, RZ, ~UR4, P0 ;  /* 0x80000004ff0b7e24 */ /* 0x000fe200080e06ff */
[----:B------:R-:W-:Y:S01]  /*08e0*/  ULDC UR4, c[0x0][0x154] ;  /* 0x0000550000047ab9 */ /* 0x000fe20000000800 */
[----:B0-----:R-:W-:-:S03]  /*08f0*/  IMAD.WIDE.U32 R4, R9, R12, R4 ;  /* 0x0000000c09047225 */ /* 0x001fc600078e0004 */
[----:B------:R-:W0:Y:S01]  /*0900*/  F2I.U32.TRUNC.NTZ R3, R3 ;  /* 0x0000000300037305 */ /* 0x000e22000020f000 */
[----:B------:R-:W-:Y:S01]  /*0910*/  IMAD R6, R11, R12, RZ ;  /* 0x0000000c0b067224 */ /* 0x000fe200078e02ff */
[----:B------:R-:W3:Y:S03]  /*0920*/  LDC R10, c[0x0][0x608] ;  /* 0x00018200ff0a7b82 */ /* 0x000ee60000000800 */
[----:B------:R-:W-:-:S04]  /*0930*/  IMAD R9, R9, R13, R6 ;  /* 0x0000000d09097224 */ /* 0x000fc800078e0206 */
[----:B------:R-:W-:Y:S01]  /*0940*/  IMAD.IADD R5, R5, 0x1, R9 ;  /* 0x0000000105057824 */ /* 0x000fe200078e0209 */
[----:B------:R-:W4:Y:S01]  /*0950*/  LDC R7, c[0x0][0x144] ;  /* 0x00005100ff077b82 */ /* 0x000f220000000800 */
[----:B------:R-:W-:-:S03]  /*0960*/  MOV R9, 0x1 ;  /* 0x0000000100097802 */ /* 0x000fc60000000f00 */
[----:B--2---:R-:W-:Y:S01]  /*0970*/  SHF.R.U64 R12, R4, R8, R5 ;  /* 0x00000008040c7219 */ /* 0x004fe20000001205 */
[----:B0-----:R-:W-:Y:S01]  /*0980*/  IMAD.MOV R6, RZ, RZ, -R3 ;  /* 0x000000ffff067224 */ /* 0x001fe200078e0a03 */
[----:B------:R-:W-:Y:S02]  /*0990*/  I2FP.F32.U32 R4, R0 ;  /* 0x0000000000047245 */ /* 0x000fe40000201000 */
[----:B------:R-:W0:Y:S01]  /*09a0*/  LDC R14, c[0x0][0x658] ;  /* 0x00019600ff0e7b82 */ /* 0x000e220000000800 */
[----:B-1----:R-:W-:Y:S02]  /*09b0*/  ISETP.NE.U32.AND P0, PT, R18, RZ, PT ;  /* 0x000000ff1200720c */ /* 0x002fe40003f05070 */
[----:B------:R-:W-:Y:S01]  /*09c0*/  FMUL R4, R4, UR4 ;  /* 0x0000000404047c20 */ /* 0x000fe20008400000 */
[----:B------:R-:W-:Y:S01]  /*09d0*/  SHF.R.U32.HI R3, RZ, R8, R5 ;  /* 0x00000008ff037219 */ /* 0x000fe20000011605 */
[----:B------:R-:W-:Y:S01]  /*09e0*/  IMAD.MOV.U32 R5, RZ, RZ, -0x1 ;  /* 0xffffffffff057424 */ /* 0x000fe200078e00ff */
[----:B------:R-:W-:Y:S01]  /*09f0*/  ISETP.NE.AND.EX P0, PT, R19, RZ, PT, P0 ;  /* 0x000000ff1300720c */ /* 0x000fe20003f05300 */
[----:B------:R1:W2:Y:S01]  /*0a00*/  F2I.U32.TRUNC.NTZ R11, R4 ;  /* 0x00000004000b7305 */ /* 0x0002a2000020f000 */
[----:B------:R-:W1:Y:S01]  /*0a10*/  LDC R13, c[0x0][0x148] ;  /* 0x00005200ff0d7b82 */ /* 0x000e620000000800 */
[----:B---3--:R-:W-:-:S02]  /*0a20*/  SHF.R.U64 R23, R12, R10, R3 ;  /* 0x0000000a0c177219 */ /* 0x008fc40000001203 */
[----:B------:R-:W-:-:S05]  /*0a30*/  SHF.R.U32.HI R3, RZ, R10, R3 ;  /* 0x0000000aff037219 */ /* 0x000fca0000011603 */
[----:B------:R-:W3:Y:S01]  /*0a40*/  LDC R17, c[0x0][0x600] ;  /* 0x00018000ff117b82 */ /* 0x000ee20000000800 */
[----:B----4-:R-:W-:-:S07]  /*0a50*/  IMAD R8, R7, R6, R2 ;  /* 0x0000000607087224 */ /* 0x010fce00078e0202 */
[----:B------:R-:W4:Y:S01]  /*0a60*/  LDC R16, c[0x0][0x648] ;  /* 0x00019200ff107b82 */ /* 0x000f220000000800 */
[-C--:B0-----:R-:W-:Y:S02]  /*0a70*/  SHF.L.U32 R2, R5, R14.reuse, RZ ;  /* 0x0000000e05027219 */ /* 0x081fe400000006ff */
[--C-:B------:R-:W-:Y:S02]  /*0a80*/  SHF.R.U64 R22, R23, R14, R3.reuse ;  /* 0x0000000e17167219 */ /* 0x100fe40000001203 */
[----:B------:R-:W-:Y:S02]  /*0a90*/  LOP3.LUT R10, RZ, R2, RZ, 0x33, !PT ;  /* 0x00000002ff0a7212 */ /* 0x000fe400078e33ff */
[-C--:B------:R-:W-:Y:S01]  /*0aa0*/  SHF.R.U32.HI R3, RZ, R14.reuse, R3 ;  /* 0x0000000eff037219 */ /* 0x080fe20000011603 */
[----:B------:R-:W0:Y:S01]  /*0ab0*/  LDC R21, c[0x0][0x638] ;  /* 0x00018e00ff157b82 */ /* 0x000e220000000800 */
[----:B------:R-:W-:Y:S01]  /*0ac0*/  SHF.L.U32 R9, R9, R14, RZ ;  /* 0x0000000e09097219 */ /* 0x000fe200000006ff */
[----:B------:R-:W-:-:S06]  /*0ad0*/  IMAD.MOV.U32 R2, RZ, RZ, R22 ;  /* 0x000000ffff027224 */ /* 0x000fcc00078e0016 */
[----:B------:R-:W0:Y:S01]  /*0ae0*/  LDC R20, c[0x0][0x610] ;  /* 0x00018400ff147b82 */ /* 0x000e220000000800 */
[----:B-12---:R-:W-:Y:S05]  /*0af0*/  @!P0 BRA `(.L_x_6) ;  /* 0x0000000000288947 */ /* 0x006fea0003800000 */
[----:B------:R-:W1:Y:S02]  /*0b00*/  LDC R7, c[0x0][0x64c] ;  /* 0x00019300ff077b82 */ /* 0x000e640000000800 */
[----:B-1----:R-:W-:-:S05]  /*0b10*/  IADD3 R7, P0, R22, R7, RZ ;  /* 0x0000000716077210 */ /* 0x002fca0007f1e0ff */
[----:B------:R-:W-:-:S04]  /*0b20*/  IMAD.X R15, RZ, RZ, R3, P0 ;  /* 0x000000ffff0f7224 */ /* 0x000fc800000e0603 */
[----:B------:R-:W-:-:S04]  /*0b30*/  IMAD.WIDE.U32 R2, R15, R18, RZ ;  /* 0x000000120f027225 */ /* 0x000fc800078e00ff */
[----:B------:R-:W-:-:S04]  /*0b40*/  IMAD.WIDE.U32 R4, P0, R7, R19, R2 ;  /* 0x0000001307047225 */ /* 0x000fc80007800002 */
[----:B------:R-:W-:Y:S01]  /*0b50*/  IMAD.WIDE.U32 R2, R7, R18, RZ ;  /* 0x0000001207027225 */ /* 0x000fe200078e00ff */
[----:B------:R-:W-:-:S03]  /*0b60*/  MOV R6, R5 ;  /* 0x0000000500067202 */ /* 0x000fc60000000f00 */
[----:B------:R-:W-:Y:S01]  /*0b70*/  IMAD.X R7, RZ, RZ, RZ, P0 ;  /* 0x000000ffff077224 */ /* 0x000fe200000e06ff */
[----:B------:R-:W-:-:S05]  /*0b80*/  IADD3 RZ, P0, R3, R4, RZ ;  /* 0x0000000403ff7210 */ /* 0x000fca0007f1e0ff */
[----:B------:R-:W-:-:S08]  /*0b90*/  IMAD.WIDE.U32.X R2, R15, R19, R6, P0 ;  /* 0x000000130f027225 */ /* 0x000fd000000e0406 */
.L_x_6:
[----:B----4-:R-:W-:Y:S01]  /*0ba0*/  SHF.R.U64 R2, R2, R16, R3 ;  /* 0x0000001002027219 */ /* 0x010fe20000001203 */
[----:B---3--:R-:W-:Y:S01]  /*0bb0*/  VIADD R3, R17, 0xffffffff ;  /* 0xffffffff11037836 */ /* 0x008fe20000000000 */
[----:B------:R-:W-:Y:S01]  /*0bc0*/  LOP3.LUT R10, R23, R10, RZ, 0xc0, !PT ;  /* 0x0000000a170a7212 */ /* 0x000fe200078ec0ff */
[----:B------:R-:W-:Y:S02]  /*0bd0*/  IMAD.MOV R11, RZ, RZ, -R11 ;  /* 0x000000ffff0b7224 */ /* 0x000fe400078e0a0b */
[----:B------:R-:W-:Y:S01]  /*0be0*/  IMAD.MOV R4, RZ, RZ, -R2 ;  /* 0x000000ffff047224 */ /* 0x000fe200078e0a02 */
[----:B------:R-:W-:Y:S01]  /*0bf0*/  LOP3.LUT R3, R12, R3, RZ, 0xc0, !PT ;  /* 0x000000030c037212 */ /* 0x000fe200078ec0ff */
[----:B------:R-:W-:Y:S02]  /*0c00*/  @P4 IMAD R8, R13, R11, R0 ;  /* 0x0000000b0d084224 */ /* 0x000fe400078e0200 */
[----:B------:R-:W-:Y:S02]  /*0c10*/  IMAD R9, R9, R2, R10 ;  /* 0x0000000209097224 */ /* 0x000fe400078e020a */
[----:B0-----:R-:W-:Y:S01]  /*0c20*/  IMAD R0, R4, R21, R22 ;  /* 0x0000001504007224 */ /* 0x001fe200078e0216 */
[----:B------:R-:W-:Y:S01]  /*0c30*/  MOV R4, 0x1 ;  /* 0x0000000100047802 */ /* 0x000fe20000000f00 */
[----:B------:R-:W-:-:S02]  /*0c40*/  IMAD R8, R9, R20, R8 ;  /* 0x0000001409087224 */ /* 0x000fc400078e0208 */
[----:B------:R-:W-:-:S05]  /*0c50*/  IMAD R3, R0, R17, R3 ;  /* 0x0000001100037224 */ /* 0x000fca00078e0203 */
[----:B------:R-:W-:Y:S02]  /*0c60*/  SEL R0, R3, R8, !P4 ;  /* 0x0000000803007207 */ /* 0x000fe40006000000 */
[----:B------:R-:W-:-:S03]  /*0c70*/  SEL R2, R8, R3, !P4 ;  /* 0x0000000308027207 */ /* 0x000fc60006000000 */
[----:B------:R0:W-:Y:S04]  /*0c80*/  STL [R1+0x428], R0 ;  /* 0x0004280001007387 */ /* 0x0001e80000100800 */
[----:B------:R2:W-:Y:S01]  /*0c90*/  STL [R1+0x42c], R2 ;  /* 0x00042c0201007387 */ /* 0x0005e20000100800 */
[----:B0-----:R-:W-:-:S05]  /*0ca0*/  IMAD.U32 R0, RZ, RZ, UR6 ;  /* 0x00000006ff007e24 */ /* 0x001fca000f8e00ff */
[----:B------:R2:W-:Y:S02]  /*0cb0*/  STL [R1+0x420], R0 ;  /* 0x0004200001007387 */ /* 0x0005e40000100800 */
.L_x_4:
[----:B------:R-:W-:-:S08]  /*0cc0*/  NOP ;  /* 0x0000000000007918 */ /* 0x000fd00000000000 */
[----:B------:R-:W0:Y:S02]  /*0cd0*/  USETMAXREG.TRY_ALLOC.CTAPOOL UP0, 0xe8 ;  /* 0x000000e8000079c8 */ /* 0x000e240008000600 */
[----:B0-----:R-:W-:-:S13]  /*0ce0*/  PLOP3.LUT P0, PT, PT, PT, UP0, 0x80, 0x0 ;  /* 0x000000000000781c */ /* 0x001fda0003f0f008 */
[----:B------:R-:W-:Y:S05]  /*0cf0*/  @!P0 BRA `(.L_x_4) ;  /* 0xfffffffc00f08947 */ /* 0x000fea000383ffff */
[----:B------:R-:W-:Y:S02]  /*0d00*/  ULDC.64 UR4, c[0x0][0x598] ;  /* 0x0001660000047ab9 */ /* 0x000fe40000000a00 */
[----:B------:R-:W-:-:S04]  /*0d10*/  ISETP.NE.U32.AND P0, PT, RZ, UR4, PT ;  /* 0x00000004ff007c0c */ /* 0x000fc8000bf05070 */
[----:B------:R-:W-:-:S13]  /*0d20*/  ISETP.NE.AND.EX P0, PT, RZ, UR5, PT, P0 ;  /* 0x00000005ff007c0c */ /* 0x000fda000bf05300 */
[----:B------:R-:W-:Y:S05]  /*0d30*/  @!P0 BRA `(.L_x_7) ;  /* 0x0000000000288947 */ /* 0x000fea0003800000 */
[----:B--2---:R-:W0:Y:S01]  /*0d40*/  LDC.64 R2, c[0x0][0x598] ;  /* 0x00016600ff027b82 */ /* 0x004e220000000a00 */
[----:B------:R-:W-:Y:S02]  /*0d50*/  ULDC.64 UR4, c[0x0][0x208] ;  /* 0x0000820000047ab9 */ /* 0x000fe40000000a00 */
[----:B0-----:R-:W2:Y:S02]  /*0d60*/  LDG.E.64 R2, desc[UR4][R2.64] ;  /* 0x0000000402027981 */ /* 0x001ea4000c1e1b00 */
[----:B--2---:R-:W-:-:S04]  /*0d70*/  ISETP.NE.U32.AND P0, PT, R2, RZ, PT ;  /* 0x000000ff0200720c */ /* 0x004fc80003f05070 */
[----:B------:R-:W-:-:S13]  /*0d80*/  ISETP.NE.AND.EX P0, PT, R3, RZ, PT, P0 ;  /* 0x000000ff0300720c */ /* 0x000fda0003f05300 */
[----:B------:R-:W-:Y:S05]  /*0d90*/  @!P0 BRA `(.L_x_7) ;  /* 0x0000000000108947 */ /* 0x000fea0003800000 */
[----:B------:R-:W-:Y:S02]  /*0da0*/  ULDC.64 UR4, c[0x0][0x208] ;  /* 0x0000820000047ab9 */ /* 0x000fe40000000a00 */
[----:B------:R-:W2:Y:S02]  /*0db0*/  LD.E R2, desc[UR4][R2.64] ;  /* 0x0000000402027980 */ /* 0x000ea4000c101900 */
[----:B--2---:R-:W-:Y:S01]  /*0dc0*/  R2UR UR60, R2 ;  /* 0x00000000023c72ca */ /* 0x004fe200000e0000 */
[----:B------:R-:W-:-:S14]  /*0dd0*/  BRA `(.L_x_8) ;  /* 0x0000000000287947 */ /* 0x000fdc0003800000 */
.L_x_7:
[----:B------:R-:W-:Y:S02]  /*0de0*/  ULDC.64 UR4, c[0x0][0x588] ;  /* 0x0001620000047ab9 */ /* 0x000fe40000000a00 */
[----:B------:R-:W-:-:S04]  /*0df0*/  ISETP.NE.U32.AND P0, PT, RZ, UR4, PT ;  /* 0x00000004ff007c0c */ /* 0x000fc8000bf05070 */
[----:B------:R-:W-:-:S13]  /*0e00*/  ISETP.NE.AND.EX P0, PT, RZ, UR5, PT, P0 ;  /* 0x00000005ff007c0c */ /* 0x000fda000bf05300 */
[----:B------:R-:W-:Y:S05]  /*0e10*/  @!P0 BRA `(.L_x_9) ;  /* 0x0000000000148947 */ /* 0x000fea0003800000 */
[----:B--2---:R-:W0:Y:S01]  /*0e20*/  LDC.64 R2, c[0x0][0x588] ;  /* 0x00016200ff027b82 */ /* 0x004e220000000a00 */
[----:B------:R-:W-:Y:S02]  /*0e30*/  ULDC.64 UR4, c[0x0][0x208] ;  /* 0x0000820000047ab9 */ /* 0x000fe40000000a00 */
[----:B0-----:R-:W2:Y:S02]  /*0e40*/  LDG.E R2, desc[UR4][R2.64] ;  /* 0x0000000402027981 */ /* 0x001ea4000c1e1900 */
[----:B--2---:R-:W-:Y:S01]  /*0e50*/  R2UR UR60, R2 ;  /* 0x00000000023c72ca */ /* 0x004fe200000e0000 */
[----:B------:R-:W-:-:S14]  /*0e60*/  BRA `(.L_x_8) ;  /* 0x0000000000047947 */ /* 0x000fdc0003800000 */
.L_x_9:
[----:B------:R-:W-:-:S05]  /*0e70*/  ULDC UR60, c[0x0][0x580] ;  /* 0x00016000003c7ab9 */ /* 0x000fca0000000800 */
.L_x_8:
        /* <DEDUP_REMOVED lines=14> */
.L_x_10:
        /* <DEDUP_REMOVED lines=9> */
.L_x_12:
[----:B------:R-:W-:-:S05]  /*0ff0*/  ULDC UR61, c[0x0][0x584] ;  /* 0x00016100003d7ab9 */ /* 0x000fca0000000800 */
.L_x_11:
[----:B------:R-:W-:-:S13]  /*1000*/  LOP3.LUT P0, RZ, R4, 0xff, RZ, 0xc0, !PT ;  /* 0x000000ff04ff7812 */ /* 0x000fda000780c0ff */
[----:B------:R-:W-:Y:S05]  /*1010*/  @!P0 EXIT ;  /* 0x000000000000894d */ /* 0x000fea0003800000 */
[----:B--2---:R-:W2:Y:S01]  /*1020*/  LDL R0, [R1+0x410] ;  /* 0x0004100001007983 */ /* 0x004ea20000100800 */
[----:B------:R-:W-:Y:S02]  /*1030*/  ULDC UR4, c[0x0][0x28c] ;  /* 0x0000a30000047ab9 */ /* 0x000fe40000000800 */
[----:B------:R-:W-:-:S04]  /*1040*/  UIADD3 UR4, UR4, 0xff, URZ ;  /* 0x000000ff04047890 */ /* 0x000fc8000fffe03f */
[----:B------:R-:W-:-:S04]  /*1050*/  USHF.R.S32.HI UR5, URZ, 0x1f, UR4 ;  /* 0x0000001f3f057899 */ /* 0x000fc80008011404 */
[----:B------:R-:W-:Y:S01]  /*1060*/  ULEA.HI UR5, UR5, UR4, URZ, 0x8 ;  /* 0x0000000405057291 */ /* 0x000fe2000f8f403f */
[----:B--2---:R-:W-:-:S13]  /*1070*/  R2UR UR6, R0 ;  /* 0x00000000000672ca */ /* 0x004fda00000e0000 */
[----:B------:R-:W-:Y:S02]  /*1080*/  ULOP3.LUT UR4, UR6, 0x1, URZ, 0xfc, !UPT ;  /* 0x0000000106047892 */ /* 0x000fe4000f8efc3f */
[----:B------:R-:W-:-:S03]  /*1090*/  USHF.R.S32.HI UR6, URZ, 0x8, UR5 ;  /* 0x000000083f067899 */ /* 0x000fc60008011405 */
[----:B------:R-:W-:Y:S01]  /*10a0*/  UMOV UR5, URZ ;  /* 0x0000003f00057c82 */ /* 0x000fe20008000000 */
[----:B------:R-:W-:Y:S01]  /*10b0*/  IMAD.U32 R0, RZ, RZ, UR4 ;  /* 0x00000004ff007e24 */ /* 0x000fe2000f8e00ff */
[----:B------:R-:W-:Y:S01]  /*10c0*/  UMOV UR4, URZ ;  /* 0x0000003f00047c82 */ /* 0x000fe20008000000 */
[----:B------:R-:W-:Y:S01]  /*10d0*/  IMAD.U32 R3, RZ, RZ, UR6 ;  /* 0x00000006ff037e24 */ /* 0x000fe2000f8e00ff */
[----:B------:R-:W-:Y:S02]  /*10e0*/  MOV R2, UR4 ;  /* 0x0000000400027c02 */ /* 0x000fe40008000f00 */
[----:B------:R0:W-:Y:S04]  /*10f0*/  STL [R1+0x40c], R0 ;  /* 0x00040c0001007387 */ /* 0x0001e80000100800 */
[----:B------:R2:W-:Y:S01]  /*1100*/  STL [R1+0x430], R3 ;  /* 0x0004300301007387 */ /* 0x0005e20000100800 */
[----:B0-----:R-:W-:-:S05]  /*1110*/  IMAD.U32 R0, RZ, RZ, UR5 ;  /* 0x00000005ff007e24 */ /* 0x001fca000f8e00ff */
[----:B------:R2:W-:Y:S04]  /*1120*/  STL [R1+0x424], R0 ;  /* 0x0004240001007387 */ /* 0x0005e80000100800 */
[----:B------:R2:W-:Y:S02]  /*1130*/  STL [R1+0x41c], R2 ;  /* 0x00041c0201007387 */ /* 0x0005e40000100800 */
.L_x_517:
[----:B-1----:R-:W3:Y:S01]  /*1140*/  LDL R6, [R1+0x41c] ;  /* 0x00041c0001067983 */ /* 0x002ee20000100800 */
[----:B0-2---:R-:W0:Y:S03]  /*1150*/  LDC R2, c[0x0][0x28c] ;  /* 0x0000a300ff027b82 */ /* 0x005e260000000800 */
[----:B------:R-:W-:Y:S04]  /*1160*/  STL [R1+0x400], RZ ;  /* 0x000400ff01007387 */ /* 0x000fe80000100800 */
        /* <DEDUP_REMOVED lines=248> */
[----:B------:R-:W-:Y:S04]  /*20f0*/  STL [R1], RZ ;  /* 0x000000ff01007387 */ /* 0x000fe80000100800 */
[----:B------:R-:W-:Y:S04]  /*2100*/  STL [R1+0x4], RZ ;  /* 0x000004ff01007387 */ /* 0x000fe80000100800 */
[----:B------:R-:W-:Y:S04]  /*2110*/  STL [R1+0x8], RZ ;  /* 0x000008ff01007387 */ /* 0x000fe80000100800 */
[----:B------:R-:W-:Y:S04]  /*2120*/  STL [R1+0xc], RZ ;  /* 0x00000cff01007387 */ /* 0x000fe80000100800 */
[----:B------:R-:W-:Y:S04]  /*2130*/  STL [R1+0x10], RZ ;  /* 0x000010ff01007387 */ /* 0x000fe80000100800 */
[----:B------:R-:W-:Y:S04]  /*2140*/  STL [R1+0x14], RZ ;  /* 0x000014ff01007387 */ /* 0x000fe80000100800 */
[----:B------:R-:W-:Y:S04]  /*2150*/  STL [R1+0x18], RZ ;  /* 0x000018ff01007387 */ /* 0x000fe80000100800 */
[----:B------:R-:W-:Y:S04]  /*2160*/  STL [R1+0x1c], RZ ;  /* 0x00001cff01007387 */ /* 0x000fe80000100800 */
[----:B------:R-:W2:Y:S01]  /*2170*/  LDL R5, [R1+0x424] ;  /* 0x0004240001057983 */ /* 0x000ea20000100800 */
[----:B------:R-:W1:Y:S01]  /*2180*/  S2R R0, SR_TID.X ;  /* 0x0000000000007919 */ /* 0x000e620000002100 */
[----:B----4-:R-:W4:Y:S01]  /*2190*/  S2UR UR9, SR_CgaCtaId ;  /* 0x00000000000979c3 */ /* 0x010f220000008800 */
[----:B-1----:R-:W-:-:S04]  /*21a0*/  LOP3.LUT R0, R0, 0x80, RZ, 0xc0, !PT ;  /* 0x0000008000007812 */ /* 0x002fc800078ec0ff */
[----:B------:R-:W-:-:S06]  /*21b0*/  SHF.R.U32.HI R0, RZ, 0x7, R0 ;  /* 0x00000007ff007819 */ /* 0x000fcc0000011600 */
[----:B------:R-:W1:Y:S01]  /*21c0*/  SHFL.IDX PT, R0, R0, RZ, 0x1f ;  /* 0x00001fff00007589 */ /* 0x000e6200000e0000 */
[----:B---3--:R-:W-:Y:S01]  /*21d0*/  R2UR UR7, R6 ;  /* 0x00000000060772ca */ /* 0x008fe200000e0000 */
[----:B------:R-:W-:Y:S01]  /*21e0*/  UMOV UR8, 0x400 ;  /* 0x0000040000087882 */ /* 0x000fe20000000000 */
[----:B-1----:R-:W-:-:S11]  /*21f0*/  R2UR UR6, R0 ;  /* 0x00000000000672ca */ /* 0x002fd600000e0000 */
[----:B------:R-:W-:Y:S01]  /*2200*/  IMAD.U32 R0, RZ, RZ, UR7 ;  /* 0x00000007ff007e24 */ /* 0x000fe2000f8e00ff */
[----:B----4-:R-:W-:Y:S02]  /*2210*/  ULEA UR8, UR9, UR8, 0x18 ;  /* 0x0000000809087291 */ /* 0x010fe4000f8ec03f */
[----:B------:R-:W-:-:S04]  /*2220*/  ULEA.HI UR7, UR6, UR6, URZ, 0x1 ;  /* 0x0000000606077291 */ /* 0x000fc8000f8f083f */
[----:B------:R-:W-:-:S04]  /*2230*/  ULOP3.LUT UR7, UR7, 0x7fffe, URZ, 0xc0, !UPT ;  /* 0x0007fffe07077892 */ /* 0x000fc8000f8ec03f */
[----:B------:R-:W-:-:S04]  /*2240*/  UIADD3 UR7, UR6, -UR7, URZ ;  /* 0x8000000706077290 */ /* 0x000fc8000fffe03f */
[----:B------:R-:W-:-:S04]  /*2250*/  ULEA UR7, UR7, UR8, 0xd ;  /* 0x0000000807077291 */ /* 0x000fc8000f8e683f */
[----:B------:R-:W-:-:S04]  /*2260*/  UIADD3 UR7, UR7, 0x100, URZ ;  /* 0x0000010007077890 */ /* 0x000fc8000fffe03f */
[----:B------:R-:W-:-:S04]  /*2270*/  USHF.R.U32.HI UR7, URZ, 0x4, UR7 ;  /* 0x000000043f077899 */ /* 0x000fc80008011607 */
[----:B------:R-:W-:Y:S01]  /*2280*/  ULOP3.LUT UR6, UR7, 0x3fff, URZ, 0xc0, !UPT ;  /* 0x00003fff07067892 */ /* 0x000fe2000f8ec03f */
[----:B0-----:R-:W-:-:S05]  /*2290*/  ISETP.GE.AND P0, PT, R2, 0x1, PT ;  /* 0x000000010200780c */ /* 0x001fca0003f06270 */
[----:B------:R-:W-:Y:S01]  /*22a0*/  IMAD.U32 R4, RZ, RZ, UR6 ;  /* 0x00000006ff047e24 */ /* 0x000fe2000f8e00ff */
[----:B------:R-:W-:Y:S01]  /*22b0*/  UMOV UR4, URZ ;  /* 0x0000003f00047c82 */ /* 0x000fe20008000000 */
[----:B------:R-:W-:Y:S01]  /*22c0*/  UMOV UR5, URZ ;  /* 0x0000003f00057c82 */ /* 0x000fe20008000000 */
[----:B------:R-:W-:Y:S02]  /*22d0*/  IMAD.U32 R3, RZ, RZ, UR4 ;  /* 0x00000004ff037e24 */ /* 0x000fe4000f8e00ff */
[----:B------:R0:W-:Y:S01]  /*22e0*/  STL [R1+0x408], R4 ;  /* 0x0004080401007387 */ /* 0x0001e20000100800 */
[----:B------:R-:W-:Y:S01]  /*22f0*/  IMAD.U32 R2, RZ, RZ, UR8 ;  /* 0x00000008ff027e24 */ /* 0x000fe2000f8e00ff */
[----:B------:R-:W-:Y:S02]  /*2300*/  CS2R R228, SRZ ;  /* 0x0000000000e47805 */ /* 0x000fe4000001ff00 */
[----:B------:R-:W-:Y:S02]  /*2310*/  CS2R R226, SRZ ;  /* 0x0000000000e27805 */ /* 0x000fe4000001ff00 */
[----:B------:R-:W-:-:S02]  /*2320*/  CS2R R224, SRZ ;  /* 0x0000000000e07805 */ /* 0x000fc4000001ff00 */
[----:B------:R-:W-:Y:S02]  /*2330*/  CS2R R22, SRZ ;  /* 0x0000000000167805 */ /* 0x000fe4000001ff00 */
[----:B------:R-:W-:Y:S02]  /*2340*/  CS2R R20, SRZ ;  /* 0x0000000000147805 */ /* 0x000fe4000001ff00 */
[----:B------:R-:W-:Y:S02]  /*2350*/  CS2R R18, SRZ ;  /* 0x0000000000127805 */ /* 0x000fe4000001ff00 */
[----:B------:R-:W-:Y:S02]  /*2360*/  CS2R R16, SRZ ;  /* 0x0000000000107805 */ /* 0x000fe4000001ff00 */
[----:B------:R-:W-:Y:S02]  /*2370*/  CS2R R14, SRZ ;  /* 0x00000000000e7805 */ /* 0x000fe4000001ff00 */
[----:B------:R-:W-:-:S02]  /*2380*/  CS2R R12, SRZ ;  /* 0x00000000000c7805 */ /* 0x000fc4000001ff00 */
[----:B------:R-:W-:Y:S02]  /*2390*/  CS2R R10, SRZ ;  /* 0x00000000000a7805 */ /* 0x000fe4000001ff00 */
[----:B------:R-:W-:Y:S02]  /*23a0*/  CS2R R8, SRZ ;  /* 0x0000000000087805 */ /* 0x000fe4000001ff00 */
[----:B------:R-:W-:Y:S02]  /*23b0*/  MOV R7, RZ ;  /* 0x000000ff00077202 */ /* 0x000fe40000000f00 */
        /* <DEDUP_REMOVED lines=100> */
[----:B--2---:R-:W-:-:S13]  /*2a00*/  R2UR UR6, R5 ;  /* 0x00000000050672ca */ /* 0x004fda00000e0000 */
[----:B0-----:R-:W-:Y:S01]  /*2a10*/  IMAD.U32 R4, RZ, RZ, UR6 ;  /* 0x00000006ff047e24 */ /* 0x001fe2000f8e00ff */
[----:B------:R-:W-:Y:S06]  /*2a20*/  @!P0 BRA `(.L_x_13) ;  /* 0x000000b800d08947 */ /* 0x000fec0003800000 */
[----:B------:R-:W2:Y:S02]  /*2a30*/  LDL R3, [R1+0x40c] ;  /* 0x00040c0001037983 */ /* 0x000ea40000100800 */
[----:B--2---:R-:W-:-:S13]  /*2a40*/  R2UR UR4, R3 ;  /* 0x00000000030472ca */ /* 0x004fda00000e0000 */
[----:B------:R-:W-:-:S06]  /*2a50*/  UISETP.NE.AND UP0, UPT, UR4, 0x3, UPT ;  /* 0x000000030400788c */ /* 0x000fcc000bf05270 */
[----:B------:R-:W-:-:S13]  /*2a60*/  PLOP3.LUT P1, PT, PT, PT, UP0, 0x80, 0x0 ;  /* 0x000000000000781c */ /* 0x000fda0003f2f008 */
[----:B------:R-:W-:Y:S05]  /*2a70*/  @!P1 BRA `(.L_x_14) ;  /* 0x0000000000049947 */ /* 0x000fea0003800000 */
[----:B------:R-:W-:Y:S01]  /*2a80*/  BPT.TRAP 0x1 ;  /* 0x000000040000795c */ /* 0x000fe20000300000 */
.L_x_14:
[----:B------:R-:W-:Y:S02]  /*2a90*/  R2UR UR6, R2 ;  /* 0x00000000020672ca */ /* 0x000fe400000e0000 */
[----:B------:R-:W-:Y:S02]  /*2aa0*/  R2UR UR4, R6 ;  /* 0x00000000060472ca */ /* 0x000fe400000e0000 */
[----:B------:R-:W-:-:S11]  /*2ab0*/  R2UR UR5, R5 ;  /* 0x00000000050572ca */ /* 0x000fd600000e0000 */
[----:B------:R-:W-:Y:S02]  /*2ac0*/  ULEA UR4, UR4, UR6, 0x3 ;  /* 0x0000000604047291 */ /* 0x000fe4000f8e183f */
[----:B------:R-:W-:-:S04]  /*2ad0*/  MOV R0, UR5 ;  /* 0x0000000500007c02 */ /* 0x000fc80008000f00 */
[----:B------:R-:W-:-:S04]  /*2ae0*/  SHF.L.U32 R0, R0, 0x1f, RZ ;  /* 0x0000001f00007819 */ /* 0x000fc800000006ff */
[----:B------:R0:W1:Y:S01]  /*2af0*/  SYNCS.PHASECHK.TRANS64.TRYWAIT P0, [UR4], R0 ;  /* 0x00000000ff0075a7 */ /* 0x0000620008000144 */
[----:B------:R-:W-:Y:S05]  /*2b00*/  @!P1 BRA `(.L_x_15) ;  /* 0x0000000000049947 */ /* 0x000fea0003800000 */
[----:B------:R-:W-:Y:S01]  /*2b10*/  BPT.TRAP 0x1 ;  /* 0x000000040000795c */ /* 0x000fe20000300000 */
.L_x_15:
[----:B------:R2:W-:Y:S01]  /*2b20*/  STL [R1+0x400], RZ ;  /* 0x000400ff01007387 */ /* 0x0005e20000100800 */
[----:B------:R-:W-:Y:S02]  /*2b30*/  UMOV UR5, 0x8 ;  /* 0x0000000800057882 */ /* 0x000fe40000000000 */
[----:B------:R-:W-:Y:S01]  /*2b40*/  IMAD.U32 R3, RZ, RZ, UR5 ;  /* 0x00000005ff037e24 */ /* 0x000fe2000f8e00ff */
[----:B-1----:R-:W-:Y:S06]  /*2b50*/  @P0 BRA `(.L_x_16) ;  /* 0x0000000000080947 */ /* 0x002fec0003800000 */
[----:B------:R-:W1:Y:S02]  /*2b60*/  SYNCS.PHASECHK.TRANS64.TRYWAIT P0, [UR4], R0 ;  /* 0x00000000ff0075a7 */ /* 0x000e640008000144 */
[----:B-1----:R-:W-:Y:S05]  /*2b70*/  @!P0 BRA `(.L_x_17) ;  /* 0x0000031000dc8947 */ /* 0x002fea0003800000 */
.L_x_16:
[----:B-1----:R-:W3:Y:S04]  /*2b80*/  LDL R5, [R1+0x408] ;  /* 0x0004080001057983 */ /* 0x002ee80000100800 */
[----:B------:R-:W4:Y:S01]  /*2b90*/  LDL R4, [R1+0x41c] ;  /* 0x00041c0001047983 */ /* 0x000f220000100800 */
[----:B------:R-:W-:Y:S01]  /*2ba0*/  R2UR UR4, R2 ;  /* 0x00000000020472ca */ /* 0x000fe200000e0000 */
[----:B------:R-:W-:Y:S01]  /*2bb0*/  WARPGROUP.ARRIVE ;  /* 0x00000000000079c5 */ /* 0x000fe20000000000 */
[----:B------:R-:W-:Y:S01]  /*2bc0*/  UMOV UR7, 0x40000040 ;  /* 0x4000004000077882 */ /* 0x000fe20000000000 */
[----:B------:R-:W-:Y:S01]  /*2bd0*/  UMOV UR15, 0x40000040 ;  /* 0x40000040000f7882 */ /* 0x000fe20000000000 */
[----:B------:R-:W-:Y:S01]  /*2be0*/  UMOV UR55, 0x40000040 ;  /* 0x4000004000377882 */ /* 0x000fe20000000000 */
[----:B------:R-:W-:Y:S01]  /*2bf0*/  UMOV UR59, UR15 ;  /* 0x0000000f003b7c82 */ /* 0x000fe20008000000 */
[----:B------:R-:W-:Y:S01]  /*2c00*/  UMOV UR11, 0x40000040 ;  /* 0x40000040000b7882 */ /* 0x000fe20000000000 */
[----:B------:R-:W-:Y:S01]  /*2c10*/  UMOV UR19, 0x40000040 ;  /* 0x4000004000137882 */ /* 0x000fe20000000000 */
[----:B------:R-:W-:Y:S01]  /*2c20*/  UMOV UR23, 0x40000040 ;  /* 0x4000004000177882 */ /* 0x000fe20000000000 */
[----:B------:R-:W-:Y:S01]  /*2c30*/  UMOV UR27, 0x40000040 ;  /* 0x40000040001b7882 */ /* 0x000fe20000000000 */
[----:B------:R-:W-:Y:S01]  /*2c40*/  UMOV UR31, 0x40000040 ;  /* 0x40000040001f7882 */ /* 0x000fe20000000000 */
[----:B------:R-:W-:Y:S01]  /*2c50*/  UMOV UR35, 0x40000040 ;  /* 0x4000004000237882 */ /* 0x000fe20000000000 */
[----:B------:R-:W-:Y:S01]  /*2c60*/  UMOV UR39, 0x40000040 ;  /* 0x4000004000277882 */ /* 0x000fe20000000000 */
[----:B------:R-:W-:Y:S01]  /*2c70*/  UIADD3 UR4, UR4, 0x18100, URZ ;  /* 0x0001810004047890 */ /* 0x000fe2000fffe03f */
[----:B------:R-:W-:Y:S01]  /*2c80*/  STL [R1+0x3fc], RZ ;  /* 0x0003fcff01007387 */ /* 0x000fe20000100800 */
[----:B------:R-:W-:Y:S01]  /*2c90*/  UMOV UR43, 0x40000040 ;  /* 0x40000040002b7882 */ /* 0x000fe20000000000 */
[----:B------:R-:W-:Y:S01]  /*2ca0*/  UMOV UR47, 0x40000040 ;  /* 0x40000040002f7882 */ /* 0x000fe20000000000 */
[----:B------:R-:W-:Y:S01]  /*2cb0*/  USHF.R.U32.HI UR4, URZ, 0x4, UR4 ;  /* 0x000000043f047899 */ /* 0x000fe20008011604 */
[----:B------:R-:W-:Y:S01]  /*2cc0*/  STL [R1+0x3f8], RZ ;  /* 0x0003f8ff01007387 */ /* 0x000fe20000100800 */
[----:B------:R-:W-:-:S02]  /*2cd0*/  UMOV UR51, 0x40000040 ;  /* 0x4000004000337882 */ /* 0x000fc40000000000 */
[----:B------:R-:W-:Y:S01]  /*2ce0*/  ULOP3.LUT UR4, UR4, 0x3fff, URZ, 0xc0, !UPT ;  /* 0x00003fff04047892 */ /* 0x000fe2000f8ec03f */
[----:B------:R-:W-:Y:S03]  /*2cf0*/  STL [R1+0x3f4], RZ ;  /* 0x0003f4ff01007387 */ /* 0x000fe60000100800 */
[----:B------:R-:W-:Y:S01]  /*2d00*/  ULOP3.LUT UR4, UR4, 0x10000, URZ, 0xfc, !UPT ;  /* 0x0001000004047892 */ /* 0x000fe2000f8efc3f */
        /* <DEDUP_REMOVED lines=67> */
[----:B------:R-:W-:Y:S01]  /*3140*/  STL [R1+0x2e4], RZ ;  /* 0x0002e4ff01007387 */ /* 0x000fe20000100800 */
[----:B---3--:R-:W-:-:S03]  /*3150*/  R2UR UR6, R5 ;  /* 0x00000000050672ca */ /* 0x008fc600000e0000 */
[----:B------:R-:W-:Y:S01]  /*3160*/  STL [R1+0x2e0], RZ ;  /* 0x0002e0ff01007387 */ /* 0x000fe20000100800 */
[----:B----4-:R-:W-:-:S03]  /*3170*/  R2UR UR5, R4 ;  /* 0x00000000040572ca */ /* 0x010fc600000e0000 */
[----:B------:R-:W-:Y:S04]  /*3180*/  STL [R1+0x2dc], RZ ;  /* 0x0002dcff01007387 */ /* 0x000fe80000100800 */
[----:B------:R-:W-:Y:S02]  /*3190*/  STL [R1+0x2d8], RZ ;  /* 0x0002d8ff01007387 */ /* 0x000fe40000100800 */
[----:B------:R-:W-:Y:S02]  /*31a0*/  ULOP3.LUT UR57, UR6, 0x10000, URZ, 0xfc, !UPT ;  /* 0x0001000006397892 */ /* 0x000fe4000f8efc3f */
[----:B------:R-:W-:Y:S02]  /*31b0*/  STL [R1+0x2d4], RZ ;  /* 0x0002d4ff01007387 */ /* 0x000fe40000100800 */
[----:B------:R-:W-:-:S02]  /*31c0*/  UIMAD UR57, UR5, 0xc00, UR57 ;  /* 0x00000c00053978a4 */ /* 0x000fc4000f8e0239 */
[----:B------:R-:W-:Y:S01]  /*31d0*/  UIMAD UR56, UR5, 0xf00, UR4 ;  /* 0x00000f00053878a4 */ /* 0x000fe2000f8e0204 */
[----:B------:R-:W-:Y:S02]  /*31e0*/  STL [R1+0x2d0], RZ ;  /* 0x0002d0ff01007387 */ /* 0x000fe40000100800 */
[----:B------:R-:W-:Y:S01]  /*31f0*/  UMOV UR5, 0x40000040 ;  /* 0x4000004000057882 */ /* 0x000fe20000000000 */
[----:B------:R-:W-:Y:S01]  /*3200*/  UIADD3 UR8, UR56, 0x80, URZ ;  /* 0x0000008038087890 */ /* 0x000fe2000fffe03f */
[----:B------:R-:W-:Y:S01]  /*3210*/  STL [R1+0x2cc], RZ ;  /* 0x0002ccff01007387 */ /* 0x000fe20000100800 */
[----:B------:R-:W-:Y:S01]  /*3220*/  UMOV UR4, UR57 ;  /* 0x0000003900047c82 */ /* 0x000fe20008000000 */
[----:B------:R-:W-:Y:S01]  /*3230*/  UMOV UR6, UR56 ;  /* 0x0000003800067c82 */ /* 0x000fe20008000000 */
[----:B------:R-:W-:Y:S01]  /*3240*/  UMOV UR12, UR4 ;  /* 0x00000004000c7c82 */ /* 0x000fe20008000000 */
[----:B------:R-:W-:Y:S01]  /*3250*/  QGMMA.64x16x32.F32.E4M3.E4M3 R12, gdesc[UR4], RZ, !UPT, gsb0 ;  /* 0x00200000040c79f3 */ /* 0x000fe2000c0008ff */
[----:B------:R-:W-:Y:S01]  /*3260*/  UMOV UR13, UR5 ;  /* 0x00000005000d7c82 */ /* 0x000fe20008000000 */
[----:B------:R-:W-:Y:S01]  /*3270*/  UMOV UR14, UR8 ;  /* 0x00000008000e7c82 */ /* 0x000fe20008000000 */
[----:B------:R-:W-:Y:S01]  /*3280*/  UIADD3 UR9, UR56, 0x100, URZ ;  /* 0x0000010038097890 */ /* 0x000fe2000fffe03f */
[----:B------:R-:W-:Y:S01]  /*3290*/  STL [R1+0x2c8], RZ ;  /* 0x0002c8ff01007387 */ /* 0x000fe20000100800 */
[----:B------:R-:W-:Y:S01]  /*32a0*/  UMOV UR58, UR14 ;  /* 0x0000000e003a7c82 */ /* 0x000fe20008000000 */
[----:B------:R-:W-:Y:S01]  /*32b0*/  UIADD3 UR54, UR56, 0x180, URZ ;  /* 0x0000018038367890 */ /* 0x000fe2000fffe03f */
[----:B------:R-:W-:Y:S01]  /*32c0*/  UMOV UR52, UR4 ;  /* 0x0000000400347c82 */ /* 0x000fe20008000000 */
[----:B------:R-:W-:Y:S01]  /*32d0*/  UMOV UR53, UR5 ;  /* 0x0000000500357c82 */ /* 0x000fe20008000000 */
[----:B------:R-:W-:Y:S01]  /*32e0*/  UIADD3 UR10, UR56, 0x200, URZ ;  /* 0x00000200380a7890 */ /* 0x000fe2000fffe03f */
[----:B------:R-:W-:Y:S01]  /*32f0*/  STL [R1+0x2c4], RZ ;  /* 0x0002c4ff01007387 */ /* 0x000fe20000100800 */
[----:B------:R-:W-:Y:S01]  /*3300*/  UIADD3 UR18, UR56, 0x300, URZ ;  /* 0x0000030038127890 */ /* 0x000fe2000fffe03f */
[----:B------:R-:W-:Y:S01]  /*3310*/  UMOV UR16, UR4 ;  /* 0x0000000400107c82 */ /* 0x000fe20008000000 */
[----:B------:R-:W-:Y:S01]  /*3320*/  UMOV UR17, UR5 ;  /* 0x0000000500117c82 */ /* 0x000fe20008000000 */
[----:B------:R-:W-:Y:S01]  /*3330*/  UIADD3 UR22, UR56, 0x380, URZ ;  /* 0x0000038038167890 */ /* 0x000fe2000fffe03f */
[----:B------:R-:W-:Y:S01]  /*3340*/  STL [R1+0x2c0], RZ ;  /* 0x0002c0ff01007387 */ /* 0x000fe20000100800 */
        /* <DEDUP_REMOVED lines=29> */
[----:B------:R-:W-:-:S02]  /*3520*/  UMOV UR49, UR5 ;  /* 0x0000000500317c82 */ /* 0x000fc40008000000 */
[----:B------:R-:W-:Y:S01]  /*3530*/  STL [R1+0x2a0], RZ ;  /* 0x0002a0ff01007387 */ /* 0x000fe20000100800 */
[----:B------:R-:W-:Y:S02]  /*3540*/  WARPGROUP.DEPBAR.LE gsb0, 0x0 ;  /* 0x00008000000079c5 */ /* 0x000fe40000010000 */
[----:B------:R-:W-:Y:S01]  /*3550*/  WARPGROUP.ARRIVE ;  /* 0x00000000000079c5 */ /* 0x000fe20000000000 */
[----:B------:R-:W-:Y:S01]  /*3560*/  IMAD.MOV.U32 R11, RZ, RZ, R12 ;  /* 0x000000ffff0b7224 */ /* 0x000fe200078e000c */
[----:B------:R-:W-:Y:S01]  /*3570*/  MOV R9, R14 ;  /* 0x0000000e00097202 */ /* 0x000fe20000000f00 */
[----:B------:R-:W-:Y:S01]  /*3580*/  IMAD.MOV.U32 R10, RZ, RZ, R13 ;  /* 0x000000ffff0a7224 */ /* 0x000fe200078e000d */
[----:B------:R-:W-:Y:S01]  /*3590*/  STL [R1+0x29c], RZ ;  /* 0x00029cff01007387 */ /* 0x000fe20000100800 */
[----:B------:R-:W-:Y:S01]  /*35a0*/  IMAD.MOV.U32 R8, RZ, RZ, R15 ;  /* 0x000000ffff087224 */ /* 0x000fe200078e000f */
[----:B------:R-:W-:Y:S01]  /*35b0*/  QGMMA.64x16x32.F32.E4M3.E4M3 R20, gdesc[UR12], RZ, !UPT, gsb0 ;  /* 0x002000000c1479f3 */ /* 0x000fe2000c0008ff */
[----:B------:R-:W-:Y:S01]  /*35c0*/  UMOV UR12, UR4 ;  /* 0x00000004000c7c82 */ /* 0x000fe20008000000 */
[----:B------:R-:W-:Y:S01]  /*35d0*/  UMOV UR13, UR5 ;  /* 0x00000005000d7c82 */ /* 0x000fe20008000000 */
[----:B------:R-:W-:Y:S01]  /*35e0*/  UMOV UR14, UR9 ;  /* 0x00000009000e7c82 */ /* 0x000fe20008000000 */
[----:B------:R-:W-:Y:S01]  /*35f0*/  UMOV UR15, 0x40000040 ;  /* 0x40000040000f7882 */ /* 0x000fe20000000000 */
[----:B------:R-:W-:Y:S01]  /*3600*/  UMOV UR8, UR14 ;  /* 0x0000000e00087c82 */ /* 0x000fe20008000000 */
[----:B------:R-:W-:Y:S01]  /*3610*/  UMOV UR9, UR15 ;  /* 0x0000000f00097c82 */ /* 0x000fe20008000000 */
[----:B------:R-:W-:Y:S01]  /*3620*/  STL [R1+0x298], RZ ;  /* 0x000298ff01007387 */ /* 0x000fe20000100800 */
[----:B------:R-:W-:Y:S01]  /*3630*/  IMAD.MOV.U32 R7, RZ, RZ, R16 ;  /* 0x000000ffff077224 */ /* 0x000fe200078e0010 */
[----:B------:R-:W-:Y:S01]  /*3640*/  MOV R5, R18 ;  /* 0x0000001200057202 */ /* 0x000fe20000000f00 */
[----:B------:R-:W-:Y:S01]  /*3650*/  IMAD.MOV.U32 R6, RZ, RZ, R17 ;  /* 0x000000ffff067224 */ /* 0x000fe200078e0011 */
[----:B------:R-:W-:Y:S01]  /*3660*/  STL [R1+0x294], RZ ;  /* 0x000294ff01007387 */ /* 0x000fe20000100800 */
[----:B0-----:R-:W-:-:S03]  /*3670*/  IMAD.MOV.U32 R0, RZ, RZ, R19 ;  /* 0x000000ffff007224 */ /* 0x001fc600078e0013 */
        /* <DEDUP_REMOVED lines=10> */
[----:B------:R-:W-:-:S02]  /*3720*/  WARPGROUP.DEPBAR.LE gsb0, 0x0 ;  /* 0x00008000000079c5 */ /* 0x000fc40000010000 */
[----:B------:R-:W-:Y:S01]  /*3730*/  IMAD.MOV.U32 R15, RZ, RZ, R24 ;  /* 0x000000ffff0f7224 */ /* 0x000fe200078e0018 */
[----:B------:R-:W-:Y:S01]  /*3740*/  MOV R13, R26 ;  /* 0x0000001a000d7202 */ /* 0x000fe20000000f00 */
[----:B------:R-:W-:Y:S01]  /*3750*/  IMAD.MOV.U32 R14, RZ, RZ, R25 ;  /* 0x000000ffff0e7224 */ /* 0x000fe200078e0019 */
[----:B------:R-:W-:Y:S01]  /*3760*/  STL [R1+0x268], RZ ;  /* 0x000268ff01007387 */ /* 0x000fe20000100800 */
[----:B------:R-:W-:Y:S01]  /*3770*/  IMAD.MOV.U32 R12, RZ, RZ, R27 ;  /* 0x000000ffff0c7224 */ /* 0x000fe200078e001b */
[----:B------:R-:W-:Y:S01]  /*3780*/  MOV R17, R22 ;  /* 0x0000001600117202 */ /* 0x000fe20000000f00 */
[----:B------:R-:W-:Y:S01]  /*3790*/  WARPGROUP.ARRIVE ;  /* 0x00000000000079c5 */ /* 0x000fe20000000000 */
[----:B------:R-:W-:Y:S01]  /*37a0*/  STL [R1+0x264], RZ ;  /* 0x000264ff01007387 */ /* 0x000fe20000100800 */
[----:B------:R-:W-:Y:S02]  /*37b0*/  IMAD.MOV.U32 R19, RZ, RZ, R20 ;  /* 0x000000ffff137224 */ /* 0x000fe400078e0014 */
[----:B------:R-:W-:Y:S01]  /*37c0*/  IMAD.MOV.U32 R18, RZ, RZ, R21 ;  /* 0x000000ffff127224 */ /* 0x000fe200078e0015 */
[----:B------:R-:W-:Y:S01]  /*37d0*/  STL [R1+0x260], RZ ;  /* 0x000260ff01007387 */ /* 0x000fe20000100800 */
[----:B------:R-:W-:Y:S01]  /*37e0*/  QGMMA.64x16x32.F32.E4M3.E4M3 R24, gdesc[UR12], RZ, !UPT, gsb0 ;  /* 0x002000000c1879f3 */ /* 0x000fe2000c0008ff */
[----:B------:R-:W-:Y:S01]  /*37f0*/  UIADD3 UR14, UR56, 0x280, URZ ;  /* 0x00000280380e7890 */ /* 0x000fe2000fffe03f */
[----:B------:R-:W-:Y:S01]  /*3800*/  IMAD.MOV.U32 R16, RZ, RZ, R23 ;  /* 0x000000ffff107224 */ /* 0x000fe200078e0017 */
[----:B------:R-:W-:Y:S01]  /*3810*/  UMOV UR12, UR4 ;  /* 0x00000004000c7c82 */ /* 0x000fe20008000000 */
[----:B------:R-:W-:Y:S01]  /*3820*/  UMOV UR13, UR5 ;  /* 0x00000005000d7c82 */ /* 0x000fe20008000000 */
[----:B------:R-:W-:Y:S01]  /*3830*/  UMOV UR15, 0x40000040 ;  /* 0x40000040000f7882 */ /* 0x000fe20000000000 */
[----:B------:R-:W-:Y:S04]  /*3840*/  STL [R1+0x25c], RZ ;  /* 0x00025cff01007387 */ /* 0x000fe80000100800 */
[----:B------:R-:W-:Y:S04]  /*3850*/  STL [R1+0x258], RZ ;  /* 0x000258ff01007387 */ /* 0x000fe80000100800 */
[----:B------:R-:W-:Y:S01]  /*3860*/  STL [R1+0x254], RZ ;  /* 0x000254ff01007387 */ /* 0x000fe20000100800 */
[----:B------:R-:W-:-:S02]  /*3870*/  WARPGROUP.DEPBAR.LE gsb0, 0x0 ;  /* 0x00008000000079c5 */ /* 0x000fc40000010000 */
[----:B------:R-:W-:Y:S01]  /*3880*/  WARPGROUP.ARRIVE ;  /* 0x00000000000079c5 */ /* 0x000fe20000000000 */
[----:B------:R-:W-:Y:S04]  /*3890*/  STL.64 [R1], R24 ;  /* 0x0000001801007387 */ /* 0x000fe80000100a00 */
[----:B------:R-:W-:Y:S01]  /*38a0*/  STL.64 [R1+0x8], R26 ;  /* 0x0000081a01007387 */ /* 0x000fe20000100a00 */
[----:B------:R-:W-:Y:S01]  /*38b0*/  QGMMA.64x16x32.F32.E4M3.E4M3 R208, gdesc[UR52], RZ, !UPT, gsb0 ;  /* 0x0020000034d079f3 */ /* 0x000fe2000c0008ff */
[----:B------:R-:W-:Y:S01]  /*38c0*/  UMOV UR52, UR8 ;  /* 0x0000000800347c82 */ /* 0x000fe20008000000 */
[----:B------:R-:W-:Y:S01]  /*38d0*/  UMOV UR53, UR9 ;  /* 0x0000000900357c82 */ /* 0x000fe20008000000 */
[----:B------:R-:W-:Y:S01]  /*38e0*/  UMOV UR8, UR4 ;  /* 0x0000000400087c82 */ /* 0x000fe20008000000 */
[----:B------:R-:W-:Y:S01]  /*38f0*/  UMOV UR9, UR5 ;  /* 0x0000000500097c82 */ /* 0x000fe20008000000 */
[----:B------:R-:W-:Y:S01]  /*3900*/  STL.64 [R1+0x10], R28 ;  /* 0x0000101c01007387 */ /* 0x000fe20000100a00 */
[----:B------:R-:W-:Y:S01]  /*3910*/  UMOV UR4, UR52 ;  /* 0x0000003400047c82 */ /* 0x000fe20008000000 */
[----:B------:R-:W-:-:S02]  /*3920*/  UMOV UR5, UR53 ;  /* 0x0000003500057c82 */ /* 0x000fc40008000000 */
[----:B------:R-:W-:Y:S01]  /*3930*/  STL.64 [R1+0x18], R30 ;  /* 0x0000181e01007387 */ /* 0x000fe20000100a00 */
[----:B------:R-:W-:Y:S02]  /*3940*/  WARPGROUP.DEPBAR.LE gsb0, 0x0 ;  /* 0x00008000000079c5 */ /* 0x000fe40000010000 */
[----:B------:R-:W-:Y:S01]  /*3950*/  WARPGROUP.ARRIVE ;  /* 0x00000000000079c5 */ /* 0x000fe20000000000 */
[----:B------:R-:W-:Y:S04]  /*3960*/  STL.64 [R1+0x798], R214 ;  /* 0x000798d601007387 */ /* 0x000fe80000100a00 */
[----:B------:R-:W-:Y:S01]  /*3970*/  STL.64 [R1+0x790], R212 ;  /* 0x000790d401007387 */ /* 0x000fe20000100a00 */
[----:B------:R-:W-:Y:S01]  /*3980*/  QGMMA.64x16x32.F32.E4M3.E4M3 R192, gdesc[UR8], RZ, !UPT, gsb0 ;  /* 0x0020000008c079f3 */ /* 0x000fe2000c0008ff */
[----:B------:R-:W-:-:S02]  /*3990*/  UIADD3 UR8, UR57, 0x400, URZ ;  /* 0x0000040039087890 */ /* 0x000fc4000fffe03f */
[----:B------:R-:W-:Y:S04]  /*39a0*/  STL.64 [R1+0x788], R210 ;  /* 0x000788d201007387 */ /* 0x000fe80000100a00 */
[----:B------:R-:W-:Y:S01]  /*39b0*/  STL.64 [R1+0x780], R208 ;  /* 0x000780d001007387 */ /* 0x000fe20000100a00 */
[----:B------:R-:W-:Y:S02]  /*39c0*/  WARPGROUP.DEPBAR.LE gsb0, 0x0 ;  /* 0x00008000000079c5 */ /* 0x000fe40000010000 */
[----:B------:R-:W-:Y:S01]  /*39d0*/  WARPGROUP.ARRIVE ;  /* 0x00000000000079c5 */ /* 0x000fe20000000000 */
[----:B------:R0:W-:Y:S04]  /*39e0*/  STL.64 [R1+0x7b8], R198 ;  /* 0x0007b8c601007387 */ /* 0x0001e80000100a00 */
[----:B------:R1:W-:Y:S01]  /*39f0*/  STL.64 [R1+0x7b0], R196 ;  /* 0x0007b0c401007387 */ /* 0x0003e20000100a00 */
[----:B------:R-:W-:Y:S03]  /*3a00*/  QGMMA.64x16x32.F32.E4M3.E4M3 R176, gdesc[UR12], RZ, !UPT, gsb0 ;  /* 0x002000000cb079f3 */ /* 0x000fe6000c0008ff */
[----:B------:R3:W-:Y:S04]  /*3a10*/  STL.64 [R1+0x7a8], R194 ;  /* 0x0007a8c201007387 */ /* 0x0007e80000100a00 */
[----:B------:R4:W-:Y:S01]  /*3a20*/  STL.64 [R1+0x7a0], R192 ;  /* 0x0007a0c001007387 */ /* 0x0009e20000100a00 */
[----:B0-----:R-:W-:Y:S01]  /*3a30*/  MOV R198, R13 ;  /* 0x0000000d00c67202 */ /* 0x001fe20000000f00 */
[----:B------:R-:W-:-:S02]  /*3a40*/  IMAD.MOV.U32 R199, RZ, RZ, R12 ;  /* 0x000000ffffc77224 */ /* 0x000fc400078e000c */
[----:B-1----:R-:W-:Y:S02]  /*3a50*/  IMAD.MOV.U32 R196, RZ, RZ, R15 ;  /* 0x000000ffffc47224 */ /* 0x002fe400078e000f */
[----:B------:R-:W-:Y:S01]  /*3a60*/  IMAD.MOV.U32 R197, RZ, RZ, R14 ;  /* 0x000000ffffc57224 */ /* 0x000fe200078e000e */
[----:B---3--:R-:W-:Y:S01]  /*3a70*/  MOV R194, R17 ;  /* 0x0000001100c27202 */ /* 0x008fe20000000f00 */
[----:B------:R-:W-:Y:S02]  /*3a80*/  IMAD.MOV.U32 R195, RZ, RZ, R16 ;  /* 0x000000ffffc37224 */ /* 0x000fe400078e0010 */
[----:B----4-:R-:W-:Y:S02]  /*3a90*/  IMAD.MOV.U32 R192, RZ, RZ, R19 ;  /* 0x000000ffffc07224 */ /* 0x010fe400078e0013 */
[----:B------:R-:W-:Y:S01]  /*3aa0*/  IMAD.MOV.U32 R193, RZ, RZ, R18 ;  /* 0x000000ffffc17224 */ /* 0x000fe200078e0012 */
        /* <DEDUP_REMOVED lines=17> */
[----:B------:R-:W-:Y:S04]  /*3bc0*/  STL.64 [R1+0x7f8], R166 ;  /* 0x0007f8a601007387 */ /* 0x000fe80000100a00 */
[----:B------:R-:W-:Y:S01]  /*3bd0*/  STL.64 [R1+0x7f0], R164 ;  /* 0x0007f0a401007387 */ /* 0x000fe20000100a00 */
[----:B------:R-:W-:Y:S03]  /*3be0*/  QGMMA.64x16x32.F32.E4M3.E4M3 R144, gdesc[UR20], RZ, !UPT, gsb0 ;  /* 0x00200000149079f3 */ /* 0x000fe6000c0008ff */
[----:B------:R-:W-:Y:S04]  /*3bf0*/  STL.64 [R1+0x7e8], R162 ;  /* 0x0007e8a201007387 */ /* 0x000fe80000100a00 */
[----:B------:R0:W-:Y:S04]  /*3c00*/  STL.64 [R1+0x7e0], R160 ;  /* 0x0007e0a001007387 */ /* 0x0001e80000100a00 */
        /* <DEDUP_REMOVED lines=12> */
[----:B------:R-:W-:Y:S01]  /*3cd0*/  WARPGROUP.ARRIVE ;  /* 0x00000000000079c5 */ /* 0x000fe20000000000 */
[----:B------:R-:W-:Y:S04]  /*3ce0*/  STL [R1+0x224], RZ ;  /* 0x000224ff01007387 */ /* 0x000fe80000100800 */
[----:B------:R-:W3:Y:S01]  /*3cf0*/  LDL.LU.64 R208, [R1] ;  /* 0x0000000001d07983 */ /* 0x000ee20000300a00 */
[----:B------:R-:W-:Y:S03]  /*3d00*/  QGMMA.64x16x32.F32.E4M3.E4M3 R128, gdesc[UR24], RZ, !UPT, gsb0 ;  /* 0x00200000188079f3 */ /* 0x000fe6000c0008ff */
[----:B------:R-:W3:Y:S04]  /*3d10*/  LDL.LU.64 R210, [R1+0x8] ;  /* 0x0000080001d27983 */ /* 0x000ee80000300a00 */
[----:B------:R-:W3:Y:S04]  /*3d20*/  LDL.LU.64 R212, [R1+0x10] ;  /* 0x0000100001d47983 */ /* 0x000ee80000300a00 */
[----:B------:R-:W3:Y:S01]  /*3d30*/  LDL.LU.64 R214, [R1+0x18] ;  /* 0x0000180001d67983 */ /* 0x000ee20000300a00 */
[----:B------:R-:W-:-:S02]  /*3d40*/  WARPGROUP.DEPBAR.LE gsb0, 0x0 ;  /* 0x00008000000079c5 */ /* 0x000fc40000010000 */
[----:B------:R-:W-:-:S06]  /*3d50*/  WARPGROUP.ARRIVE ;  /* 0x00000000000079c5 */ /* 0x000fcc0000000000 */
[----:B------:R-:W-:Y:S03]  /*3d60*/  QGMMA.64x16x32.F32.E4M3.E4M3 R112, gdesc[UR28], RZ, !UPT, gsb0 ;  /* 0x002000001c7079f3 */ /* 0x000fe6000c0008ff */
[----:B------:R-:W-:Y:S02]  /*3d70*/  WARPGROUP.DEPBAR.LE gsb0, 0x0 ;  /* 0x00008000000079c5 */ /* 0x000fe40000010000 */
        /* <DEDUP_REMOVED lines=13> */
[----:B------:R-:W-:Y:S01]  /*3e50*/  QGMMA.64x16x32.F32.E4M3.E4M3 R32, gdesc[UR48], RZ, !UPT, gsb0 ;  /* 0x00200000302079f3 */ /* 0x000fe2000c0008ff */
[----:B------:R-:W-:Y:S01]  /*3e60*/  UMOV UR48, UR8 ;  /* 0x0000000800307c82 */ /* 0x000fe20008000000 */
[----:B------:R-:W-:Y:S01]  /*3e70*/  UMOV UR49, 0x40000040 ;  /* 0x4000004000317882 */ /* 0x000fe20000000000 */
[----:B------:R-:W-:Y:S01]  /*3e80*/  UMOV UR44, UR48 ;  /* 0x00000030002c7c82 */ /* 0x000fe20008000000 */
        /* <DEDUP_REMOVED lines=55> */
[----:B------:R-:W-:Y:S01]  /*4200*/  UMOV UR9, UR49 ;  /* 0x0000003100097c82 */ /* 0x000fe20008000000 */
[----:B------:R-:W-:Y:S01]  /*4210*/  UMOV UR10, UR4 ;  /* 0x00000004000a7c82 */ /* 0x000fe20008000000 */
[----:B------:R-:W-:Y:S01]  /*4220*/  UMOV UR11, UR5 ;  /* 0x00000005000b7c82 */ /* 0x000fe20008000000 */
        /* <DEDUP_REMOVED lines=12> */
[----:B------:R-:W-:Y:S01]  /*42f0*/  QGMMA.64x16x32.F32.E4M3.E4M3 R8, gdesc[UR8], RZ, !UPT, gsb0 ;  /* 0x00200000080879f3 */ /* 0x000fe2000c0008ff */
[----:B------:R-:W-:Y:S01]  /*4300*/  UMOV UR4, UR48 ;  /* 0x0000003000047c82 */ /* 0x000fe20008000000 */
[----:B------:R-:W-:Y:S01]  /*4310*/  UMOV UR5, UR49 ;  /* 0x0000003100057c82 */ /* 0x000fe20008000000 */
[----:B------:R-:W-:Y:S02]  /*4320*/  WARPGROUP.DEPBAR.LE gsb0, 0x0 ;  /* 0x00008000000079c5 */ /* 0x000fe40000010000 */
[----:B0-----:R-:W-:-:S06]  /*4330*/  WARPGROUP.ARRIVE ;  /* 0x00000000000079c5 */ /* 0x001fcc0000000000 */
[----:B------:R-:W-:Y:S01]  /*4340*/  QGMMA.64x16x32.F32.E4M3.E4M3 R160, gdesc[UR4], RZ, !UPT, gsb0 ;  /* 0x0020000004a079f3 */ /* 0x000fe2000c0008ff */
[----:B------:R-:W-:Y:S02]  /*4350*/  UIADD3 UR12, UR57, 0x2, URZ ;  /* 0x00000002390c7890 */ /* 0x000fe4000fffe03f */
[----:B------:R-:W-:Y:S01]  /*4360*/  UIADD3 UR8, UR56, 0x2, URZ ;  /* 0x0000000238087890 */ /* 0x000fe2000fffe03f */
[----:B------:R-:W-:Y:S01]  /*4370*/  UMOV UR5, 0x40000040 ;  /* 0x4000004000057882 */ /* 0x000fe20000000000 */
[----:B------:R-:W-:-:S03]  /*4380*/  UMOV UR7, 0x40000040 ;  /* 0x4000004000077882 */ /* 0x000fc60000000000 */
[----:B------:R-:W-:Y:S02]  /*4390*/  UMOV UR4, UR12 ;  /* 0x0000000c00047c82 */ /* 0x000fe40008000000 */
[----:B------:R-:W-:Y:S01]  /*43a0*/  UMOV UR6, UR8 ;  /* 0x0000000800067c82 */ /* 0x000fe20008000000 */
[----:B------:R-:W-:Y:S02]  /*43b0*/  WARPGROUP.DEPBAR.LE gsb0, 0x0 ;  /* 0x00008000000079c5 */ /* 0x000fe40000010000 */
[----:B------:R-:W-:-:S06]  /*43c0*/  WARPGROUP.ARRIVE ;  /* 0x00000000000079c5 */ /* 0x000fcc0000000000 */
[----:B------:R-:W-:Y:S01]  /*43d0*/  QGMMA.64x16x32.F32.E4M3.E4M3 R176, gdesc[UR4], R176, gsb0 ;  /* 0x0020000004b079f3 */ /* 0x000fe200080008b0 */
[----:B------:R-:W-:Y:S01]  /*43e0*/  UIADD3 UR9, UR56, 0x82, URZ ;  /* 0x0000008238097890 */ /* 0x000fe2000fffe03f */
[----:B------:R-:W-:Y:S01]  /*43f0*/  UMOV UR16, UR4 ;  /* 0x0000000400107c82 */ /* 0x000fe20008000000 */
[----:B------:R-:W-:Y:S01]  /*4400*/  UMOV UR17, UR5 ;  /* 0x0000000500117c82 */ /* 0x000fe20008000000 */
[----:B------:R-:W-:-:S04]  /*4410*/  UMOV UR19, 0x40000040 ;  /* 0x4000004000137882 */ /* 0x000fc80000000000 */
        /* <DEDUP_REMOVED lines=9> */
[----:B------:R-:W-:Y:S01]  /*44b0*/  STL [R1+0x220], RZ ;  /* 0x000220ff01007387 */ /* 0x000fe20000100800 */
[----:B------:R-:W-:Y:S01]  /*44c0*/  MOV R21, R166 ;  /* 0x000000a600157202 */ /* 0x000fe20000000f00 */
[----:B------:R-:W-:Y:S01]  /*44d0*/  IMAD.MOV.U32 R20, RZ, RZ, R167 ;  /* 0x000000ffff147224 */ /* 0x000fe200078e00a7 */
[----:B------:R-:W-:Y:S01]  /*44e0*/  MOV R225, R162 ;  /* 0x000000a200e17202 */ /* 0x000fe20000000f00 */
[----:B------:R-:W-:Y:S01]  /*44f0*/  IMAD.MOV.U32 R23, RZ, RZ, R164 ;  /* 0x000000ffff177224 */ /* 0x000fe200078e00a4 */
[----:B------:R-:W4:Y:S01]  /*4500*/  LDL.LU.64 R166, [R1+0x7f8] ;  /* 0x0007f80001a67983 */ /* 0x000f220000300a00 */
[----:B------:R-:W-:Y:S02]  /*4510*/  WARPGROUP.DEPBAR.LE gsb0, 0x0 ;  /* 0x00008000000079c5 */ /* 0x000fe40000010000 */
[----:B---3--:R-:W-:-:S06]  /*4520*/  WARPGROUP.ARRIVE ;  /* 0x00000000000079c5 */ /* 0x008fcc0000000000 */
[----:B------:R-:W-:Y:S01]  /*4530*/  QGMMA.64x16x32.F32.E4M3.E4M3 R208, gdesc[UR12], R208, gsb0 ;  /* 0x002000000cd079f3 */ /* 0x000fe200080008d0 */
[----:B------:R-:W-:Y:S02]  /*4540*/  IMAD.MOV.U32 R22, RZ, RZ, R165 ;  /* 0x000000ffff167224 */ /* 0x000fe400078e00a5 */
[----:B------:R-:W-:Y:S01]  /*4550*/  IMAD.MOV.U32 R224, RZ, RZ, R163 ;  /* 0x000000ffffe07224 */ /* 0x000fe200078e00a3 */
[----:B------:R-:W4:Y:S01]  /*4560*/  LDL.LU.64 R164, [R1+0x7f0] ;  /* 0x0007f00001a47983 */ /* 0x000f220000300a00 */
[----:B------:R-:W-:Y:S02]  /*4570*/  IMAD.MOV.U32 R227, RZ, RZ, R160 ;  /* 0x000000ffffe37224 */ /* 0x000fe400078e00a0 */
[----:B------:R-:W-:Y:S01]  /*4580*/  IMAD.MOV.U32 R226, RZ, RZ, R161 ;  /* 0x000000ffffe27224 */ /* 0x000fe200078e00a1 */
[----:B------:R-:W4:Y:S04]  /*4590*/  LDL.LU.64 R162, [R1+0x7e8] ;  /* 0x0007e80001a27983 */ /* 0x000f280000300a00 */
[----:B------:R-:W4:Y:S04]  /*45a0*/  LDL.LU.64 R160, [R1+0x7e0] ;  /* 0x0007e00001a07983 */ /* 0x000f280000300a00 */
[----:B------:R-:W-:Y:S04]  /*45b0*/  STL.64 [R1+0x80], R176 ;  /* 0x000080b001007387 */ /* 0x000fe80000100a00 */
[----:B------:R-:W-:Y:S04]  /*45c0*/  STL.64 [R1+0x88], R178 ;  /* 0x000088b201007387 */ /* 0x000fe80000100a00 */
[----:B------:R-:W-:Y:S04]  /*45d0*/  STL.64 [R1+0x90], R180 ;  /* 0x000090b401007387 */ /* 0x000fe80000100a00 */
[----:B------:R0:W-:Y:S04]  /*45e0*/  STL.64 [R1+0x98], R182 ;  /* 0x000098b601007387 */ /* 0x0001e80000100a00 */
[----:B0-----:R-:W3:Y:S04]  /*45f0*/  LDL.LU.64 R182, [R1+0x7d8] ;  /* 0x0007d80001b67983 */ /* 0x001ee80000300a00 */
[----:B------:R-:W3:Y:S04]  /*4600*/  LDL.LU.64 R180, [R1+0x7d0] ;  /* 0x0007d00001b47983 */ /* 0x000ee80000300a00 */
[----:B------:R-:W3:Y:S04]  /*4610*/  LDL.LU.64 R178, [R1+0x7c8] ;  /* 0x0007c80001b27983 */ /* 0x000ee80000300a00 */
[----:B------:R-:W3:Y:S04]  /*4620*/  LDL.LU.64 R176, [R1+0x7c0] ;  /* 0x0007c00001b07983 */ /* 0x000ee80000300a00 */
[----:B------:R-:W-:Y:S04]  /*4630*/  STL.64 [R1+0x40], R192 ;  /* 0x000040c001007387 */ /* 0x000fe80000100a00 */
[----:B------:R-:W-:Y:S04]  /*4640*/  STL.64 [R1+0x48], R194 ;  /* 0x000048c201007387 */ /* 0x000fe80000100a00 */
[----:B------:R-:W-:Y:S04]  /*4650*/  STL.64 [R1+0x50], R196 ;  /* 0x000050c401007387 */ /* 0x000fe80000100a00 */
[----:B------:R0:W-:Y:S01]  /*4660*/  STL.64 [R1+0x58], R198 ;  /* 0x000058c601007387 */ /* 0x0001e20000100a00 */
[----:B------:R-:W-:-:S02]  /*4670*/  WARPGROUP.DEPBAR.LE gsb0, 0x0 ;  /* 0x00008000000079c5 */ /* 0x000fc40000010000 */
[----:B------:R-:W-:Y:S01]  /*4680*/  MOV R5, R214 ;  /* 0x000000d600057202 */ /* 0x000fe20000000f00 */
[----:B------:R-:W-:Y:S01]  /*4690*/  IMAD.MOV.U32 R0, RZ, RZ, R215 ;  /* 0x000000ffff007224 */ /* 0x000fe200078e00d7 */
[----:B------:R-:W-:Y:S01]  /*46a0*/  MOV R17, R210 ;  /* 0x000000d200117202 */ /* 0x000fe20000000f00 */
[----:B------:R-:W-:Y:S02]  /*46b0*/  IMAD.MOV.U32 R7, RZ, RZ, R212 ;  /* 0x000000ffff077224 */ /* 0x000fe400078e00d4 */
[----:B------:R-:W-:Y:S01]  /*46c0*/  IMAD.MOV.U32 R6, RZ, RZ, R213 ;  /* 0x000000ffff067224 */ /* 0x000fe200078e00d5 */
[----:B0-----:R-:W2:Y:S04]  /*46d0*/  LDL.LU.64 R198, [R1+0x7b8] ;  /* 0x0007b80001c67983 */ /* 0x001ea80000300a00 */
[----:B------:R-:W2:Y:S01]  /*46e0*/  LDL.LU.64 R196, [R1+0x7b0] ;  /* 0x0007b00001c47983 */ /* 0x000ea20000300a00 */
[----:B------:R-:W-:-:S03]  /*46f0*/  IMAD.MOV.U32 R16, RZ, RZ, R211 ;  /* 0x000000ffff107224 */ /* 0x000fc600078e00d3 */
[----:B------:R-:W2:Y:S01]  /*4700*/  LDL.LU.64 R194, [R1+0x7a8] ;  /* 0x0007a80001c27983 */ /* 0x000ea20000300a00 */
[----:B------:R-:W-:-:S03]  /*4710*/  IMAD.MOV.U32 R19, RZ, RZ, R208 ;  /* 0x000000ffff137224 */ /* 0x000fc600078e00d0 */
[----:B------:R-:W2:Y:S01]  /*4720*/  LDL.LU.64 R192, [R1+0x7a0] ;  /* 0x0007a00001c07983 */ /* 0x000ea20000300a00 */
[----:B------:R-:W-:-:S03]  /*4730*/  IMAD.MOV.U32 R18, RZ, RZ, R209 ;  /* 0x000000ffff127224 */ /* 0x000fc600078e00d1 */
[----:B------:R-:W4:Y:S04]  /*4740*/  LDL.LU.64 R214, [R1+0x798] ;  /* 0x0007980001d67983 */ /* 0x000f280000300a00 */
[----:B------:R-:W4:Y:S04]  /*4750*/  LDL.LU.64 R212, [R1+0x790] ;  /* 0x0007900001d47983 */ /* 0x000f280000300a00 */
[----:B------:R-:W4:Y:S04]  /*4760*/  LDL.LU.64 R210, [R1+0x788] ;  /* 0x0007880001d27983 */ /* 0x000f280000300a00 */
[----:B------:R-:W4:Y:S01]  /*4770*/  LDL.LU.64 R208, [R1+0x780] ;  /* 0x0007800001d07983 */ /* 0x000f220000300a00 */
[----:B------:R-:W-:Y:S01]  /*4780*/  UIADD3 UR54, UR56, 0x182, URZ ;  /* 0x0000018238367890 */ /* 0x000fe2000fffe03f */
[----:B------:R-:W-:Y:S01]  /*4790*/  UMOV UR52, UR4 ;  /* 0x0000000400347c82 */ /* 0x000fe20008000000 */
[----:B------:R-:W-:Y:S01]  /*47a0*/  UMOV UR53, UR5 ;  /* 0x0000000500357c82 */ /* 0x000fe20008000000 */
[----:B------:R-:W-:Y:S01]  /*47b0*/  UMOV UR55, 0x40000040 ;  /* 0x4000004000377882 */ /* 0x000fe20000000000 */
        /* <DEDUP_REMOVED lines=8> */
[----:B------:R-:W-:Y:S01]  /*4840*/  UMOV UR58, UR18 ;  /* 0x00000012003a7c82 */ /* 0x000fe20008000000 */
[----:B------:R-:W-:Y:S01]  /*4850*/  UIADD3 UR18, UR56, 0x302, URZ ;  /* 0x0000030238127890 */ /* 0x000fe2000fffe03f */
[----:B------:R-:W-:Y:S01]  /*4860*/  UMOV UR59, UR19 ;  /* 0x00000013003b7c82 */ /* 0x000fe20008000000 */
[----:B------:R-:W-:Y:S01]  /*4870*/  UMOV UR16, UR4 ;  /* 0x0000000400107c82 */ /* 0x000fe20008000000 */
[----:B------:R-:W-:Y:S01]  /*4880*/  UMOV UR17, UR5 ;  /* 0x0000000500117c82 */ /* 0x000fe20008000000 */
[----:B------:R-:W-:Y:S01]  /*4890*/  UMOV UR19, 0x40000040 ;  /* 0x4000004000137882 */ /* 0x000fe20000000000 */
[----:B------:R-:W-:Y:S01]  /*48a0*/  UIADD3 UR22, UR56, 0x382, URZ ;  /* 0x0000038238167890 */ /* 0x000fe2000fffe03f */
[----:B------:R-:W-:Y:S01]  /*48b0*/  UMOV UR20, UR4 ;  /* 0x0000000400147c82 */ /* 0x000fe20008000000 */
[----:B------:R-:W-:Y:S01]  /*48c0*/  UMOV UR21, UR5 ;  /* 0x0000000500157c82 */ /* 0x000fe20008000000 */
[----:B------:R-:W-:Y:S01]  /*48d0*/  UMOV UR23, 0x40000040 ;  /* 0x4000004000177882 */ /* 0x000fe20000000000 */
[----:B----4-:R-:W-:-:S06]  /*48e0*/  WARPGROUP.ARRIVE ;  /* 0x00000000000079c5 */ /* 0x010fcc0000000000 */
[----:B------:R-:W-:Y:S01]  /*48f0*/  QGMMA.64x16x32.F32.E4M3.E4M3 R208, gdesc[UR52], R208, gsb0 ;  /* 0x0020000034d079f3 */ /* 0x000fe200080008d0 */
[----:B------:R-:W-:Y:S01]  /*4900*/  UMOV UR52, UR8 ;  /* 0x0000000800347c82 */ /* 0x000fe20008000000 */
[----:B------:R-:W-:Y:S01]  /*4910*/  UMOV UR53, UR9 ;  /* 0x0000000900357c82 */ /* 0x000fe20008000000 */
[----:B------:R-:W-:Y:S01]  /*4920*/  UMOV UR8, UR4 ;  /* 0x0000000400087c82 */ /* 0x000fe20008000000 */
[----:B------:R-:W-:Y:S01]  /*4930*/  UMOV UR9, UR5 ;  /* 0x0000000500097c82 */ /* 0x000fe20008000000 */
[----:B------:R-:W-:Y:S02]  /*4940*/  WARPGROUP.DEPBAR.LE gsb0, 0x0 ;  /* 0x00008000000079c5 */ /* 0x000fe40000010000 */
[----:B--2---:R-:W-:-:S06]  /*4950*/  WARPGROUP.ARRIVE ;  /* 0x00000000000079c5 */ /* 0x004fcc0000000000 */
[----:B------:R-:W-:Y:S03]  /*4960*/  QGMMA.64x16x32.F32.E4M3.E4M3 R192, gdesc[UR8], R192, gsb0 ;  /* 0x0020000008c079f3 */ /* 0x000fe600080008c0 */
[----:B------:R-:W-:Y:S02]  /*4970*/  WARPGROUP.DEPBAR.LE gsb0, 0x0 ;  /* 0x00008000000079c5 */ /* 0x000fe40000010000 */
[----:B---3--:R-:W-:-:S06]  /*4980*/  WARPGROUP.ARRIVE ;  /* 0x00000000000079c5 */ /* 0x008fcc0000000000 */
[----:B------:R-:W-:Y:S03]  /*4990*/  QGMMA.64x16x32.F32.E4M3.E4M3 R176, gdesc[UR12], R176, gsb0 ;  /* 0x002000000cb079f3 */ /* 0x000fe600080008b0 */
[----:B------:R-:W-:Y:S02]  /*49a0*/  WARPGROUP.DEPBAR.LE gsb0, 0x0 ;  /* 0x00008000000079c5 */ /* 0x000fe40000010000 */
[----:B------:R-:W-:-:S06]  /*49b0*/  WARPGROUP.ARRIVE ;  /* 0x00000000000079c5 */ /* 0x000fcc0000000000 */
[----:B------:R-:W-:Y:S03]  /*49c0*/  QGMMA.64x16x32.F32.E4M3.E4M3 R160, gdesc[UR16], R160, gsb0 ;  /* 0x0020000010a079f3 */ /* 0x000fe600080008a0 */
[----:B------:R-:W-:Y:S02]  /*49d0*/  WARPGROUP.DEPBAR.LE gsb0, 0x0 ;  /* 0x00008000000079c5 */ /* 0x000fe40000010000 */
[----:B------:R-:W-:-:S06]  /*49e0*/  WARPGROUP.ARRIVE ;  /* 0x00000000000079c5 */ /* 0x000fcc0000000000 */
[----:B------:R-:W-:Y:S01]  /*49f0*/  QGMMA.64x16x32.F32.E4M3.E4M3 R144, gdesc[UR20], R144, gsb0 ;  /* 0x00200000149079f3 */ /* 0x000fe20008000890 */
[----:B------:R-:W-:Y:S01]  /*4a00*/  UIADD3 UR26, UR56, 0x402, URZ ;  /* 0x00000402381a7890 */ /* 0x000fe2000fffe03f */
[----:B------:R-:W-:Y:S01]  /*4a10*/  UMOV UR24, UR4 ;  /* 0x0000000400187c82 */ /* 0x000fe20008000000 */
[----:B------:R-:W-:Y:S01]  /*4a20*/  UMOV UR25, UR5 ;  /* 0x0000000500197c82 */ /* 0x000fe20008000000 */
[----:B------:R-:W-:Y:S01]  /*4a30*/  UMOV UR27, 0x40000040 ;  /* 0x40000040001b7882 */ /* 0x000fe20000000000 */
        /* <DEDUP_REMOVED lines=46> */
[----:B------:R-:W-:-:S06]  /*4d20*/  UMOV UR49, 0x40000040 ;  /* 0x4000004000317882 */ /* 0x000fcc0000000000 */
[----:B------:R-:W-:Y:S01]  /*4d30*/  UMOV UR48, UR8 ;  /* 0x0000000800307c82 */ /* 0x000fe20008000000 */
[----:B------:R-:W-:Y:S02]  /*4d40*/  WARPGROUP.DEPBAR.LE gsb0, 0x0 ;  /* 0x00008000000079c5 */ /* 0x000fe40000010000 */
[----:B------:R-:W-:-:S06]  /*4d50*/  WARPGROUP.ARRIVE ;  /* 0x00000000000079c5 */ /* 0x000fcc0000000000 */
[----:B------:R-:W-:Y:S01]  /*4d60*/  QGMMA.64x16x32.F32.E4M3.E4M3 R24, gdesc[UR48], R24, gsb0 ;  /* 0x00200000301879f3 */ /* 0x000fe20008000818 */
[----:B------:R-:W-:Y:S01]  /*4d70*/  UMOV UR44, UR48 ;  /* 0x00000030002c7c82 */ /* 0x000fe20008000000 */
        /* <DEDUP_REMOVED lines=41> */
[----:B------:R-:W-:Y:S04]  /*5010*/  STL.64 [R1+0x718], R214 ;  /* 0x000718d601007387 */ /* 0x000fe80000100a00 */
[----:B------:R-:W-:Y:S04]  /*5020*/  STL.64 [R1+0x710], R212 ;  /* 0x000710d401007387 */ /* 0x000fe80000100a00 */
[----:B------:R-:W-:Y:S04]  /*5030*/  STL.64 [R1+0x708], R210 ;  /* 0x000708d201007387 */ /* 0x000fe80000100a00 */
[----:B------:R-:W-:Y:S04]  /*5040*/  STL.64 [R1+0x700], R208 ;  /* 0x000700d001007387 */ /* 0x000fe80000100a00 */
[----:B------:R-:W-:Y:S01]  /*5050*/  STL.64 [R1+0x738], R198 ;  /* 0x000738c601007387 */ /* 0x000fe20000100a00 */
[----:B------:R-:W-:-:S02]  /*5060*/  WARPGROUP.DEPBAR.LE gsb0, 0x0 ;  /* 0x00008000000079c5 */ /* 0x000fc40000010000 */
[----:B------:R-:W-:-:S06]  /*5070*/  WARPGROUP.ARRIVE ;  /* 0x00000000000079c5 */ /* 0x000fcc0000000000 */
[----:B------:R-:W-:Y:S01]  /*5080*/  QGMMA.64x16x32.F32.E4M3.E4M3 R168, gdesc[UR12], R168, gsb0 ;  /* 0x002000000ca879f3 */ /* 0x000fe200080008a8 */
[----:B------:R-:W-:Y:S04]  /*5090*/  STL.64 [R1+0x730], R196 ;  /* 0x000730c401007387 */ /* 0x000fe80000100a00 */
[----:B------:R-:W-:Y:S04]  /*50a0*/  STL.64 [R1+0x728], R194 ;  /* 0x000728c201007387 */ /* 0x000fe80000100a00 */
[----:B------:R-:W-:Y:S04]  /*50b0*/  STL.64 [R1+0x720], R192 ;  /* 0x000720c001007387 */ /* 0x000fe80000100a00 */
[----:B------:R-:W-:Y:S04]  /*50c0*/  STL.64 [R1+0x758], R182 ;  /* 0x000758b601007387 */ /* 0x000fe80000100a00 */
[----:B------:R-:W-:Y:S04]  /*50d0*/  STL.64 [R1+0x750], R180 ;  /* 0x000750b401007387 */ /* 0x000fe80000100a00 */
[----:B------:R-:W-:Y:S04]  /*50e0*/  STL.64 [R1+0x748], R178 ;  /* 0x000748b201007387 */ /* 0x000fe80000100a00 */
[----:B------:R0:W-:Y:S04]  /*50f0*/  STL.64 [R1+0x740], R176 ;  /* 0x000740b001007387 */ /* 0x0001e80000100a00 */
[----:B------:R-:W-:Y:S04]  /*5100*/  STL.64 [R1+0x778], R166 ;  /* 0x000778a601007387 */ /* 0x000fe80000100a00 */
[----:B------:R-:W-:Y:S04]  /*5110*/  STL.64 [R1+0x770], R164 ;  /* 0x000770a401007387 */ /* 0x000fe80000100a00 */
        /* <DEDUP_REMOVED lines=13> */
[----:B0-----:R-:W2:Y:S04]  /*51f0*/  LDL.LU.64 R176, [R1+0x80] ;  /* 0x0000800001b07983 */ /* 0x001ea80000300a00 */
[----:B------:R-:W2:Y:S04]  /*5200*/  LDL.LU.64 R178, [R1+0x88] ;  /* 0x0000880001b27983 */ /* 0x000ea80000300a00 */
[----:B------:R-:W2:Y:S04]  /*5210*/  LDL.LU.64 R180, [R1+0x90] ;  /* 0x0000900001b47983 */ /* 0x000ea80000300a00 */
[----:B------:R-:W2:Y:S01]  /*5220*/  LDL.LU.64 R182, [R1+0x98] ;  /* 0x0000980001b67983 */ /* 0x000ea20000300a00 */
[----:B------:R-:W-:-:S02]  /*5230*/  WARPGROUP.DEPBAR.LE gsb0, 0x0 ;  /* 0x00008000000079c5 */ /* 0x000fc40000010000 */
[----:B------:R-:W-:Y:S01]  /*5240*/  WARPGROUP.ARRIVE ;  /* 0x00000000000079c5 */ /* 0x000fe20000000000 */
[----:B------:R-:W-:Y:S01]  /*5250*/  UMOV UR8, UR48 ;  /* 0x0000003000087c82 */ /* 0x000fe20008000000 */
[----:B------:R-:W-:-:S04]  /*5260*/  UMOV UR9, UR49 ;  /* 0x0000003100097c82 */ /* 0x000fc80008000000 */
[----:B------:R-:W-:Y:S01]  /*5270*/  QGMMA.64x16x32.F32.E4M3.E4M3 R184, gdesc[UR8], R184, gsb0 ;  /* 0x0020000008b879f3 */ /* 0x000fe200080008b8 */
[----:B------:R-:W-:Y:S04]  /*5280*/  STL [R1+0x1f0], RZ ;  /* 0x0001f0ff01007387 */ /* 0x000fe80000100800 */
[----:B------:R-:W3:Y:S04]  /*5290*/  LDL.LU.64 R192, [R1+0x40] ;  /* 0x0000400001c07983 */ /* 0x000ee80000300a00 */
[----:B------:R-:W3:Y:S04]  /*52a0*/  LDL.LU.64 R194, [R1+0x48] ;  /* 0x0000480001c27983 */ /* 0x000ee80000300a00 */
[----:B------:R-:W3:Y:S04]  /*52b0*/  LDL.LU.64 R196, [R1+0x50] ;  /* 0x0000500001c47983 */ /* 0x000ee80000300a00 */
[----:B------:R-:W3:Y:S01]  /*52c0*/  LDL.LU.64 R198, [R1+0x58] ;  /* 0x0000580001c67983 */ /* 0x000ee20000300a00 */
[----:B------:R-:W-:Y:S01]  /*52d0*/  UMOV UR4, UR52 ;  /* 0x0000003400047c82 */ /* 0x000fe20008000000 */
[----:B------:R-:W-:Y:S01]  /*52e0*/  UMOV UR5, UR53 ;  /* 0x0000003500057c82 */ /* 0x000fe20008000000 */
[----:B------:R-:W-:Y:S01]  /*52f0*/  UMOV UR52, UR48 ;  /* 0x0000003000347c82 */ /* 0x000fe20008000000 */
[----:B------:R-:W-:Y:S01]  /*5300*/  UMOV UR53, UR49 ;  /* 0x0000003100357c82 */ /* 0x000fe20008000000 */
[----:B------:R-:W-:-:S02]  /*5310*/  WARPGROUP.DEPBAR.LE gsb0, 0x0 ;  /* 0x00008000000079c5 */ /* 0x000fc40000010000 */
[----:B------:R-:W-:-:S06]  /*5320*/  WARPGROUP.ARRIVE ;  /* 0x00000000000079c5 */ /* 0x000fcc0000000000 */
[----:B------:R-:W-:Y:S01]  /*5330*/  QGMMA.64x16x32.F32.E4M3.E4M3 R200, gdesc[UR52], R200, gsb0 ;  /* 0x0020000034c879f3 */ /* 0x000fe200080008c8 */
[----:B------:R-:W-:Y:S01]  /*5340*/  UMOV UR8, UR48 ;  /* 0x0000003000087c82 */ /* 0x000fe20008000000 */
[----:B------:R-:W-:Y:S01]  /*5350*/  UMOV UR9, UR49 ;  /* 0x0000003100097c82 */ /* 0x000fe20008000000 */
[----:B------:R-:W-:Y:S01]  /*5360*/  UMOV UR10, UR4 ;  /* 0x00000004000a7c82 */ /* 0x000fe20008000000 */
[----:B------:R-:W-:Y:S01]  /*5370*/  UMOV UR11, UR5 ;  /* 0x00000005000b7c82 */ /* 0x000fe20008000000 */
[----:B------:R-:W-:Y:S02]  /*5380*/  WARPGROUP.DEPBAR.LE gsb0, 0x0 ;  /* 0x00008000000079c5 */ /* 0x000fe40000010000 */
        /* <DEDUP_REMOVED lines=9> */
[----:B-1----:R-:W-:Y:S01]  /*5420*/  IMAD.MOV.U32 R160, RZ, RZ, R227 ;  /* 0x000000ffffa07224 */ /* 0x002fe200078e00e3 */
[----:B------:R-:W-:Y:S01]  /*5430*/  MOV R162, R225 ;  /* 0x000000e100a27202 */ /* 0x000fe20000000f00 */
[----:B------:R-:W-:Y:S01]  /*5440*/  IMAD.MOV.U32 R161, RZ, RZ, R226 ;  /* 0x000000ffffa17224 */ /* 0x000fe200078e00e2 */
[----:B------:R-:W-:Y:S01]  /*5450*/  MOV R166, R21 ;  /* 0x0000001500a67202 */ /* 0x000fe20000000f00 */
[----:B------:R-:W-:Y:S02]  /*5460*/  IMAD.MOV.U32 R163, RZ, RZ, R224 ;  /* 0x000000ffffa37224 */ /* 0x000fe400078e00e0 */
[----:B------:R-:W-:Y:S02]  /*5470*/  IMAD.MOV.U32 R164, RZ, RZ, R23 ;  /* 0x000000ffffa47224 */ /* 0x000fe400078e0017 */
[----:B------:R-:W-:Y:S02]  /*5480*/  IMAD.MOV.U32 R165, RZ, RZ, R22 ;  /* 0x000000ffffa57224 */ /* 0x000fe400078e0016 */
[----:B------:R-:W-:Y:S01]  /*5490*/  IMAD.MOV.U32 R167, RZ, RZ, R20 ;  /* 0x000000ffffa77224 */ /* 0x000fe200078e0014 */
[----:B------:R-:W-:Y:S01]  /*54a0*/  UMOV UR4, UR48 ;  /* 0x0000003000047c82 */ /* 0x000fe20008000000 */
[----:B------:R-:W-:Y:S01]  /*54b0*/  UMOV UR5, UR49 ;  /* 0x0000003100057c82 */ /* 0x000fe20008000000 */
[----:B------:R-:W-:-:S03]  /*54c0*/  WARPGROUP.DEPBAR.LE gsb0, 0x0 ;  /* 0x00008000000079c5 */ /* 0x000fc60000010000 */
[----:B------:R-:W-:-:S06]  /*54d0*/  WARPGROUP.ARRIVE ;  /* 0x00000000000079c5 */ /* 0x000fcc0000000000 */
[----:B------:R-:W-:Y:S01]  /*54e0*/  QGMMA.64x16x32.F32.E4M3.E4M3 R160, gdesc[UR4], R160, gsb0 ;  /* 0x0020000004a079f3 */ /* 0x000fe200080008a0 */
[----:B------:R-:W-:Y:S02]  /*54f0*/  UIADD3 UR12, UR57, 0x4, URZ ;  /* 0x00000004390c7890 */ /* 0x000fe4000fffe03f */
[----:B------:R-:W-:Y:S01]  /*5500*/  UIADD3 UR8, UR56, 0x4, URZ ;  /* 0x0000000438087890 */ /* 0x000fe2000fffe03f */
[----:B------:R-:W-:Y:S01]  /*5510*/  UMOV UR5, 0x40000040 ;  /* 0x4000004000057882 */ /* 0x000fe20000000000 */
[----:B------:R-:W-:-:S03]  /*5520*/  UMOV UR7, 0x40000040 ;  /* 0x4000004000077882 */ /* 0x000fc60000000000 */
[----:B------:R-:W-:Y:S02]  /*5530*/  UMOV UR4, UR12 ;  /* 0x0000000c00047c82 */ /* 0x000fe40008000000 */
[----:B------:R-:W-:Y:S01]  /*5540*/  UMOV UR6, UR8 ;  /* 0x0000000800067c82 */ /* 0x000fe20008000000 */
[----:B------:R-:W-:Y:S02]  /*5550*/  WARPGROUP.DEPBAR.LE gsb0, 0x0 ;  /* 0x00008000000079c5 */ /* 0x000fe40000010000 */
[----:B--2---:R-:W-:-:S06]  /*5560*/  WARPGROUP.ARRIVE ;  /* 0x00000000000079c5 */ /* 0x004fcc0000000000 */
[----:B------:R-:W-:Y:S01]  /*5570*/  QGMMA.64x16x32.F32.E4M3.E4M3 R176, gdesc[UR4], R176, gsb0 ;  /* 0x0020000004b079f3 */ /* 0x000fe200080008b0 */
[----:B------:R-:W-:Y:S01]  /*5580*/  UIADD3 UR9, UR56, 0x84, URZ ;  /* 0x0000008438097890 */ /* 0x000fe2000fffe03f */
[----:B------:R-:W-:Y:S01]  /*5590*/  UMOV UR16, UR4 ;  /* 0x0000000400107c82 */ /* 0x000fe20008000000 */
[----:B------:R-:W-:Y:S01]  /*55a0*/  UMOV UR17, UR5 ;  /* 0x0000000500117c82 */ /* 0x000fe20008000000 */
[----:B------:R-:W-:-:S04]  /*55b0*/  UMOV UR19, 0x40000040 ;  /* 0x4000004000137882 */ /* 0x000fc80000000000 */
[----:B------:R-:W-:Y:S01]  /*55c0*/  UMOV UR18, UR9 ;  /* 0x0000000900127c82 */ /* 0x000fe20008000000 */
[----:B------:R-:W-:Y:S02]  /*55d0*/  WARPGROUP.DEPBAR.LE gsb0, 0x0 ;  /* 0x00008000000079c5 */ /* 0x000fe40000010000 */
[----:B---3--:R-:W-:-:S06]  /*55e0*/  WARPGROUP.ARRIVE ;  /* 0x00000000000079c5 */ /* 0x008fcc0000000000 */
[----:B------:R-:W-:Y:S01]  /*55f0*/  QGMMA.64x16x32.F32.E4M3.E4M3 R192, gdesc[UR16], R192, gsb0 ;  /* 0x0020000010c079f3 */ /* 0x000fe200080008c0 */
[----:B------:R-:W-:Y:S01]  /*5600*/  IMAD.MOV.U32 R208, RZ, RZ, R19 ;  /* 0x000000ffffd07224 */ /* 0x000fe200078e0013 */
[----:B------:R-:W-:Y:S01]  /*5610*/  MOV R210, R17 ;  /* 0x0000001100d27202 */ /* 0x000fe20000000f00 */
[----:B------:R-:W-:Y:S01]  /*5620*/  IMAD.MOV.U32 R209, RZ, RZ, R18 ;  /* 0x000000ffffd17224 */ /* 0x000fe200078e0012 */
[----:B------:R-:W-:Y:S01]  /*5630*/  MOV R214, R5 ;  /* 0x0000000500d67202 */ /* 0x000fe20000000f00 */
[----:B------:R-:W-:Y:S02]  /*5640*/  IMAD.MOV.U32 R211, RZ, RZ, R16 ;  /* 0x000000ffffd37224 */ /* 0x000fe400078e0010 */
[----:B------:R-:W-:Y:S02]  /*5650*/  IMAD.MOV.U32 R212, RZ, RZ, R7 ;  /* 0x000000ffffd47224 */ /* 0x000fe400078e0007 */
[----:B------:R-:W-:Y:S02]  /*5660*/  IMAD.MOV.U32 R213, RZ, RZ, R6 ;  /* 0x000000ffffd57224 */ /* 0x000fe400078e0006 */
[----:B------:R-:W-:Y:S01]  /*5670*/  IMAD.MOV.U32 R215, RZ, RZ, R0 ;  /* 0x000000ffffd77224 */ /* 0x000fe200078e0000 */
        /* <DEDUP_REMOVED lines=8> */
[----:B------:R-:W-:Y:S04]  /*5700*/  STL [R1+0x1ec], RZ ;  /* 0x0001ecff01007387 */ /* 0x000fe80000100800 */
[----:B------:R-:W-:Y:S04]  /*5710*/  STL.64 [R1+0x60], R160 ;  /* 0x000060a001007387 */ /* 0x000fe80000100a00 */
[----:B------:R-:W-:Y:S04]  /*5720*/  STL.64 [R1+0x68], R162 ;  /* 0x000068a201007387 */ /* 0x000fe80000100a00 */
[----:B------:R-:W-:Y:S04]  /*5730*/  STL.64 [R1+0x70], R164 ;  /* 0x000070a401007387 */ /* 0x000fe80000100a00 */
[----:B------:R0:W-:Y:S01]  /*5740*/  STL.64 [R1+0x78], R166 ;  /* 0x000078a601007387 */ /* 0x0001e20000100a00 */
[----:B------:R-:W-:Y:S01]  /*5750*/  MOV R5, R182 ;  /* 0x000000b600057202 */ /* 0x000fe20000000f00 */
[----:B------:R-:W-:Y:S01]  /*5760*/  IMAD.MOV.U32 R0, RZ, RZ, R183 ;  /* 0x000000ffff007224 */ /* 0x000fe200078e00b7 */
[----:B------:R-:W-:Y:S01]  /*5770*/  MOV R17, R178 ;  /* 0x000000b200117202 */ /* 0x000fe20000000f00 */
[----:B------:R-:W-:-:S02]  /*5780*/  IMAD.MOV.U32 R7, RZ, RZ, R180 ;  /* 0x000000ffff077224 */ /* 0x000fc400078e00b4 */
        /* <DEDUP_REMOVED lines=8> */
[----:B------:R-:W3:Y:S01]  /*5810*/  LDL.LU.64 R182, [R1+0x758] ;  /* 0x0007580001b67983 */ /* 0x000ee20000300a00 */
[----:B------:R-:W-:Y:S01]  /*5820*/  MOV R21, R198 ;  /* 0x000000c600157202 */ /* 0x000fe20000000f00 */
[----:B------:R-:W-:Y:S02]  /*5830*/  IMAD.MOV.U32 R20, RZ, RZ, R199 ;  /* 0x000000ffff147224 */ /* 0x000fe400078e00c7 */
[----:B------:R-:W3:Y:S01]  /*5840*/  LDL.LU.64 R180, [R1+0x750] ;  /* 0x0007500001b47983 */ /* 0x000ee20000300a00 */
[----:B------:R-:W-:-:S03]  /*5850*/  IMAD.MOV.U32 R23, RZ, RZ, R196 ;  /* 0x000000ffff177224 */ /* 0x000fc600078e00c4 */
[----:B------:R-:W3:Y:S01]  /*5860*/  LDL.LU.64 R178, [R1+0x748] ;  /* 0x0007480001b27983 */ /* 0x000ee20000300a00 */
[----:B------:R-:W-:Y:S01]  /*5870*/  IMAD.MOV.U32 R22, RZ, RZ, R197 ;  /* 0x000000ffff167224 */ /* 0x000fe200078e00c5 */
[----:B------:R-:W-:Y:S02]  /*5880*/  MOV R225, R194 ;  /* 0x000000c200e17202 */ /* 0x000fe40000000f00 */
[----:B------:R-:W3:Y:S01]  /*5890*/  LDL.LU.64 R176, [R1+0x740] ;  /* 0x0007400001b07983 */ /* 0x000ee20000300a00 */
[----:B------:R-:W-:-:S03]  /*58a0*/  IMAD.MOV.U32 R224, RZ, RZ, R195 ;  /* 0x000000ffffe07224 */ /* 0x000fc600078e00c3 */
[----:B------:R-:W4:Y:S01]  /*58b0*/  LDL.LU.64 R198, [R1+0x738] ;  /* 0x0007380001c67983 */ /* 0x000f220000300a00 */
[----:B------:R-:W-:Y:S02]  /*58c0*/  IMAD.MOV.U32 R227, RZ, RZ, R192 ;  /* 0x000000ffffe37224 */ /* 0x000fe400078e00c0 */
[----:B------:R-:W-:Y:S01]  /*58d0*/  IMAD.MOV.U32 R226, RZ, RZ, R193 ;  /* 0x000000ffffe27224 */ /* 0x000fe200078e00c1 */
[----:B------:R-:W4:Y:S01]  /*58e0*/  LDL.LU.64 R196, [R1+0x730] ;  /* 0x0007300001c47983 */ /* 0x000f220000300a00 */
[----:B------:R-:W-:-:S03]  /*58f0*/  WARPGROUP.DEPBAR.LE gsb0, 0x0 ;  /* 0x00008000000079c5 */ /* 0x000fc60000010000 */
[----:B------:R-:W4:Y:S04]  /*5900*/  LDL.LU.64 R194, [R1+0x728] ;  /* 0x0007280001c27983 */ /* 0x000f280000300a00 */
[----:B------:R-:W4:Y:S04]  /*5910*/  LDL.LU.64 R192, [R1+0x720] ;  /* 0x0007200001c07983 */ /* 0x000f280000300a00 */
[----:B------:R-:W-:Y:S04]  /*5920*/  STL.64 [R1], R208 ;  /* 0x000000d001007387 */ /* 0x000fe80000100a00 */
[----:B------:R-:W-:Y:S04]  /*5930*/  STL.64 [R1+0x8], R210 ;  /* 0x000008d201007387 */ /* 0x000fe80000100a00 */
[----:B------:R-:W-:Y:S04]  /*5940*/  STL.64 [R1+0x10], R212 ;  /* 0x000010d401007387 */ /* 0x000fe80000100a00 */
[----:B------:R0:W-:Y:S04]  /*5950*/  STL.64 [R1+0x18], R214 ;  /* 0x000018d601007387 */ /* 0x0001e80000100a00 */
[----:B0-----:R-:W2:Y:S04]  /*5960*/  LDL.LU.64 R214, [R1+0x718] ;  /* 0x0007180001d67983 */ /* 0x001ea80000300a00 */
[----:B------:R-:W2:Y:S04]  /*5970*/  LDL.LU.64 R212, [R1+0x710] ;  /* 0x0007100001d47983 */ /* 0x000ea80000300a00 */
[----:B------:R-:W2:Y:S04]  /*5980*/  LDL.LU.64 R210, [R1+0x708] ;  /* 0x0007080001d27983 */ /* 0x000ea80000300a00 */
[----:B------:R-:W2:Y:S01]  /*5990*/  LDL.LU.64 R208, [R1+0x700] ;  /* 0x0007000001d07983 */ /* 0x000ea20000300a00 */
        /* <DEDUP_REMOVED lines=22> */
[----:B--2---:R-:W-:-:S06]  /*5b00*/  WARPGROUP.ARRIVE ;  /* 0x00000000000079c5 */ /* 0x004fcc0000000000 */
[----:B------:R-:W-:Y:S01]  /*5b10*/  QGMMA.64x16x32.F32.E4M3.E4M3 R208, gdesc[UR52], R208, gsb0 ;  /* 0x0020000034d079f3 */ /* 0x000fe200080008d0 */
[----:B------:R-:W-:Y:S01]  /*5b20*/  UMOV UR52, UR8 ;  /* 0x0000000800347c82 */ /* 0x000fe20008000000 */
[----:B------:R-:W-:Y:S01]  /*5b30*/  UMOV UR53, UR9 ;  /* 0x0000000900357c82 */ /* 0x000fe20008000000 */
[----:B------:R-:W-:Y:S01]  /*5b40*/  UMOV UR8, UR4 ;  /* 0x0000000400087c82 */ /* 0x000fe20008000000 */
[----:B------:R-:W-:Y:S01]  /*5b50*/  UMOV UR9, UR5 ;  /* 0x0000000500097c82 */ /* 0x000fe20008000000 */
[----:B------:R-:W-:Y:S02]  /*5b60*/  WARPGROUP.DEPBAR.LE gsb0, 0x0 ;  /* 0x00008000000079c5 */ /* 0x000fe40000010000 */
[----:B----4-:R-:W-:-:S06]  /*5b70*/  WARPGROUP.ARRIVE ;  /* 0x00000000000079c5 */ /* 0x010fcc0000000000 */
        /* <DEDUP_REMOVED lines=153> */
[----:B------:R-:W-:Y:S04]  /*6510*/  STL [R1+0x1bc], RZ ;  /* 0x0001bcff01007387 */ /* 0x000fe80000100800 */
[----:B------:R-:W3:Y:S04]  /*6520*/  LDL.LU.64 R208, [R1] ;  /* 0x0000000001d07983 */ /* 0x000ee80000300a00 */
        /* <DEDUP_REMOVED lines=20> */
[----:B--2---:R-:W-:-:S06]  /*6670*/  WARPGROUP.ARRIVE ;  /* 0x00000000000079c5 */ /* 0x004fcc0000000000 */
        /* <DEDUP_REMOVED lines=9> */
[----:B------:R-:W-:-:S02]  /*6710*/  UIADD3 UR12, UR57, 0x6, URZ ;  /* 0x00000006390c7890 */ /* 0x000fc4000fffe03f */
        /* <DEDUP_REMOVED lines=34> */
[----:B------:R-:W2:Y:S01]  /*6940*/  LDL.LU.64 R166, [R1+0x6f8] ;  /* 0x0006f80001a67983 */ /* 0x000ea20000300a00 */
[----:B------:R-:W-:Y:S02]  /*6950*/  WARPGROUP.DEPBAR.LE gsb0, 0x0 ;  /* 0x00008000000079c5 */ /* 0x000fe40000010000 */
[----:B---3--:R-:W-:-:S06]  /*6960*/  WARPGROUP.ARRIVE ;  /* 0x00000000000079c5 */ /* 0x008fcc0000000000 */
[----:B------:R-:W-:Y:S01]  /*6970*/  QGMMA.64x16x32.F32.E4M3.E4M3 R208, gdesc[UR12], R208, gsb0 ;  /* 0x002000000cd079f3 */ /* 0x000fe200080008d0 */
[----:B------:R-:W-:Y:S02]  /*6980*/  IMAD.MOV.U32 R22, RZ, RZ, R165 ;  /* 0x000000ffff167224 */ /* 0x000fe400078e00a5 */
[----:B------:R-:W-:Y:S01]  /*6990*/  IMAD.MOV.U32 R224, RZ, RZ, R163 ;  /* 0x000000ffffe07224 */ /* 0x000fe200078e00a3 */
[----:B------:R-:W2:Y:S01]  /*69a0*/  LDL.LU.64 R164, [R1+0x6f0] ;  /* 0x0006f00001a47983 */ /* 0x000ea20000300a00 */
[----:B------:R-:W-:Y:S02]  /*69b0*/  IMAD.MOV.U32 R227, RZ, RZ, R160 ;  /* 0x000000ffffe37224 */ /* 0x000fe400078e00a0 */
[----:B------:R-:W-:Y:S01]  /*69c0*/  IMAD.MOV.U32 R226, RZ, RZ, R161 ;  /* 0x000000ffffe27224 */ /* 0x000fe200078e00a1 */
[----:B------:R-:W2:Y:S04]  /*69d0*/  LDL.LU.64 R162, [R1+0x6e8] ;  /* 0x0006e80001a27983 */ /* 0x000ea80000300a00 */
[----:B------:R-:W2:Y:S04]  /*69e0*/  LDL.LU.64 R160, [R1+0x6e0] ;  /* 0x0006e00001a07983 */ /* 0x000ea80000300a00 */
        /* <DEDUP_REMOVED lines=18> */
[----:B0-----:R-:W4:Y:S04]  /*6b10*/  LDL.LU.64 R198, [R1+0x6b8] ;  /* 0x0006b80001c67983 */ /* 0x001f280000300a00 */
[----:B------:R-:W4:Y:S01]  /*6b20*/  LDL.LU.64 R196, [R1+0x6b0] ;  /* 0x0006b00001c47983 */ /* 0x000f220000300a00 */
[----:B------:R-:W-:-:S03]  /*6b30*/  IMAD.MOV.U32 R16, RZ, RZ, R211 ;  /* 0x000000ffff107224 */ /* 0x000fc600078e00d3 */
[----:B------:R-:W4:Y:S01]  /*6b40*/  LDL.LU.64 R194, [R1+0x6a8] ;  /* 0x0006a80001c27983 */ /* 0x000f220000300a00 */
[----:B------:R-:W-:-:S03]  /*6b50*/  IMAD.MOV.U32 R19, RZ, RZ, R208 ;  /* 0x000000ffff137224 */ /* 0x000fc600078e00d0 */
[----:B------:R-:W4:Y:S01]  /*6b60*/  LDL.LU.64 R192, [R1+0x6a0] ;  /* 0x0006a00001c07983 */ /* 0x000f220000300a00 */
[----:B------:R-:W-:-:S03]  /*6b70*/  IMAD.MOV.U32 R18, RZ, RZ, R209 ;  /* 0x000000ffff127224 */ /* 0x000fc600078e00d1 */
[----:B------:R-:W2:Y:S04]  /*6b80*/  LDL.LU.64 R214, [R1+0x698] ;  /* 0x0006980001d67983 */ /* 0x000ea80000300a00 */
        /* <DEDUP_REMOVED lines=883> */
[----:B------:R-:W-:Y:S01]  /*a2c0*/  UMOV UR58, UR18 ;  /* 0x00000012003a7c82 */ /* 0x000fe20008000000 */
[----:B------:R-:W-:Y:S01]  /*a2d0*/  UIADD3 UR18, UR56, 0xa04, URZ ;  /* 0x00000a0438127890 */ /* 0x000fe2000fffe03f */
        /* <DEDUP_REMOVED lines=11> */
[----:B------:R-:W-:Y:S03]  /*a390*/  QGMMA.64x16x32.F32.E4M3.E4M3 R208, gdesc[UR8], R208, gsb0 ;  /* 0x0020000008d079f3 */ /* 0x000fe600080008d0 */
[----:B------:R-:W-:Y:S02]  /*a3a0*/  WARPGROUP.DEPBAR.LE gsb0, 0x0 ;  /* 0x00008000000079c5 */ /* 0x000fe40000010000 */
[----:B----4-:R-:W-:-:S06]  /*a3b0*/  WARPGROUP.ARRIVE ;  /* 0x00000000000079c5 */ /* 0x010fcc0000000000 */
[----:B------:R-:W-:Y:S01]  /*a3c0*/  QGMMA.64x16x32.F32.E4M3.E4M3 R192, gdesc[UR12], R192, gsb0 ;  /* 0x002000000cc079f3 */ /* 0x000fe200080008c0 */
[----:B------:R-:W-:Y:S01]  /*a3d0*/  UMOV UR12, UR16 ;  /* 0x00000010000c7c82 */ /* 0x000fe20008000000 */
[----:B------:R-:W-:Y:S01]  /*a3e0*/  UMOV UR13, UR17 ;  /* 0x00000011000d7c82 */ /* 0x000fe20008000000 */
[----:B------:R-:W-:Y:S01]  /*a3f0*/  UMOV UR16, UR4 ;  /* 0x0000000400107c82 */ /* 0x000fe20008000000 */
[----:B------:R-:W-:Y:S01]  /*a400*/  UMOV UR17, UR5 ;  /* 0x0000000500117c82 */ /* 0x000fe20008000000 */
        /* <DEDUP_REMOVED lines=139> */
[----:B------:R-:W-:Y:S01]  /*acc0*/  UMOV UR17, UR53 ;  /* 0x0000003500117c82 */ /* 0x000fe20008000000 */
[----:B------:R-:W-:Y:S01]  /*acd0*/  UMOV UR4, UR12 ;  /* 0x0000000c00047c82 */ /* 0x000fe20008000000 */
[----:B------:R-:W-:Y:S01]  /*ace0*/  UMOV UR5, UR13 ;  /* 0x0000000d00057c82 */ /* 0x000fe20008000000 */
[----:B------:R-:W-:Y:S01]  /*acf0*/  UMOV UR8, UR52 ;  /* 0x0000003400087c82 */ /* 0x000fe20008000000 */
[----:B------:R-:W-:Y:S01]  /*ad00*/  QGMMA.64x16x32.F32.E4M3.E4M3 R168, gdesc[UR16], R168, gsb0 ;  /* 0x0020000010a879f3 */ /* 0x000fe200080008a8 */
[----:B------:R-:W-:Y:S01]  /*ad10*/  UMOV UR12, UR52 ;  /* 0x00000034000c7c82 */ /* 0x000fe20008000000 */
[----:B------:R-:W-:Y:S01]  /*ad20*/  UMOV UR13, UR53 ;  /* 0x00000035000d7c82 */ /* 0x000fe20008000000 */
[----:B------:R-:W-:Y:S01]  /*ad30*/  UMOV UR9, UR53 ;  /* 0x0000003500097c82 */ /* 0x000fe20008000000 */
[----:B------:R-:W3:Y:S04]  /*ad40*/  LDL.LU.64 R208, [R1] ;  /* 0x0000000001d07983 */ /* 0x000ee80000300a00 */
[----:B------:R-:W3:Y:S04]  /*ad50*/  LDL.LU.64 R210, [R1+0x8] ;  /* 0x0000080001d27983 */ /* 0x000ee80000300a00 */
[----:B------:R-:W3:Y:S04]  /*ad60*/  LDL.LU.64 R212, [R1+0x10] ;  /* 0x0000100001d47983 */ /* 0x000ee80000300a00 */
[----:B------:R-:W3:Y:S01]  /*ad70*/  LDL.LU.64 R214, [R1+0x18] ;  /* 0x0000180001d67983 */ /* 0x000ee20000300a00 */
[----:B------:R-:W-:-:S02]  /*ad80*/  WARPGROUP.DEPBAR.LE gsb0, 0x0 ;  /* 0x00008000000079c5 */ /* 0x000fc40000010000 */
[----:B------:R-:W-:-:S06]  /*ad90*/  WARPGROUP.ARRIVE ;  /* 0x00000000000079c5 */ /* 0x000fcc0000000000 */
[----:B------:R-:W-:Y:S03]  /*ada0*/  QGMMA.64x16x32.F32.E4M3.E4M3 R184, gdesc[UR12], R184, gsb0 ;  /* 0x002000000cb879f3 */ /* 0x000fe600080008b8 */
        /* <DEDUP_REMOVED lines=57> */
[----:B------:R-:W-:Y:S01]  /*b140*/  UMOV UR12, UR8 ;  /* 0x00000008000c7c82 */ /* 0x000fe20008000000 */
[----:B------:R-:W-:Y:S01]  /*b150*/  UMOV UR13, UR9 ;  /* 0x00000009000d7c82 */ /* 0x000fe20008000000 */
[----:B------:R-:W-:Y:S02]  /*b160*/  UMOV UR15, 0x40000040 ;  /* 0x40000040000f7882 */ /* 0x000fe40000000000 */
[----:B------:R-:W-:Y:S01]  /*b170*/  UMOV UR14, UR5 ;  /* 0x00000005000e7c82 */ /* 0x000fe20008000000 */
[----:B------:R-:W-:Y:S01]  /*b180*/  IMAD.MOV.U32 R22, RZ, RZ, R8 ;  /* 0x000000ffff167224 */ /* 0x000fe200078e0008 */
[----:B------:R-:W-:Y:S01]  /*b190*/  MOV R20, R10 ;  /* 0x0000000a00147202 */ /* 0x000fe20000000f00 */
[----:B------:R-:W-:Y:S01]  /*b1a0*/  IMAD.MOV.U32 R21, RZ, RZ, R9 ;  /* 0x000000ffff157224 */ /* 0x000fe200078e0009 */
[----:B------:R-:W-:Y:S01]  /*b1b0*/  STL [R1+0xe8], RZ ;  /* 0x0000e8ff01007387 */ /* 0x000fe20000100800 */
[----:B------:R-:W-:Y:S01]  /*b1c0*/  IMAD.MOV.U32 R8, RZ, RZ, R166 ;  /* 0x000000ffff087224 */ /* 0x000fe200078e00a6 */
[----:B------:R-:W-:Y:S01]  /*b1d0*/  MOV R7, R167 ;  /* 0x000000a700077202 */ /* 0x000fe20000000f00 */
[----:B------:R-:W-:-:S02]  /*b1e0*/  WARPGROUP.DEPBAR.LE gsb0, 0x0 ;  /* 0x00008000000079c5 */ /* 0x000fc40000010000 */
[----:B---3--:R-:W-:Y:S01]  /*b1f0*/  WARPGROUP.ARRIVE ;  /* 0x00000000000079c5 */ /* 0x008fe20000000000 */
[----:B------:R-:W-:Y:S01]  /*b200*/  IMAD.MOV.U32 R19, RZ, RZ, R11 ;  /* 0x000000ffff137224 */ /* 0x000fe200078e000b */
[----:B------:R-:W2:Y:S04]  /*b210*/  LDL.LU.64 R166, [R1+0x4f8] ;  /* 0x0004f80001a67983 */ /* 0x000ea80000300a00 */
[----:B------:R-:W-:Y:S01]  /*b220*/  QGMMA.64x16x32.F32.E4M3.E4M3 R208, gdesc[UR12], R208, gsb0 ;  /* 0x002000000cd079f3 */ /* 0x000fe200080008d0 */
[----:B------:R-:W-:Y:S01]  /*b230*/  IMAD.MOV.U32 R18, RZ, RZ, R12 ;  /* 0x000000ffff127224 */ /* 0x000fe200078e000c */
[----:B------:R-:W-:Y:S01]  /*b240*/  MOV R16, R14 ;  /* 0x0000000e00107202 */ /* 0x000fe20000000f00 */
[----:B------:R-:W-:Y:S01]  /*b250*/  IMAD.MOV.U32 R10, RZ, RZ, R164 ;  /* 0x000000ffff0a7224 */ /* 0x000fe200078e00a4 */
[----:B------:R-:W-:Y:S01]  /*b260*/  MOV R11, R163 ;  /* 0x000000a3000b7202 */ /* 0x000fe20000000f00 */
[----:B------:R-:W-:-:S02]  /*b270*/  IMAD.MOV.U32 R9, RZ, RZ, R165 ;  /* 0x000000ffff097224 */ /* 0x000fc400078e00a5 */
[----:B------:R-:W-:Y:S01]  /*b280*/  IMAD.MOV.U32 R17, RZ, RZ, R13 ;  /* 0x000000ffff117224 */ /* 0x000fe200078e000d */
[----:B------:R-:W2:Y:S01]  /*b290*/  LDL.LU.64 R164, [R1+0x4f0] ;  /* 0x0004f00001a47983 */ /* 0x000ea20000300a00 */
[----:B------:R-:W-:Y:S02]  /*b2a0*/  IMAD.MOV.U32 R12, RZ, RZ, R162 ;  /* 0x000000ffff0c7224 */ /* 0x000fe400078e00a2 */
[----:B------:R-:W-:Y:S01]  /*b2b0*/  IMAD.MOV.U32 R14, RZ, RZ, R160 ;  /* 0x000000ffff0e7224 */ /* 0x000fe200078e00a0 */
[----:B------:R-:W2:Y:S01]  /*b2c0*/  LDL.LU.64 R162, [R1+0x4e8] ;  /* 0x0004e80001a27983 */ /* 0x000ea20000300a00 */
[----:B------:R-:W-:-:S03]  /*b2d0*/  IMAD.MOV.U32 R13, RZ, RZ, R161 ;  /* 0x000000ffff0d7224 */ /* 0x000fc600078e00a1 */
        /* <DEDUP_REMOVED lines=14> */
[----:B------:R-:W-:Y:S02]  /*b3c0*/  IMAD.MOV.U32 R5, RZ, RZ, R214 ;  /* 0x000000ffff057224 */ /* 0x000fe400078e00d6 */
[----:B------:R-:W-:Y:S01]  /*b3d0*/  IMAD.MOV.U32 R0, RZ, RZ, R215 ;  /* 0x000000ffff007224 */ /* 0x000fe200078e00d7 */
[----:B0-----:R-:W4:Y:S04]  /*b3e0*/  LDL.LU.64 R198, [R1+0x4b8] ;  /* 0x0004b80001c67983 */ /* 0x001f280000300a00 */
[----:B------:R-:W4:Y:S04]  /*b3f0*/  LDL.LU.64 R196, [R1+0x4b0] ;  /* 0x0004b00001c47983 */ /* 0x000f280000300a00 */
[----:B------:R-:W4:Y:S04]  /*b400*/  LDL.LU.64 R194, [R1+0x4a8] ;  /* 0x0004a80001c27983 */ /* 0x000f280000300a00 */
[----:B------:R-:W4:Y:S04]  /*b410*/  LDL.LU.64 R192, [R1+0x4a0] ;  /* 0x0004a00001c07983 */ /* 0x000f280000300a00 */
[----:B------:R-:W-:Y:S01]  /*b420*/  STL.64 [R1], R208 ;  /* 0x000000d001007387 */ /* 0x000fe20000100a00 */
[----:B------:R-:W-:-:S03]  /*b430*/  IMAD.MOV.U32 R6, RZ, RZ, R213 ;  /* 0x000000ffff067224 */ /* 0x000fc600078e00d5 */
        /* <DEDUP_REMOVED lines=151> */
[----:B------:R-:W-:Y:S01]  /*bdb0*/  ULDC UR4, c[0x0][0x50c] ;  /* 0x0001430000047ab9 */ /* 0x000fe20000000800 */
[----:B------:R-:W-:Y:S01]  /*bdc0*/  UMOV UR9, UR5 ;  /* 0x0000000500097c82 */ /* 0x000fe20008000000 */
[----:B------:R-:W-:Y:S01]  /*bdd0*/  UISETP.NE.AND UP0, UPT, UR4, 0x8, UPT ;  /* 0x000000080400788c */ /* 0x000fe2000bf05270 */
[----:B------:R-:W-:Y:S02]  /*bde0*/  UMOV UR5, UR53 ;  /* 0x0000003500057c82 */ /* 0x000fe40008000000 */
        /* <DEDUP_REMOVED lines=8> */
[----:B------:R-:W-:Y:S01]  /*be70*/  STL.64 [R1+0x458], R214 ;  /* 0x000458d601007387 */ /* 0x000fe20000100a00 */
[----:B------:R-:W-:Y:S02]  /*be80*/  WARPGROUP.DEPBAR.LE gsb0, 0x0 ;  /* 0x00008000000079c5 */ /* 0x000fe40000010000 */
[----:B------:R-:W-:-:S06]  /*be90*/  WARPGROUP.ARRIVE ;  /* 0x00000000000079c5 */ /* 0x000fcc0000000000 */
[----:B------:R-:W-:Y:S01]  /*bea0*/  QGMMA.64x16x32.F32.E4M3.E4M3 R216, gdesc[UR12], R216, gsb0 ;  /* 0x002000000cd879f3 */ /* 0x000fe200080008d8 */
[----:B------:R-:W-:Y:S04]  /*beb0*/  STL.64 [R1+0x450], R212 ;  /* 0x000450d401007387 */ /* 0x000fe80000100a00 */
[----:B------:R-:W-:Y:S04]  /*bec0*/  STL.64 [R1+0x448], R210 ;  /* 0x000448d201007387 */ /* 0x000fe80000100a00 */
[----:B------:R-:W-:Y:S04]  /*bed0*/  STL.64 [R1+0x440], R208 ;  /* 0x000440d001007387 */ /* 0x000fe80000100a00 */
[----:B------:R0:W-:Y:S04]  /*bee0*/  STL.64 [R1+0x478], R198 ;  /* 0x000478c601007387 */ /* 0x0001e80000100a00 */
[----:B------:R1:W-:Y:S04]  /*bef0*/  STL.64 [R1+0x470], R196 ;  /* 0x000470c401007387 */ /* 0x0003e80000100a00 */
[----:B------:R2:W-:Y:S04]  /*bf00*/  STL.64 [R1+0x468], R194 ;  /* 0x000468c201007387 */ /* 0x0005e80000100a00 */
[----:B------:R3:W-:Y:S01]  /*bf10*/  STL.64 [R1+0x460], R192 ;  /* 0x000460c001007387 */ /* 0x0007e20000100a00 */
[----:B0-----:R-:W-:-:S02]  /*bf20*/  IMAD.MOV.U32 R198, RZ, RZ, R16 ;  /* 0x000000ffffc67224 */ /* 0x001fc400078e0010 */
[----:B------:R-:W-:Y:S01]  /*bf30*/  IMAD.MOV.U32 R199, RZ, RZ, R15 ;  /* 0x000000ffffc77224 */ /* 0x000fe200078e000f */
[----:B-1----:R-:W-:Y:S01]  /*bf40*/  MOV R196, R18 ;  /* 0x0000001200c47202 */ /* 0x002fe20000000f00 */
[----:B------:R-:W-:Y:S02]  /*bf50*/  IMAD.MOV.U32 R197, RZ, RZ, R17 ;  /* 0x000000ffffc57224 */ /* 0x000fe400078e0011 */
[----:B--2---:R-:W-:Y:S02]  /*bf60*/  IMAD.MOV.U32 R194, RZ, RZ, R20 ;  /* 0x000000ffffc27224 */ /* 0x004fe400078e0014 */
[----:B------:R-:W-:Y:S01]  /*bf70*/  IMAD.MOV.U32 R195, RZ, RZ, R19 ;  /* 0x000000ffffc37224 */ /* 0x000fe200078e0013 */
[----:B---3--:R-:W-:Y:S01]  /*bf80*/  MOV R192, R22 ;  /* 0x0000001600c07202 */ /* 0x008fe20000000f00 */
[----:B------:R-:W-:Y:S01]  /*bf90*/  IMAD.MOV.U32 R193, RZ, RZ, R21 ;  /* 0x000000ffffc17224 */ /* 0x000fe200078e0015 */
[----:B------:R-:W-:Y:S01]  /*bfa0*/  UMOV UR54, UR58 ;  /* 0x0000003a00367c82 */ /* 0x000fe20008000000 */
[----:B------:R-:W-:Y:S01]  /*bfb0*/  UMOV UR55, UR59 ;  /* 0x0000003b00377c82 */ /* 0x000fe20008000000 */
[----:B------:R-:W-:-:S03]  /*bfc0*/  WARPGROUP.DEPBAR.LE gsb0, 0x0 ;  /* 0x00008000000079c5 */ /* 0x000fc60000010000 */
[----:B------:R-:W-:-:S06]  /*bfd0*/  WARPGROUP.ARRIVE ;  /* 0x00000000000079c5 */ /* 0x000fcc0000000000 */
[----:B------:R-:W-:Y:S01]  /*bfe0*/  QGMMA.64x16x32.F32.E4M3.E4M3 R192, gdesc[UR52], R192, gsb0 ;  /* 0x0020000034c079f3 */ /* 0x000fe200080008c0 */
[----:B------:R-:W-:Y:S01]  /*bff0*/  MOV R208, R14 ;  /* 0x0000000e00d07202 */ /* 0x000fe20000000f00 */
[----:B------:R-:W-:Y:S01]  /*c000*/  IMAD.MOV.U32 R209, RZ, RZ, R13 ;  /* 0x000000ffffd17224 */ /* 0x000fe200078e000d */
[----:B------:R-:W-:Y:S01]  /*c010*/  MOV R212, R10 ;  /* 0x0000000a00d47202 */ /* 0x000fe20000000f00 */
[----:B------:R-:W-:Y:S02]  /*c020*/  IMAD.MOV.U32 R210, RZ, RZ, R12 ;  /* 0x000000ffffd27224 */ /* 0x000fe400078e000c */
[----:B------:R-:W-:Y:S02]  /*c030*/  IMAD.MOV.U32 R211, RZ, RZ, R11 ;  /* 0x000000ffffd37224 */ /* 0x000fe400078e000b */
[----:B------:R-:W-:Y:S02]  /*c040*/  IMAD.MOV.U32 R213, RZ, RZ, R9 ;  /* 0x000000ffffd57224 */ /* 0x000fe400078e0009 */
[----:B------:R-:W-:-:S02]  /*c050*/  IMAD.MOV.U32 R214, RZ, RZ, R8 ;  /* 0x000000ffffd67224 */ /* 0x000fc400078e0008 */
[----:B------:R-:W-:Y:S01]  /*c060*/  IMAD.MOV.U32 R215, RZ, RZ, R7 ;  /* 0x000000ffffd77224 */ /* 0x000fe200078e0007 */
[----:B------:R-:W-:Y:S01]  /*c070*/  UMOV UR8, UR52 ;  /* 0x0000003400087c82 */ /* 0x000fe20008000000 */
[----:B------:R-:W-:Y:S01]  /*c080*/  UMOV UR9, UR53 ;  /* 0x0000003500097c82 */ /* 0x000fe20008000000 */
[----:B------:R-:W-:-:S03]  /*c090*/  WARPGROUP.DEPBAR.LE gsb0, 0x0 ;  /* 0x00008000000079c5 */ /* 0x000fc60000010000 */
[----:B------:R-:W-:-:S06]  /*c0a0*/  WARPGROUP.ARRIVE ;  /* 0x00000000000079c5 */ /* 0x000fcc0000000000 */
[----:B------:R-:W-:Y:S01]  /*c0b0*/  QGMMA.64x16x32.F32.E4M3.E4M3 R208, gdesc[UR8], R208, gsb0 ;  /* 0x0020000008d079f3 */ /* 0x000fe200080008d0 */
        /* <DEDUP_REMOVED lines=11> */
[----:B------:R-:W-:Y:S04]  /*c170*/  STL.64 [R1+0x20], R192 ;  /* 0x000020c001007387 */ /* 0x000fe80000100a00 */
[----:B------:R-:W-:Y:S04]  /*c180*/  STL.64 [R1+0x28], R194 ;  /* 0x000028c201007387 */ /* 0x000fe80000100a00 */
[----:B------:R-:W-:Y:S04]  /*c190*/  STL.64 [R1+0x30], R196 ;  /* 0x000030c401007387 */ /* 0x000fe80000100a00 */
[----:B------:R0:W-:Y:S01]  /*c1a0*/  STL.64 [R1+0x38], R198 ;  /* 0x000038c601007387 */ /* 0x0001e20000100a00 */
[----:B------:R-:W-:-:S03]  /*c1b0*/  WARPGROUP.DEPBAR.LE gsb0, 0x0 ;  /* 0x00008000000079c5 */ /* 0x000fc60000010000 */
[----:B0-----:R0:W5:Y:S04]  /*c1c0*/  LDL.LU.64 R198, [R1+0x478] ;  /* 0x0004780001c67983 */ /* 0x0011680000300a00 */
[----:B------:R0:W5:Y:S04]  /*c1d0*/  LDL.LU.64 R196, [R1+0x470] ;  /* 0x0004700001c47983 */ /* 0x0001680000300a00 */
[----:B------:R0:W5:Y:S04]  /*c1e0*/  LDL.LU.64 R194, [R1+0x468] ;  /* 0x0004680001c27983 */ /* 0x0001680000300a00 */
[----:B------:R0:W5:Y:S04]  /*c1f0*/  LDL.LU.64 R192, [R1+0x460] ;  /* 0x0004600001c07983 */ /* 0x0001680000300a00 */
[----:B------:R-:W-:Y:S04]  /*c200*/  STL.64 [R1+0x60], R208 ;  /* 0x000060d001007387 */ /* 0x000fe80000100a00 */
[----:B------:R-:W-:Y:S04]  /*c210*/  STL.64 [R1+0x68], R210 ;  /* 0x000068d201007387 */ /* 0x000fe80000100a00 */
[----:B------:R-:W-:Y:S04]  /*c220*/  STL.64 [R1+0x70], R212 ;  /* 0x000070d401007387 */ /* 0x000fe80000100a00 */
[----:B------:R1:W-:Y:S01]  /*c230*/  STL.64 [R1+0x78], R214 ;  /* 0x000078d601007387 */ /* 0x0003e20000100a00 */
[----:B------:R-:W-:-:S03]  /*c240*/  USEL UR4, URZ, 0x1, UP0 ;  /* 0x000000013f047887 */ /* 0x000fc60008000000 */
[----:B-1----:R0:W5:Y:S04]  /*c250*/  LDL.LU.64 R214, [R1+0x458] ;  /* 0x0004580001d67983 */ /* 0x0021680000300a00 */
[----:B------:R0:W5:Y:S04]  /*c260*/  LDL.LU.64 R212, [R1+0x450] ;  /* 0x0004500001d47983 */ /* 0x0001680000300a00 */
[----:B------:R0:W5:Y:S04]  /*c270*/  LDL.LU.64 R210, [R1+0x448] ;  /* 0x0004480001d27983 */ /* 0x0001680000300a00 */
[----:B------:R0:W5:Y:S04]  /*c280*/  LDL.LU.64 R208, [R1+0x440] ;  /* 0x0004400001d07983 */ /* 0x0001680000300a00 */
[----:B------:R0:W-:Y:S04]  /*c290*/  STL [R1+0xb8], RZ ;  /* 0x0000b8ff01007387 */ /* 0x0001e80000100800 */
[----:B------:R0:W-:Y:S04]  /*c2a0*/  STL [R1+0xb4], RZ ;  /* 0x0000b4ff01007387 */ /* 0x0001e80000100800 */
[----:B------:R0:W-:Y:S04]  /*c2b0*/  STL [R1+0xb0], RZ ;  /* 0x0000b0ff01007387 */ /* 0x0001e80000100800 */
[----:B------:R0:W-:Y:S04]  /*c2c0*/  STL [R1+0xac], RZ ;  /* 0x0000acff01007387 */ /* 0x0001e80000100800 */
[----:B------:R0:W-:Y:S04]  /*c2d0*/  STL [R1+0xa8], RZ ;  /* 0x0000a8ff01007387 */ /* 0x0001e80000100800 */
[----:B------:R0:W-:Y:S04]  /*c2e0*/  STL [R1+0xa4], RZ ;  /* 0x0000a4ff01007387 */ /* 0x0001e80000100800 */
[----:B------:R0:W-:Y:S01]  /*c2f0*/  STL [R1+0xa0], RZ ;  /* 0x0000a0ff01007387 */ /* 0x0001e20000100800 */
[----:B------:R-:W-:-:S02]  /*c300*/  ISETP.NE.AND P0, PT, RZ, UR4, PT ;  /* 0x00000004ff007c0c */ /* 0x000fc4000bf05270 */
        /* <DEDUP_REMOVED lines=11> */
[----:B------:R-:W-:Y:S01]  /*c3c0*/  MOV R7, RZ ;  /* 0x000000ff00077202 */ /* 0x000fe20000000f00 */
[----:B0-----:R-:W-:Y:S06]  /*c3d0*/  @!P0 BRA `(.L_x_18) ;  /* 0x0000002000388947 */ /* 0x001fec0003800000 */
[----:B------:R-:W2:Y:S04]  /*c3e0*/  LDL R7, [R1+0x80] ;  /* 0x0000800001077983 */ /* 0x000ea80000100800 */
[----:B------:R-:W3:Y:S04]  /*c3f0*/  LDL R8, [R1+0x84] ;  /* 0x0000840001087983 */ /* 0x000ee80000100800 */
[----:B------:R-:W4:Y:S04]  /*c400*/  LDL R9, [R1+0x88] ;  /* 0x0000880001097983 */ /* 0x000f280000100800 */
        /* <DEDUP_REMOVED lines=18> */
[----:B------:R0:W-:Y:S04]  /*c530*/  STL [R1+0x474], R35 ;  /* 0x0004742301007387 */ /* 0x0001e80000100800 */
[----:B0-----:R-:W2:Y:S04]  /*c540*/  LDL R35, [R1+0x54] ;  /* 0x0000540001237983 */ /* 0x001ea80000100800 */
[----:B------:R0:W-:Y:S04]  /*c550*/  STL [R1+0x470], R36 ;  /* 0x0004702401007387 */ /* 0x0001e80000100800 */
[----:B0-----:R-:W3:Y:S04]  /*c560*/  LDL R36, [R1+0x58] ;  /* 0x0000580001247983 */ /* 0x001ee80000100800 */
[----:B------:R0:W-:Y:S04]  /*c570*/  STL [R1+0x46c], R37 ;  /* 0x00046c2501007387 */ /* 0x0001e80000100800 */
[----:B0-----:R-:W4:Y:S04]  /*c580*/  LDL R37, [R1+0x5c] ;  /* 0x00005c0001257983 */ /* 0x001f280000100800 */
        /* <DEDUP_REMOVED lines=17> */
[----:B0-----:R-:W4:Y:S04]  /*c6a0*/  LDL R30, [R1] ;  /* 0x00000000011e7983 */ /* 0x001f280000100800 */
[----:B------:R0:W-:Y:S04]  /*c6b0*/  STL [R1+0x444], R31 ;  /* 0x0004441f01007387 */ /* 0x0001e80000100800 */
[----:B0-----:R-:W4:Y:S04]  /*c6c0*/  LDL R31, [R1+0x4] ;  /* 0x00000400011f7983 */ /* 0x001f280000100800 */
[----:B------:R0:W-:Y:S04]  /*c6d0*/  STL [R1+0x440], R4 ;  /* 0x0004400401007387 */ /* 0x0001e80000100800 */
[----:B0-----:R-:W4:Y:S04]  /*c6e0*/  LDL R4, [R1+0x8] ;  /* 0x0000080001047983 */ /* 0x001f280000100800 */
[----:B------:R0:W-:Y:S04]  /*c6f0*/  STL [R1+0x43c], R2 ;  /* 0x00043c0201007387 */ /* 0x0001e80000100800 */
[----:B------:R-:W4:Y:S04]  /*c700*/  LDL R3, [R1+0x10] ;  /* 0x0000100001037983 */ /* 0x000f280000100800 */
[----:B0-----:R-:W4:Y:S01]  /*c710*/  LDL R2, [R1+0xc] ;  /* 0x00000c0001027983 */ /* 0x001f220000100800 */
[----:B--2---:R-:W-:-:S03]  /*c720*/  FADD R228, RZ, R35 ;  /* 0x00000023ffe47221 */ /* 0x004fc60000000000 */
[----:B------:R-:W2:Y:S01]  /*c730*/  LDL.LU R35, [R1+0x474] ;  /* 0x0004740001237983 */ /* 0x000ea20000300800 */
[----:B---3--:R-:W-:-:S03]  /*c740*/  FADD R229, RZ, R36 ;  /* 0x00000024ffe57221 */ /* 0x008fc60000000000 */
[----:B------:R-:W3:Y:S01]  /*c750*/  LDL.LU R36, [R1+0x470] ;  /* 0x0004700001247983 */ /* 0x000ee20000300800 */
[----:B----4-:R-:W-:-:S05]  /*c760*/  FADD R37, RZ, R37 ;  /* 0x00000025ff257221 */ /* 0x010fca0000000000 */
[----:B------:R0:W-:Y:S01]  /*c770*/  STL [R1+0xa0], R37 ;  /* 0x0000a02501007387 */ /* 0x0001e20000100800 */
[----:B------:R-:W-:-:S03]  /*c780*/  FADD R38, RZ, R38 ;  /* 0x00000026ff267221 */ /* 0x000fc60000000000 */
[----:B0-----:R-:W4:Y:S04]  /*c790*/  LDL.LU R37, [R1+0x46c] ;  /* 0x00046c0001257983 */ /* 0x001f280000300800 */
        /* <DEDUP_REMOVED lines=31> */
[----:B------:R-:W-:-:S01]  /*c990*/  FADD R3, RZ, R3 ;  /* 0x00000003ff037221 */ /* 0x000fc20000000000 */
[----:B------:R-:W-:Y:S02]  /*c9a0*/  FADD R2, RZ, R2 ;  /* 0x00000002ff027221 */ /* 0x000fe40000000000 */
[----:B0-----:R0:W5:Y:S04]  /*c9b0*/  LDL.LU R4, [R1+0x440] ;  /* 0x0004400001047983 */ /* 0x0011680000300800 */
[----:B------:R1:W-:Y:S04]  /*c9c0*/  STL [R1+0xd0], R2 ;  /* 0x0000d00201007387 */ /* 0x0003e80000100800 */
[----:B-1----:R0:W5:Y:S04]  /*c9d0*/  LDL.LU R2, [R1+0x43c] ;  /* 0x00043c0001027983 */ /* 0x0021680000300800 */
[----:B------:R1:W-:Y:S02]  /*c9e0*/  STL [R1+0xd4], R3 ;  /* 0x0000d40301007387 */ /* 0x0003e40000100800 */
[----:B-1----:R-:W-:-:S01]  /*c9f0*/  FADD R3, RZ, R6 ;  /* 0x00000006ff037221 */ /* 0x002fc20000000000 */
[----:B------:R-:W-:Y:S01]  /*ca00*/  FADD R6, RZ, R5 ;  /* 0x00000005ff067221 */ /* 0x000fe20000000000 */
[----:B------:R-:W-:-:S01]  /*ca10*/  FADD R5, RZ, R0 ;  /* 0x00000000ff057221 */ /* 0x000fc20000000000 */
[----:B------:R-:W-:-:S02]  /*ca20*/  FADD R0, RZ, R217 ;  /* 0x000000d9ff007221 */ /* 0x000fc40000000000 */
[----:B------:R1:W-:Y:S04]  /*ca30*/  STL [R1+0xd8], R3 ;  /* 0x0000d80301007387 */ /* 0x0003e80000100800 */
[----:B------:R-:W-:Y:S01]  /*ca40*/  STL [R1+0xdc], R6 ;  /* 0x0000dc0601007387 */ /* 0x000fe20000100800 */
[----:B-1----:R-:W-:-:S03]  /*ca50*/  FADD R3, RZ, R216 ;  /* 0x000000d8ff037221 */ /* 0x002fc60000000000 */
[----:B------:R1:W-:Y:S04]  /*ca60*/  STL [R1+0xe0], R5 ;  /* 0x0000e00501007387 */ /* 0x0003e80000100800 */
[----:B------:R0:W-:Y:S04]  /*ca70*/  STL [R1+0xe4], R3 ;  /* 0x0000e40301007387 */ /* 0x0001e80000100800 */
[----:B------:R0:W-:Y:S01]  /*ca80*/  STL [R1+0xe8], R0 ;  /* 0x0000e80001007387 */ /* 0x0001e20000100800 */
[----:B-1----:R-:W-:-:S01]  /*ca90*/  FADD R5, RZ, R218 ;  /* 0x000000daff057221 */ /* 0x002fc20000000000 */
[----:B0-----:R-:W-:-:S04]  /*caa0*/  FADD R3, RZ, R219 ;  /* 0x000000dbff037221 */ /* 0x001fc80000000000 */
[----:B------:R0:W-:Y:S01]  /*cab0*/  STL [R1+0xec], R5 ;  /* 0x0000ec0501007387 */ /* 0x0001e20000100800 */
[----:B------:R-:W-:-:S03]  /*cac0*/  FADD R0, RZ, R220 ;  /* 0x000000dcff007221 */ /* 0x000fc60000000000 */
[----:B------:R1:W-:Y:S04]  /*cad0*/  STL [R1+0xf0], R3 ;  /* 0x0000f00301007387 */ /* 0x0003e80000100800 */
[----:B------:R1:W-:Y:S01]  /*cae0*/  STL [R1+0xf4], R0 ;  /* 0x0000f40001007387 */ /* 0x0003e20000100800 */
[----:B0-----:R-:W-:-:S01]  /*caf0*/  FADD R5, RZ, R221 ;  /* 0x000000ddff057221 */ /* 0x001fc20000000000 */
[----:B-1----:R-:W-:-:S04]  /*cb00*/  FADD R3, RZ, R222 ;  /* 0x000000deff037221 */ /* 0x002fc80000000000 */
[----:B------:R0:W-:Y:S01]  /*cb10*/  STL [R1+0xf8], R5 ;  /* 0x0000f80501007387 */ /* 0x0001e20000100800 */
[----:B------:R-:W-:-:S03]  /*cb20*/  FADD R0, RZ, R223 ;  /* 0x000000dfff007221 */ /* 0x000fc60000000000 */
[----:B------:R1:W-:Y:S04]  /*cb30*/  STL [R1+0xfc], R3 ;  /* 0x0000fc0301007387 */ /* 0x0003e80000100800 */
[----:B------:R1:W-:Y:S01]  /*cb40*/  STL [R1+0x100], R0 ;  /* 0x0001000001007387 */ /* 0x0003e20000100800 */
[----:B0----5:R-:W-:-:S01]  /*cb50*/  FADD R5, RZ, R208 ;  /* 0x000000d0ff057221 */ /* 0x021fc20000000000 */
[----:B-1----:R-:W-:-:S04]  /*cb60*/  FADD R3, RZ, R209 ;  /* 0x000000d1ff037221 */ /* 0x002fc80000000000 */
[----:B------:R0:W-:Y:S01]  /*cb70*/  STL [R1+0x104], R5 ;  /* 0x0001040501007387 */ /* 0x0001e20000100800 */
[----:B------:R-:W-:-:S03]  /*cb80*/  FADD R0, RZ, R210 ;  /* 0x000000d2ff007221 */ /* 0x000fc60000000000 */
[----:B------:R1:W-:Y:S04]  /*cb90*/  STL [R1+0x108], R3 ;  /* 0x0001080301007387 */ /* 0x0003e80000100800 */
[----:B------:R2:W-:Y:S01]  /*cba0*/  STL [R1+0x10c], R0 ;  /* 0x00010c0001007387 */ /* 0x0005e20000100800 */
[----:B0-----:R-:W-:-:S01]  /*cbb0*/  FADD R5, RZ, R211 ;  /* 0x000000d3ff057221 */ /* 0x001fc20000000000 */
[----:B-1----:R-:W-:-:S04]  /*cbc0*/  FADD R3, RZ, R212 ;  /* 0x000000d4ff037221 */ /* 0x002fc80000000000 */
[----:B------:R0:W-:Y:S01]  /*cbd0*/  STL [R1+0x110], R5 ;  /* 0x0001100501007387 */ /* 0x0001e20000100800 */
[----:B--2---:R-:W-:-:S03]  /*cbe0*/  FADD R0, RZ, R213 ;  /* 0x000000d5ff007221 */ /* 0x004fc60000000000 */
        /* <DEDUP_REMOVED lines=350> */
[----:B---3--:R-:W-:-:S01]  /*e1d0*/  FADD R5, RZ, R36 ;  /* 0x00000024ff057221 */ /* 0x008fc20000000000 */
[----:B----4-:R-:W-:-:S04]  /*e1e0*/  FADD R3, RZ, R37 ;  /* 0x00000025ff037221 */ /* 0x010fc80000000000 */
[----:B------:R1:W-:Y:S01]  /*e1f0*/  STL [R1+0x3d4], R5 ;  /* 0x0003d40501007387 */ /* 0x0003e20000100800 */
[----:B0-----:R-:W-:-:S03]  /*e200*/  FADD R0, RZ, R38 ;  /* 0x00000026ff007221 */ /* 0x001fc60000000000 */
[----:B------:R0:W-:Y:S04]  /*e210*/  STL [R1+0x3d8], R3 ;  /* 0x0003d80301007387 */ /* 0x0001e80000100800 */
[----:B------:R2:W-:Y:S01]  /*e220*/  STL [R1+0x3dc], R0 ;  /* 0x0003dc0001007387 */ /* 0x0005e20000100800 */
[----:B-1----:R-:W-:-:S01]  /*e230*/  FADD R5, RZ, R39 ;  /* 0x00000027ff057221 */ /* 0x002fc20000000000 */
[----:B0-----:R-:W-:-:S04]  /*e240*/  FADD R3, RZ, R24 ;  /* 0x00000018ff037221 */ /* 0x001fc80000000000 */
        /* <DEDUP_REMOVED lines=12> */
[----:B------:R-:W-:Y:S01]  /*e310*/  STL [R1+0x3f8], R5 ;  /* 0x0003f80501007387 */ /* 0x000fe20000100800 */
[----:B--2---:R-:W-:-:S03]  /*e320*/  FADD R0, RZ, R31 ;  /* 0x0000001fff007221 */ /* 0x004fc60000000000 */
[----:B------:R0:W-:Y:S04]  /*e330*/  STL [R1+0x3fc], R3 ;  /* 0x0003fc0301007387 */ /* 0x0001e80000100800 */
[----:B------:R1:W-:Y:S01]  /*e340*/  STL [R1+0x400], R0 ;  /* 0x0004000001007387 */ /* 0x0003e20000100800 */
[----:B------:R-:W-:Y:S01]  /*e350*/  UMOV UR5, URZ ;  /* 0x0000003f00057c82 */ /* 0x000fe20008000000 */
[----:B------:R-:W-:Y:S01]  /*e360*/  FADD R7, RZ, R7 ;  /* 0x00000007ff077221 */ /* 0x000fe20000000000 */
[----:B------:R-:W-:-:S01]  /*e370*/  FADD R8, RZ, R8 ;  /* 0x00000008ff087221 */ /* 0x000fc20000000000 */
        /* <DEDUP_REMOVED lines=19> */
[----:B01----:R-:W-:-:S07]  /*e4b0*/  IMAD.U32 R3, RZ, RZ, UR5 ;  /* 0x00000005ff037e24 */ /* 0x003fce000f8e00ff */
.L_x_18:
[----:B------:R-:W2:Y:S01]  /*e4c0*/  LDL R0, [R1+0x424] ;  /* 0x0004240001007983 */ /* 0x000ea20000100800 */
[----:B------:R-:W-:-:S13]  /*e4d0*/  R2UR UR5, R4 ;  /* 0x00000000040572ca */ /* 0x000fda00000e0000 */
[----:B------:R-:W-:-:S04]  /*e4e0*/  UIADD3 UR5, UR5, 0x1, URZ ;  /* 0x0000000105057890 */ /* 0x000fc8000fffe03f */
[----:B------:R-:W-:-:S04]  /*e4f0*/  UISETP.NE.AND UP0, UPT, UR5, 0x2, UPT ;  /* 0x000000020500788c */ /* 0x000fc8000bf05270 */
[----:B------:R-:W-:Y:S02]  /*e500*/  USEL UR6, URZ, 0x1, UP0 ;  /* 0x000000013f067887 */ /* 0x000fe40008000000 */
[----:B------:R-:W-:-:S03]  /*e510*/  USEL UR8, UR5, URZ, UP0 ;  /* 0x0000003f05087287 */ /* 0x000fc60008000000 */
[----:B------:R-:W-:Y:S01]  /*e520*/  UMOV UR5, 0x1 ;  /* 0x0000000100057882 */ /* 0x000fe20000000000 */
[----:B--2---:R-:W-:Y:S02]  /*e530*/  R2UR UR7, R0 ;  /* 0x00000000000772ca */ /* 0x004fe400000e0000 */
[----:B------:R-:W-:-:S11]  /*e540*/  IMAD.U32 R0, RZ, RZ, UR8 ;  /* 0x00000008ff007e24 */ /* 0x000fd6000f8e00ff */
[----:B------:R-:W-:-:S06]  /*e550*/  ULOP3.LUT UR6, UR7, UR6, URZ, 0x3c, !UPT ;  /* 0x0000000607067292 */ /* 0x000fcc000f8e3c3f */
[----:B------:R-:W-:-:S07]  /*e560*/  IMAD.U32 R4, RZ, RZ, UR6 ;  /* 0x00000006ff047e24 */ /* 0x000fce000f8e00ff */
.L_x_13:
[----:B------:R-:W2:Y:S02]  /*e570*/  LDL R5, [R1+0x430] ;  /* 0x0004300001057983 */ /* 0x000ea40000100800 */
[----:B--2---:R-:W-:-:S13]  /*e580*/  R2UR UR7, R5 ;  /* 0x00000000050772ca */ /* 0x004fda00000e0000 */
[----:B------:R-:W-:-:S04]  /*e590*/  UISETP.LT.AND UP0, UPT, UR7, 0x1, UPT ;  /* 0x000000010700788c */ /* 0x000fc8000bf01270 */
[----:B------:R-:W-:-:S04]  /*e5a0*/  USEL UR6, UR7, 0x1, UP0 ;  /* 0x0000000107067887 */ /* 0x000fc80008000000 */
[----:B------:R-:W-:-:S04]  /*e5b0*/  UIADD3 UR6, UR7, -UR6, URZ ;  /* 0x8000000607067290 */ /* 0x000fc8000fffe03f */
[----:B------:R-:W-:-:S06]  /*e5c0*/  UISETP.GE.AND UP0, UPT, UR6, 0x1, UPT ;  /* 0x000000010600788c */ /* 0x000fcc000bf06270 */
[----:B------:R-:W-:-:S13]  /*e5d0*/  PLOP3.LUT P0, PT, PT, PT, UP0, 0x80, 0x0 ;  /* 0x000000000000781c */ /* 0x000fda0003f0f008 */
[----:B------:R-:W-:Y:S05]  /*e5e0*/  @!P0 BRA `(.L_x_19) ;  /* 0x000000c4009c8947 */ /* 0x000fea0003800000 */
[----:B------:R-:W2:Y:S01]  /*e5f0*/  LDL R5, [R1+0x41c] ;  /* 0x00041c0001057983 */ /* 0x000ea20000100800 */
[----:B------:R-:W-:-:S05]  /*e600*/  MOV R2, UR6 ;  /* 0x0000000600027c02 */ /* 0x000fca0008000f00 */
[----:B------:R0:W-:Y:S01]  /*e610*/  STL [R1+0x404], R2 ;  /* 0x0004040201007387 */ /* 0x0001e20000100800 */
[----:B--2---:R-:W-:-:S13]  /*e620*/  R2UR UR6, R5 ;  /* 0x00000000050672ca */ /* 0x004fda00000e0000 */
[----:B0-----:R-:W-:-:S07]  /*e630*/  IMAD.U32 R5, RZ, RZ, UR6 ;  /* 0x00000006ff057e24 */ /* 0x001fce000f8e00ff */
.L_x_27:
[----:B------:R-:W2:Y:S02]  /*e640*/  LDL R2, [R1+0x40c] ;  /* 0x00040c0001027983 */ /* 0x000ea40000100800 */
[----:B--2---:R-:W-:-:S13]  /*e650*/  R2UR UR6, R2 ;  /* 0x00000000020672ca */ /* 0x004fda00000e0000 */
[----:B------:R-:W-:-:S06]  /*e660*/  UISETP.NE.AND UP0, UPT, UR6, 0x3, UPT ;  /* 0x000000030600788c */ /* 0x000fcc000bf05270 */
[----:B------:R-:W-:-:S13]  /*e670*/  PLOP3.LUT P1, PT, PT, PT, UP0, 0x80, 0x0 ;  /* 0x000000000000781c */ /* 0x000fda0003f2f008 */
[----:B------:R-:W-:Y:S05]  /*e680*/  @!P1 BRA `(.L_x_20) ;  /* 0x0000000000049947 */ /* 0x000fea0003800000 */
[----:B------:R-:W-:Y:S01]  /*e690*/  BPT.TRAP 0x1 ;  /* 0x000000040000795c */ /* 0x000fe20000300000 */
.L_x_20:
[----:B------:R-:W0:Y:S01]  /*e6a0*/  S2UR UR7, SR_CgaCtaId ;  /* 0x00000000000779c3 */ /* 0x000e220000008800 */
[----:B------:R-:W-:Y:S01]  /*e6b0*/  R2UR UR9, R0 ;  /* 0x00000000000972ca */ /* 0x000fe200000e0000 */
[----:B------:R-:W-:Y:S01]  /*e6c0*/  UMOV UR6, 0x400 ;  /* 0x0000040000067882 */ /* 0x000fe20000000000 */
[----:B------:R-:W-:-:S13]  /*e6d0*/  R2UR UR8, R4 ;  /* 0x00000000040872ca */ /* 0x000fda00000e0000 */
[----:B------:R-:W-:-:S05]  /*e6e0*/  IMAD.U32 R6, RZ, RZ, UR8 ;  /* 0x00000008ff067e24 */ /* 0x000fca000f8e00ff */
[----:B------:R-:W-:Y:S01]  /*e6f0*/  SHF.L.U32 R6, R6, 0x1f, RZ ;  /* 0x0000001f06067819 */ /* 0x000fe200000006ff */
[----:B0-----:R-:W-:-:S04]  /*e700*/  ULEA UR10, UR7, UR6, 0x18 ;  /* 0x00000006070a7291 */ /* 0x001fc8000f8ec03f */
[----:B------:R-:W-:Y:S02]  /*e710*/  ULEA UR6, UR9, UR10, 0x3 ;  /* 0x0000000a09067291 */ /* 0x000fe4000f8e183f */
[----:B------:R-:W-:-:S07]  /*e720*/  IMAD.U32 R2, RZ, RZ, UR10 ;  /* 0x0000000aff027e24 */ /* 0x000fce000f8e00ff */
[----:B------:R0:W1:Y:S01]  /*e730*/  SYNCS.PHASECHK.TRANS64.TRYWAIT P0, [UR6], R6 ;  /* 0x00000006ff0075a7 */ /* 0x0000620008000146 */
[----:B------:R-:W-:Y:S05]  /*e740*/  @!P1 BRA `(.L_x_21) ;  /* 0x0000000000049947 */ /* 0x000fea0003800000 */
[----:B------:R-:W-:Y:S01]  /*e750*/  BPT.TRAP 0x1 ;  /* 0x000000040000795c */ /* 0x000fe20000300000 */
.L_x_21:
[----:B-1----:R-:W-:Y:S05]  /*e760*/  @P0 BRA `(.L_x_22) ;  /* 0x0000000000080947 */ /* 0x002fea0003800000 */
[----:B------:R-:W1:Y:S02]  /*e770*/  SYNCS.PHASECHK.TRANS64.TRYWAIT P0, [UR6], R6 ;  /* 0x00000006ff0075a7 */ /* 0x000e640008000146 */
[----:B-1----:R-:W-:Y:S05]  /*e780*/  @!P0 BRA `(.L_x_23) ;  /* 0x0000025400f08947 */ /* 0x002fea0003800000 */
.L_x_22:
[----:B0-----:R-:W2:Y:S04]  /*e790*/  LDL R6, [R1+0x408] ;  /* 0x0004080001067983 */ /* 0x001ea80000100800 */
        /* <DEDUP_REMOVED lines=8> */
[----:B0-----:R-:W3:Y:S04]  /*e820*/  LDL.LU.64 R216, [R1+0x80] ;  /* 0x0000800001d87983 */ /* 0x001ee80000300a00 */
[----:B------:R-:W3:Y:S04]  /*e830*/  LDL.LU.64 R218, [R1+0x88] ;  /* 0x0000880001da7983 */ /* 0x000ee80000300a00 */
[----:B------:R-:W3:Y:S04]  /*e840*/  LDL.LU.64 R220, [R1+0x90] ;  /* 0x0000900001dc7983 */ /* 0x000ee80000300a00 */
[----:B------:R-:W3:Y:S01]  /*e850*/  LDL.LU.64 R222, [R1+0x98] ;  /* 0x0000980001de7983 */ /* 0x000ee20000300a00 */
[----:B------:R-:W-:-:S03]  /*e860*/  R2UR UR6, R2 ;  /* 0x00000000020672ca */ /* 0x000fc600000e0000 */
[----:B------:R-:W-:Y:S04]  /*e870*/  STL [R1+0x55c], R227 ;  /* 0x00055ce301007387 */ /* 0x000fe80000100800 */
[----:B------:R-:W-:Y:S04]  /*e880*/  STL [R1+0x558], R226 ;  /* 0x000558e201007387 */ /* 0x000fe80000100800 */
[----:B------:R-:W-:Y:S02]  /*e890*/  STL [R1+0x554], R225 ;  /* 0x000554e101007387 */ /* 0x000fe40000100800 */
[----:B------:R-:W-:-:S02]  /*e8a0*/  UIADD3 UR6, UR6, 0x18100, URZ ;  /* 0x0001810006067890 */ /* 0x000fc4000fffe03f */
[----:B------:R-:W-:Y:S01]  /*e8b0*/  STL [R1+0x550], R224 ;  /* 0x000550e001007387 */ /* 0x000fe20000100800 */
[----:B-----5:R-:W-:-:S03]  /*e8c0*/  R2UR UR7, R0 ;  /* 0x00000000000772ca */ /* 0x020fc600000e0000 */
[----:B------:R-:W-:Y:S01]  /*e8d0*/  STL [R1+0x4bc], R20 ;  /* 0x0004bc1401007387 */ /* 0x000fe20000100800 */
[----:B------:R-:W-:-:S03]  /*e8e0*/  USHF.R.U32.HI UR6, URZ, 0x4, UR6 ;  /* 0x000000043f067899 */ /* 0x000fc60008011606 */
[----:B------:R-:W-:Y:S01]  /*e8f0*/  STL [R1+0x4b8], R19 ;  /* 0x0004b81301007387 */ /* 0x000fe20000100800 */
[----:B------:R-:W-:-:S03]  /*e900*/  UISETP.NE.AND UP0, UPT, UR4, URZ, UPT ;  /* 0x0000003f0400728c */ /* 0x000fc6000bf05270 */
[----:B------:R-:W-:Y:S04]  /*e910*/  STL [R1+0x4b4], R18 ;  /* 0x0004b41201007387 */ /* 0x000fe80000100800 */
[----:B------:R-:W-:Y:S01]  /*e920*/  STL [R1+0x4b0], R17 ;  /* 0x0004b01101007387 */ /* 0x000fe20000100800 */
[----:B------:R-:W-:-:S03]  /*e930*/  ULOP3.LUT UR4, UR6, 0x3fff, URZ, 0xc0, !UPT ;  /* 0x00003fff06047892 */ /* 0x000fc6000f8ec03f */
[----:B------:R0:W-:Y:S04]  /*e940*/  STL [R1+0x4ac], R16 ;  /* 0x0004ac1001007387 */ /* 0x0001e80000100800 */
[----:B------:R-:W-:Y:S01]  /*e950*/  STL.64 [R1+0x548], R22 ;  /* 0x0005481601007387 */ /* 0x000fe20000100a00 */
[----:B------:R-:W-:-:S03]  /*e960*/  USEL UR5, UR5, URZ, !UP0 ;  /* 0x0000003f05057287 */ /* 0x000fc6000c000000 */
[----:B------:R1:W-:Y:S04]  /*e970*/  STL [R1+0x540], R21 ;  /* 0x0005401501007387 */ /* 0x0003e80000100800 */
[----:B------:R-:W-:Y:S01]  /*e980*/  STL [R1+0x4a8], R15 ;  /* 0x0004a80f01007387 */ /* 0x000fe20000100800 */
[----:B------:R-:W-:-:S03]  /*e990*/  ULOP3.LUT UR4, UR4, 0x10000, URZ, 0xfc, !UPT ;  /* 0x0001000004047892 */ /* 0x000fc6000f8efc3f */
[----:B------:R-:W-:Y:S04]  /*e9a0*/  STL [R1+0x4a4], R14 ;  /* 0x0004a40e01007387 */ /* 0x000fe80000100800 */
[----:B------:R-:W-:Y:S01]  /*e9b0*/  STL [R1+0x4a0], R13 ;  /* 0x0004a00d01007387 */ /* 0x000fe20000100800 */
[----:B------:R-:W-:-:S03]  /*e9c0*/  UISETP.NE.U32.AND UP0, UPT, UR5, URZ, UPT ;  /* 0x0000003f0500728c */ /* 0x000fc6000bf05070 */
[----:B------:R-:W-:Y:S04]  /*e9d0*/  STL [R1+0x49c], R12 ;  /* 0x00049c0c01007387 */ /* 0x000fe80000100800 */
[----:B------:R4:W-:Y:S01]  /*e9e0*/  STL [R1+0x498], R11 ;  /* 0x0004980b01007387 */ /* 0x0009e20000100800 */
[----:B------:R-:W-:-:S03]  /*e9f0*/  UIMAD UR4, UR7, 0xf00, UR4 ;  /* 0x00000f00070478a4 */ /* 0x000fc6000f8e0204 */
[----:B------:R4:W-:Y:S04]  /*ea00*/  STL [R1+0x494], R10 ;  /* 0x0004940a01007387 */ /* 0x0009e80000100800 */
[----:B------:R-:W-:Y:S04]  /*ea10*/  STL [R1+0x490], R9 ;  /* 0x0004900901007387 */ /* 0x000fe80000100800 */
[----:B------:R-:W-:Y:S04]  /*ea20*/  STL [R1+0x48c], R8 ;  /* 0x00048c0801007387 */ /* 0x000fe80000100800 */
[----:B------:R4:W-:Y:S04]  /*ea30*/  STL [R1+0x488], R7 ;  /* 0x0004880701007387 */ /* 0x0009e80000100800 */
[----:B------:R4:W-:Y:S04]  /*ea40*/  STL [R1+0x484], R5 ;  /* 0x0004840501007387 */ /* 0x0009e80000100800 */
[----:B------:R4:W-:Y:S04]  /*ea50*/  STL [R1+0x480], R4 ;  /* 0x0004800401007387 */ /* 0x0009e80000100800 */
[----:B------:R-:W4:Y:S01]  /*ea60*/  LDL.LU.64 R200, [R1+0x40] ;  /* 0x0000400001c87983 */ /* 0x000f220000300a00 */
[----:B------:R-:W-:-:S03]  /*ea70*/  UMOV UR9, 0x40000040 ;  /* 0x4000004000097882 */ /* 0x000fc60000000000 */
[----:B------:R-:W4:Y:S01]  /*ea80*/  LDL.LU.64 R202, [R1+0x48] ;  /* 0x0000480001ca7983 */ /* 0x000f220000300a00 */
[----:B------:R-:W-:Y:S01]  /*ea90*/  UMOV UR10, UR4 ;  /* 0x00000004000a7c82 */ /* 0x000fe20008000000 */
[----:B------:R-:W-:Y:S02]  /*eaa0*/  UMOV UR11, 0x40000040 ;  /* 0x40000040000b7882 */ /* 0x000fe40000000000 */
[----:B------:R-:W4:Y:S04]  /*eab0*/  LDL.LU.64 R204, [R1+0x50] ;  /* 0x0000500001cc7983 */ /* 0x000f280000300a00 */
[----:B------:R-:W4:Y:S04]  /*eac0*/  LDL.LU.64 R206, [R1+0x58] ;  /* 0x0000580001ce7983 */ /* 0x000f280000300a00 */
[----:B0-----:R-:W4:Y:S04]  /*ead0*/  LDL.LU.64 R16, [R1+0x20] ;  /* 0x0000200001107983 */ /* 0x001f280000300a00 */
[----:B------:R-:W4:Y:S04]  /*eae0*/  LDL.LU.64 R18, [R1+0x28] ;  /* 0x0000280001127983 */ /* 0x000f280000300a00 */
[----:B-1----:R-:W4:Y:S04]  /*eaf0*/  LDL.LU.64 R20, [R1+0x30] ;  /* 0x0000300001147983 */ /* 0x002f280000300a00 */
[----:B------:R-:W4:Y:S01]  /*eb00*/  LDL.LU.64 R22, [R1+0x38] ;  /* 0x0000380001167983 */ /* 0x000f220000300a00 */
[----:B--2---:R-:W-:-:S13]  /*eb10*/  R2UR UR8, R6 ;  /* 0x00000000060872ca */ /* 0x004fda00000e0000 */
[----:B------:R-:W-:-:S04]  /*eb20*/  ULOP3.LUT UR6, UR8, 0x10000, URZ, 0xfc, !UPT ;  /* 0x0001000008067892 */ /* 0x000fc8000f8efc3f */
[----:B------:R-:W-:-:S07]  /*eb30*/  UIMAD UR6, UR7, 0xc00, UR6 ;  /* 0x00000c00070678a4 */ /* 0x000fce000f8e0206 */
[----:B------:R-:W-:Y:S01]  /*eb40*/  UMOV UR8, UR6 ;  /* 0x0000000600087c82 */ /* 0x000fe20008000000 */
[----:B---3--:R-:W-:-:S06]  /*eb50*/  WARPGROUP.ARRIVE ;  /* 0x00000000000079c5 */ /* 0x008fcc0000000000 */
[----:B------:R-:W-:Y:S03]  /*eb60*/  QGMMA.64x16x32.F32.E4M3.E4M3 R216, gdesc[UR8], R216, UP0, gsb0 ;  /* 0x0020000008d879f3 */ /* 0x000fe6000b8008d8 */
[----:B------:R-:W-:Y:S02]  /*eb70*/  WARPGROUP.DEPBAR.LE gsb0, 0x0 ;  /* 0x00008000000079c5 */ /* 0x000fe40000010000 */
[----:B----4-:R-:W-:Y:S01]  /*eb80*/  MOV R11, R216 ;  /* 0x000000d8000b7202 */ /* 0x010fe20000000f00 */
[----:B------:R-:W-:Y:S01]  /*eb90*/  IMAD.MOV.U32 R10, RZ, RZ, R217 ;  /* 0x000000ffff0a7224 */ /* 0x000fe200078e00d9 */
[----:B------:R-:W-:Y:S01]  /*eba0*/  MOV R7, R220 ;  /* 0x000000dc00077202 */ /* 0x000fe20000000f00 */
[----:B------:R-:W-:Y:S01]  /*ebb0*/  IMAD.MOV.U32 R9, RZ, RZ, R218 ;  /* 0x000000ffff097224 */ /* 0x000fe200078e00da */
[----:B------:R-:W2:Y:S01]  /*ebc0*/  LDL.LU.64 R216, [R1] ;  /* 0x0000000001d87983 */ /* 0x000ea20000300a00 */
[----:B------:R-:W-:-:S02]  /*ebd0*/  IMAD.MOV.U32 R8, RZ, RZ, R219 ;  /* 0x000000ffff087224 */ /* 0x000fc400078e00db */
[----:B------:R-:W-:Y:S01]  /*ebe0*/  IMAD.MOV.U32 R6, RZ, RZ, R221 ;  /* 0x000000ffff067224 */ /* 0x000fe200078e00dd */
[----:B------:R-:W2:Y:S01]  /*ebf0*/  LDL.LU.64 R218, [R1+0x8] ;  /* 0x0000080001da7983 */ /* 0x000ea20000300a00 */
[----:B------:R-:W-:Y:S02]  /*ec00*/  IMAD.MOV.U32 R5, RZ, RZ, R222 ;  /* 0x000000ffff057224 */ /* 0x000fe400078e00de */
[----:B------:R-:W-:Y:S01]  /*ec10*/  IMAD.MOV.U32 R4, RZ, RZ, R223 ;  /* 0x000000ffff047224 */ /* 0x000fe200078e00df */
[----:B------:R-:W2:Y:S04]  /*ec20*/  LDL.LU.64 R220, [R1+0x10] ;  /* 0x0000100001dc7983 */ /* 0x000ea80000300a00 */
[----:B------:R-:W2:Y:S01]  /*ec30*/  LDL.LU.64 R222, [R1+0x18] ;  /* 0x0000180001de7983 */ /* 0x000ea20000300a00 */
[----:B------:R-:W-:Y:S01]  /*ec40*/  UIADD3 UR7, UR4, 0x80, URZ ;  /* 0x0000008004077890 */ /* 0x000fe2000fffe03f */
[----:B------:R-:W-:Y:S01]  /*ec50*/  UMOV UR16, UR8 ;  /* 0x0000000800107c82 */ /* 0x000fe20008000000 */
[----:B------:R-:W-:Y:S01]  /*ec60*/  UMOV UR17, UR9 ;  /* 0x0000000900117c82 */ /* 0x000fe20008000000 */
[----:B------:R-:W-:-:S04]  /*ec70*/  UMOV UR19, 0x40000040 ;  /* 0x4000004000137882 */ /* 0x000fc80000000000 */
[----:B------:R-:W-:Y:S01]  /*ec80*/  UMOV UR18, UR7 ;  /* 0x0000000700127c82 */ /* 0x000fe20008000000 */
[----:B------:R-:W-:-:S06]  /*ec90*/  WARPGROUP.ARRIVE ;  /* 0x00000000000079c5 */ /* 0x000fcc0000000000 */
[----:B------:R-:W-:Y:S01]  /*eca0*/  QGMMA.64x16x32.F32.E4M3.E4M3 R200, gdesc[UR16], R200, UP0, gsb0 ;  /* 0x0020000010c879f3 */ /* 0x000fe2000b8008c8 */
[----:B------:R-:W-:Y:S01]  /*ecb0*/  UIADD3 UR12, UR4, 0x100, URZ ;  /* 0x00000100040c7890 */ /* 0x000fe2000fffe03f */
[----:B------:R-:W-:Y:S01]  /*ecc0*/  UMOV UR14, UR18 ;  /* 0x00000012000e7c82 */ /* 0x000fe20008000000 */
[----:B------:R-:W-:Y:S01]  /*ecd0*/  UMOV UR15, UR19 ;  /* 0x00000013000f7c82 */ /* 0x000fe20008000000 */
[----:B------:R-:W-:Y:S01]  /*ece0*/  UMOV UR16, UR8 ;  /* 0x0000000800107c82 */ /* 0x000fe20008000000 */
[----:B------:R-:W-:Y:S01]  /*ecf0*/  UMOV UR17, UR9 ;  /* 0x0000000900117c82 */ /* 0x000fe20008000000 */
[----:B------:R-:W-:Y:S02]  /*ed00*/  UMOV UR19, 0x40000040 ;  /* 0x4000004000137882 */ /* 0x000fe40000000000 */
[----:B------:R-:W-:Y:S01]  /*ed10*/  UMOV UR18, UR12 ;  /* 0x0000000c00127c82 */ /* 0x000fe20008000000 */
[----:B------:R-:W-:Y:S02]  /*ed20*/  WARPGROUP.DEPBAR.LE gsb0, 0x0 ;  /* 0x00008000000079c5 */ /* 0x000fe40000010000 */
        /* <DEDUP_REMOVED lines=13> */
[----:B------:R-:W-:Y:S03]  /*ee00*/  QGMMA.64x16x32.F32.E4M3.E4M3 R216, gdesc[UR16], R216, UP0, gsb0 ;  /* 0x0020000010d879f3 */ /* 0x000fe6000b8008d8 */
[----:B------:R-:W-:Y:S02]  /*ee10*/  WARPGROUP.DEPBAR.LE gsb0, 0x0 ;  /* 0x00008000000079c5 */ /* 0x000fe40000010000 */
[----:B------:R-:W-:-:S06]  /*ee20*/  WARPGROUP.ARRIVE ;  /* 0x00000000000079c5 */ /* 0x000fcc0000000000 */
[----:B------:R-:W-:Y:S03]  /*ee30*/  QGMMA.64x16x32.F32.E4M3.E4M3 R208, gdesc[UR36], R208, UP0, gsb0 ;  /* 0x0020000024d079f3 */ /* 0x000fe6000b8008d0 */
[----:B------:R-:W-:Y:S02]  /*ee40*/  WARPGROUP.DEPBAR.LE gsb0, 0x0 ;  /* 0x00008000000079c5 */ /* 0x000fe40000010000 */
[----:B------:R-:W-:-:S06]  /*ee50*/  WARPGROUP.ARRIVE ;  /* 0x00000000000079c5 */ /* 0x000fcc0000000000 */
[----:B------:R-:W-:Y:S03]  /*ee60*/  QGMMA.64x16x32.F32.E4M3.E4M3 R192, gdesc[UR28], R192, UP0, gsb0 ;  /* 0x002000001cc079f3 */ /* 0x000fe6000b8008c0 */
[----:B------:R-:W-:Y:S02]  /*ee70*/  WARPGROUP.DEPBAR.LE gsb0, 0x0 ;  /* 0x00008000000079c5 */ /* 0x000fe40000010000 */
[----:B------:R-:W-:-:S06]  /*ee80*/  WARPGROUP.ARRIVE ;  /* 0x00000000000079c5 */ /* 0x000fcc0000000000 */
[----:B------:R-:W-:Y:S01]  /*ee90*/  QGMMA.64x16x32.F32.E4M3.E4M3 R176, gdesc[UR40], R176, UP0, gsb0 ;  /* 0x0020000028b079f3 */ /* 0x000fe2000b8008b0 */
[----:B------:R-:W-:Y:S01]  /*eea0*/  UMOV UR28, UR14 ;  /* 0x0000000e001c7c82 */ /* 0x000fe20008000000 */
[----:B------:R-:W-:Y:S01]  /*eeb0*/  UIADD3 UR14, UR4, 0x300, URZ ;  /* 0x00000300040e7890 */ /* 0x000fe2000fffe03f */
[----:B------:R-:W-:Y:S01]  /*eec0*/  UMOV UR12, UR18 ;  /* 0x00000012000c7c82 */ /* 0x000fe20008000000 */
[----:B------:R-:W-:Y:S01]  /*eed0*/  UMOV UR13, UR19 ;  /* 0x00000013000d7c82 */ /* 0x000fe20008000000 */
[----:B------:R-:W-:Y:S01]  /*eee0*/  UMOV UR36, UR12 ;  /* 0x0000000c00247c82 */ /* 0x000fe20008000000 */
[----:B------:R-:W-:Y:S01]  /*eef0*/  UMOV UR37, UR13 ;  /* 0x0000000d00257c82 */ /* 0x000fe20008000000 */
[----:B------:R-:W-:Y:S01]  /*ef00*/  UMOV UR29, UR15 ;  /* 0x0000000f001d7c82 */ /* 0x000fe20008000000 */
[----:B------:R-:W-:Y:S01]  /*ef10*/  UMOV UR12, UR8 ;  /* 0x00000008000c7c82 */ /* 0x000fe20008000000 */
[----:B------:R-:W-:Y:S01]  /*ef20*/  UMOV UR13, UR9 ;  /* 0x00000009000d7c82 */ /* 0x000fe20008000000 */
[----:B------:R-:W-:Y:S01]  /*ef30*/  UMOV UR15, 0x40000040 ;  /* 0x40000040000f7882 */ /* 0x000fe20000000000 */
[----:B------:R-:W-:-:S02]  /*ef40*/  WARPGROUP.DEPBAR.LE gsb0, 0x0 ;  /* 0x00008000000079c5 */ /* 0x000fc40000010000 */
[----:B------:R-:W-:-:S06]  /*ef50*/  WARPGROUP.ARRIVE ;  /* 0x00000000000079c5 */ /* 0x000fcc0000000000 */
[----:B------:R-:W-:Y:S01]  /*ef60*/  QGMMA.64x16x32.F32.E4M3.E4M3 R160, gdesc[UR12], R160, UP0, gsb0 ;  /* 0x002000000ca079f3 */ /* 0x000fe2000b8008a0 */
[----:B------:R-:W-:Y:S01]  /*ef70*/  UIADD3 UR46, UR4, 0x380, URZ ;  /* 0x00000380042e7890 */ /* 0x000fe2000fffe03f */
[----:B------:R-:W-:Y:S01]  /*ef80*/  UMOV UR44, UR8 ;  /* 0x00000008002c7c82 */ /* 0x000fe20008000000 */
[----:B------:R-:W-:Y:S01]  /*ef90*/  UMOV UR45, UR9 ;  /* 0x00000009002d7c82 */ /* 0x000fe20008000000 */
[----:B------:R-:W-:Y:S01]  /*efa0*/  UMOV UR47, 0x40000040 ;  /* 0x40000040002f7882 */ /* 0x000fe20000000000 */
[----:B------:R-:W-:Y:S02]  /*efb0*/  WARPGROUP.DEPBAR.LE gsb0, 0x0 ;  /* 0x00008000000079c5 */ /* 0x000fe40000010000 */
        /* <DEDUP_REMOVED lines=52> */
[----:B------:R-:W-:-:S06]  /*f300*/  UMOV UR17, 0x40000040 ;  /* 0x4000004000117882 */ /* 0x000fcc0000000000 */
[----:B------:R-:W-:Y:S01]  /*f310*/  UMOV UR16, UR5 ;  /* 0x0000000500107c82 */ /* 0x000fe20008000000 */
[----:B------:R-:W-:Y:S02]  /*f320*/  WARPGROUP.DEPBAR.LE gsb0, 0x0 ;  /* 0x00008000000079c5 */ /* 0x000fe40000010000 */
[----:B------:R-:W-:-:S06]  /*f330*/  WARPGROUP.ARRIVE ;  /* 0x00000000000079c5 */ /* 0x000fcc0000000000 */
[----:B------:R-:W-:Y:S01]  /*f340*/  QGMMA.64x16x32.F32.E4M3.E4M3 R24, gdesc[UR16], R24, UP0, gsb0 ;  /* 0x00200000101879f3 */ /* 0x000fe2000b800818 */
[----:B------:R-:W-:Y:S01]  /*f350*/  UMOV UR18, UR58 ;  /* 0x0000003a00127c82 */ /* 0x000fe20008000000 */
        /* <DEDUP_REMOVED lines=11> */
[----:B------:R-:W-:Y:S01]  /*f410*/  IMAD.MOV.U32 R13, RZ, RZ, R206 ;  /* 0x000000ffff0d7224 */ /* 0x000fe200078e00ce */
[----:B------:R-:W-:Y:S01]  /*f420*/  MOV R15, R204 ;  /* 0x000000cc000f7202 */ /* 0x000fe20000000f00 */
[----:B------:R-:W-:Y:S02]  /*f430*/  IMAD.MOV.U32 R12, RZ, RZ, R207 ;  /* 0x000000ffff0c7224 */ /* 0x000fe400078e00cf */
[----:B------:R-:W-:Y:S01]  /*f440*/  IMAD.MOV.U32 R14, RZ, RZ, R205 ;  /* 0x000000ffff0e7224 */ /* 0x000fe200078e00cd */
[----:B------:R-:W2:Y:S01]  /*f450*/  LDL.LU.64 R206, [R1+0x898] ;  /* 0x0008980001ce7983 */ /* 0x000ea20000300a00 */
[----:B------:R-:W-:Y:S01]  /*f460*/  IMAD.MOV.U32 R225, RZ, RZ, R202 ;  /* 0x000000ffffe17224 */ /* 0x000fe200078e00ca */
[----:B------:R-:W-:Y:S01]  /*f470*/  MOV R227, R200 ;  /* 0x000000c800e37202 */ /* 0x000fe20000000f00 */
[----:B------:R-:W-:Y:S01]  /*f480*/  IMAD.MOV.U32 R224, RZ, RZ, R203 ;  /* 0x000000ffffe07224 */ /* 0x000fe200078e00cb */
[----:B------:R-:W2:Y:S01]  /*f490*/  LDL.LU.64 R204, [R1+0x890] ;  /* 0x0008900001cc7983 */ /* 0x000ea20000300a00 */
[----:B------:R-:W-:-:S03]  /*f4a0*/  IMAD.MOV.U32 R226, RZ, RZ, R201 ;  /* 0x000000ffffe27224 */ /* 0x000fc600078e00c9 */
[----:B------:R-:W2:Y:S04]  /*f4b0*/  LDL.LU.64 R202, [R1+0x888] ;  /* 0x0008880001ca7983 */ /* 0x000ea80000300a00 */
[----:B------:R-:W2:Y:S04]  /*f4c0*/  LDL.LU.64 R200, [R1+0x880] ;  /* 0x0008800001c87983 */ /* 0x000ea80000300a00 */
[----:B------:R-:W-:Y:S04]  /*f4d0*/  STL.64 [R1], R216 ;  /* 0x000000d801007387 */ /* 0x000fe80000100a00 */
[----:B------:R-:W-:Y:S04]  /*f4e0*/  STL.64 [R1+0x8], R218 ;  /* 0x000008da01007387 */ /* 0x000fe80000100a00 */
[----:B------:R-:W-:Y:S01]  /*f4f0*/  STL.64 [R1+0x10], R220 ;  /* 0x000010dc01007387 */ /* 0x000fe20000100a00 */
[----:B------:R-:W-:-:S02]  /*f500*/  WARPGROUP.DEPBAR.LE gsb0, 0x0 ;  /* 0x00008000000079c5 */ /* 0x000fc40000010000 */
[----:B------:R-:W-:-:S06]  /*f510*/  WARPGROUP.ARRIVE ;  /* 0x00000000000079c5 */ /* 0x000fcc0000000000 */
[----:B------:R-:W-:Y:S01]  /*f520*/  QGMMA.64x16x32.F32.E4M3.E4M3 R72, gdesc[UR16], R72, UP0, gsb0 ;  /* 0x00200000104879f3 */ /* 0x000fe2000b800848 */
        /* <DEDUP_REMOVED lines=8> */
[----:B------:R0:W-:Y:S04]  /*f5b0*/  STL.64 [R1+0x7e0], R208 ;  /* 0x0007e0d001007387 */ /* 0x0001e80000100a00 */
[----:B0-----:R-:W4:Y:S04]  /*f5c0*/  LDL.LU.64 R208, [R1] ;  /* 0x0000000001d07983 */ /* 0x001f280000300a00 */
[----:B------:R-:W2:Y:S04]  /*f5d0*/  LDL.LU.64 R210, [R1+0x8] ;  /* 0x0000080001d27983 */ /* 0x000ea80000300a00 */
[----:B------:R-:W3:Y:S04]  /*f5e0*/  LDL.LU.64 R212, [R1+0x10] ;  /* 0x0000100001d47983 */ /* 0x000ee80000300a00 */
[----:B------:R-:W4:Y:S01]  /*f5f0*/  LDL.LU.64 R214, [R1+0x18] ;  /* 0x0000180001d67983 */ /* 0x000f220000300a00 */
[----:B------:R-:W-:-:S02]  /*f600*/  WARPGROUP.DEPBAR.LE gsb0, 0x0 ;  /* 0x00008000000079c5 */ /* 0x000fc40000010000 */
[----:B------:R-:W-:Y:S01]  /*f610*/  WARPGROUP.ARRIVE ;  /* 0x00000000000079c5 */ /* 0x000fe20000000000 */
[----:B------:R-:W-:Y:S01]  /*f620*/  UMOV UR20, UR16 ;  /* 0x0000001000147c82 */ /* 0x000fe20008000000 */
[----:B------:R-:W-:-:S04]  /*f630*/  UMOV UR21, UR17 ;  /* 0x0000001100157c82 */ /* 0x000fc80008000000 */
[----:B------:R-:W-:Y:S01]  /*f640*/  QGMMA.64x16x32.F32.E4M3.E4M3 R88, gdesc[UR20], R88, UP0, gsb0 ;  /* 0x00200000145879f3 */ /* 0x000fe2000b800858 */
[----:B------:R-:W-:Y:S01]  /*f650*/  UMOV UR32, UR16 ;  /* 0x0000001000207c82 */ /* 0x000fe20008000000 */
[----:B------:R-:W-:Y:S01]  /*f660*/  UMOV UR33, UR17 ;  /* 0x0000001100217c82 */ /* 0x000fe20008000000 */
        /* <DEDUP_REMOVED lines=22> */
[----:B------:R-:W-:Y:S01]  /*f7d0*/  UMOV UR22, UR42 ;  /* 0x0000002a00167c82 */ /* 0x000fe20008000000 */
[----:B------:R-:W-:Y:S01]  /*f7e0*/  UMOV UR23, UR43 ;  /* 0x0000002b00177c82 */ /* 0x000fe20008000000 */
[----:B----4-:R0:W-:Y:S04]  /*f7f0*/  STL.64 [R1+0x818], R214 ;  /* 0x000818d601007387 */ /* 0x0101e80000100a00 */
[----:B---3--:R1:W-:Y:S04]  /*f800*/  STL.64 [R1+0x810], R212 ;  /* 0x000810d401007387 */ /* 0x0083e80000100a00 */
[----:B--2---:R2:W-:Y:S01]  /*f810*/  STL.64 [R1+0x808], R210 ;  /* 0x000808d201007387 */ /* 0x0045e20000100a00 */
[----:B0-----:R-:W-:-:S02]  /*f820*/  IMAD.MOV.U32 R214, RZ, RZ, R13 ;  /* 0x000000ffffd67224 */ /* 0x001fc400078e000d */
[----:B------:R-:W-:Y:S01]  /*f830*/  IMAD.MOV.U32 R215, RZ, RZ, R12 ;  /* 0x000000ffffd77224 */ /* 0x000fe200078e000c */
[----:B------:R0:W-:Y:S01]  /*f840*/  STL.64 [R1+0x800], R208 ;  /* 0x000800d001007387 */ /* 0x0001e20000100a00 */
[----:B-1----:R-:W-:Y:S01]  /*f850*/  MOV R212, R15 ;  /* 0x0000000f00d47202 */ /* 0x002fe20000000f00 */
[----:B------:R-:W-:Y:S02]  /*f860*/  IMAD.MOV.U32 R213, RZ, RZ, R14 ;  /* 0x000000ffffd57224 */ /* 0x000fe400078e000e */
[----:B--2---:R-:W-:Y:S02]  /*f870*/  IMAD.MOV.U32 R210, RZ, RZ, R225 ;  /* 0x000000ffffd27224 */ /* 0x004fe400078e00e1 */
[----:B------:R-:W-:Y:S01]  /*f880*/  IMAD.MOV.U32 R211, RZ, RZ, R224 ;  /* 0x000000ffffd37224 */ /* 0x000fe200078e00e0 */
[----:B------:R1:W-:Y:S01]  /*f890*/  STL.64 [R1+0x838], R214 ;  /* 0x000838d601007387 */ /* 0x0003e20000100a00 */
[----:B0-----:R-:W-:Y:S01]  /*f8a0*/  MOV R208, R227 ;  /* 0x000000e300d07202 */ /* 0x001fe20000000f00 */
[----:B------:R-:W-:-:S02]  /*f8b0*/  IMAD.MOV.U32 R209, RZ, RZ, R226 ;  /* 0x000000ffffd17224 */ /* 0x000fc400078e00e2 */
[----:B------:R0:W-:Y:S04]  /*f8c0*/  STL.64 [R1+0x830], R212 ;  /* 0x000830d401007387 */ /* 0x0001e80000100a00 */
[----:B------:R2:W-:Y:S01]  /*f8d0*/  STL.64 [R1+0x828], R210 ;  /* 0x000828d201007387 */ /* 0x0005e20000100a00 */
[----:B-1----:R-:W-:Y:S02]  /*f8e0*/  IMAD.MOV.U32 R214, RZ, RZ, R5 ;  /* 0x000000ffffd67224 */ /* 0x002fe400078e0005 */
[----:B------:R-:W-:Y:S01]  /*f8f0*/  IMAD.MOV.U32 R215, RZ, RZ, R4 ;  /* 0x000000ffffd77224 */ /* 0x000fe200078e0004 */
[----:B------:R1:W-:Y:S01]  /*f900*/  STL.64 [R1+0x820], R208 ;  /* 0x000820d001007387 */ /* 0x0003e20000100a00 */
[----:B0-----:R-:W-:Y:S01]  /*f910*/  MOV R212, R7 ;  /* 0x0000000700d47202 */ /* 0x001fe20000000f00 */
[----:B------:R-:W-:-:S02]  /*f920*/  IMAD.MOV.U32 R213, RZ, RZ, R6 ;  /* 0x000000ffffd57224 */ /* 0x000fc400078e0006 */
[----:B--2---:R-:W-:Y:S02]  /*f930*/  IMAD.MOV.U32 R210, RZ, RZ, R9 ;  /* 0x000000ffffd27224 */ /* 0x004fe400078e0009 */
[----:B------:R-:W-:Y:S01]  /*f940*/  IMAD.MOV.U32 R211, RZ, RZ, R8 ;  /* 0x000000ffffd37224 */ /* 0x000fe200078e0008 */
[----:B------:R-:W-:Y:S01]  /*f950*/  STL.64 [R1+0x858], R214 ;  /* 0x000858d601007387 */ /* 0x000fe20000100a00 */
[----:B-1----:R-:W-:Y:S01]  /*f960*/  MOV R208, R11 ;  /* 0x0000000b00d07202 */ /* 0x002fe20000000f00 */
[----:B------:R-:W-:Y:S02]  /*f970*/  IMAD.MOV.U32 R209, RZ, RZ, R10 ;  /* 0x000000ffffd17224 */ /* 0x000fe400078e000a */
[----:B------:R-:W-:Y:S04]  /*f980*/  STL.64 [R1+0x850], R212 ;  /* 0x000850d401007387 */ /* 0x000fe80000100a00 */
[----:B------:R-:W-:Y:S04]  /*f990*/  STL.64 [R1+0x848], R210 ;  /* 0x000848d201007387 */ /* 0x000fe80000100a00 */
[----:B------:R0:W-:Y:S01]  /*f9a0*/  STL.64 [R1+0x840], R208 ;  /* 0x000840d001007387 */ /* 0x0001e20000100a00 */
[----:B------:R-:W-:-:S02]  /*f9b0*/  WARPGROUP.DEPBAR.LE gsb0, 0x0 ;  /* 0x00008000000079c5 */ /* 0x000fc40000010000 */
[----:B------:R-:W-:-:S06]  /*f9c0*/  WARPGROUP.ARRIVE ;  /* 0x00000000000079c5 */ /* 0x000fcc0000000000 */
[----:B------:R-:W-:Y:S01]  /*f9d0*/  QGMMA.64x16x32.F32.E4M3.E4M3 R168, gdesc[UR20], R168, UP0, gsb0 ;  /* 0x0020000014a879f3 */ /* 0x000fe2000b8008a8 */
[----:B0-----:R-:W2:Y:S04]  /*f9e0*/  LDL.LU.64 R208, [R1+0x60] ;  /* 0x0000600001d07983 */ /* 0x001ea80000300a00 */
[----:B------:R-:W2:Y:S04]  /*f9f0*/  LDL.LU.64 R210, [R1+0x68] ;  /* 0x0000680001d27983 */ /* 0x000ea80000300a00 */
[----:B------:R-:W2:Y:S04]  /*fa00*/  LDL.LU.64 R212, [R1+0x70] ;  /* 0x0000700001d47983 */ /* 0x000ea80000300a00 */
[----:B------:R-:W2:Y:S01]  /*fa10*/  LDL.LU.64 R214, [R1+0x78] ;  /* 0x0000780001d67983 */ /* 0x000ea20000300a00 */
[----:B------:R-:W-:Y:S01]  /*fa20*/  UMOV UR58, UR28 ;  /* 0x0000001c003a7c82 */ /* 0x000fe20008000000 */
[----:B------:R-:W-:Y:S01]  /*fa30*/  UMOV UR59, UR29 ;  /* 0x0000001d003b7c82 */ /* 0x000fe20008000000 */
[----:B------:R-:W-:Y:S01]  /*fa40*/  UMOV UR28, UR16 ;  /* 0x00000010001c7c82 */ /* 0x000fe20008000000 */
[----:B------:R-:W-:Y:S01]  /*fa50*/  UMOV UR29, UR17 ;  /* 0x00000011001d7c82 */ /* 0x000fe20008000000 */
[----:B------:R-:W-:-:S02]  /*fa60*/  WARPGROUP.DEPBAR.LE gsb0, 0x0 ;  /* 0x00008000000079c5 */ /* 0x000fc40000010000 */
[----:B------:R-:W-:-:S06]  /*fa70*/  WARPGROUP.ARRIVE ;  /* 0x00000000000079c5 */ /* 0x000fcc0000000000 */
        /* <DEDUP_REMOVED lines=27> */
[----:B--2---:R-:W-:-:S06]  /*fc30*/  WARPGROUP.ARRIVE ;  /* 0x00000000000079c5 */ /* 0x004fcc0000000000 */
[----:B------:R-:W-:Y:S03]  /*fc40*/  QGMMA.64x16x32.F32.E4M3.E4M3 R208, gdesc[UR52], R208, UP0, gsb0 ;  /* 0x0020000034d079f3 */ /* 0x000fe6000b8008d0 */
[----:B------:R-:W-:Y:S02]  /*fc50*/  WARPGROUP.DEPBAR.LE gsb0, 0x0 ;  /* 0x00008000000079c5 */ /* 0x000fe40000010000 */
        /* <DEDUP_REMOVED lines=11> */
[----:B------:R-:W2:Y:S01]  /*fd10*/  LDL.LU.64 R208, [R1+0x840] ;  /* 0x0008400001d07983 */ /* 0x000ea20000300a00 */
[----:B------:R-:W-:Y:S02]  /*fd20*/  UIADD3 UR7, UR6, 0x2, URZ ;  /* 0x0000000206077890 */ /* 0x000fe4000fffe03f */
[----:B------:R-:W-:Y:S01]  /*fd30*/  UIADD3 UR5, UR4, 0x2, URZ ;  /* 0x0000000204057890 */ /* 0x000fe2000fffe03f */
[----:B------:R-:W-:Y:S01]  /*fd40*/  UMOV UR9, 0x40000040 ;  /* 0x4000004000097882 */ /* 0x000fe20000000000 */
[----:B------:R-:W-:-:S03]  /*fd50*/  UMOV UR11, 0x40000040 ;  /* 0x40000040000b7882 */ /* 0x000fc60000000000 */
[----:B------:R-:W-:Y:S02]  /*fd60*/  UMOV UR8, UR7 ;  /* 0x0000000700087c82 */ /* 0x000fe40008000000 */
[----:B------:R-:W-:Y:S01]  /*fd70*/  UMOV UR10, UR5 ;  /* 0x00000005000a7c82 */ /* 0x000fe20008000000 */
[----:B--2---:R-:W-:-:S06]  /*fd80*/  WARPGROUP.ARRIVE ;  /* 0x00000000000079c5 */ /* 0x004fcc0000000000 */
[----:B------:R-:W-:Y:S03]  /*fd90*/  QGMMA.64x16x32.F32.E4M3.E4M3 R208, gdesc[UR8], R208, gsb0 ;  /* 0x0020000008d079f3 */ /* 0x000fe600080008d0 */
[----:B------:R-:W-:Y:S02]  /*fda0*/  WARPGROUP.DEPBAR.LE gsb0, 0x0 ;  /* 0x00008000000079c5 */ /* 0x000fe40000010000 */
[----:B------:R-:W-:Y:S04]  /*fdb0*/  STL.64 [R1+0x80], R208 ;  /* 0x000080d001007387 */ /* 0x000fe80000100a00 */
        /* <DEDUP_REMOVED lines=10> */
[----:B------:R-:W-:-:S04]  /*fe60*/  UMOV UR55, 0x40000040 ;  /* 0x4000004000377882 */ /* 0x000fc80000000000 */
        /* <DEDUP_REMOVED lines=32> */
[----:B------:R-:W-:Y:S01]  /*10070*/  UIADD3 UR5, UR4, 0x182, URZ ;  /* 0x0000018204057890 */ /* 0x000fe2000fffe03f */
[----:B------:R-:W-:Y:S01]  /*10080*/  UMOV UR12, UR8 ;  /* 0x00000008000c7c82 */ /* 0x000fe20008000000 */
[----:B------:R-:W-:Y:S01]  /*10090*/  UMOV UR13, UR9 ;  /* 0x00000009000d7c82 */ /* 0x000fe20008000000 */
[----:B------:R-:W-:-:S04]  /*100a0*/  UMOV UR15, 0x40000040 ;  /* 0x40000040000f7882 */ /* 0x000fc80000000000 */
[----:B------:R-:W-:Y:S01]  /*100b0*/  UMOV UR14, UR5 ;  /* 0x00000005000e7c82 */ /* 0x000fe20008000000 */
        /* <DEDUP_REMOVED lines=16> */
[----:B--2---:R-:W-:-:S06]  /*101c0*/  WARPGROUP.ARRIVE ;  /* 0x00000000000079c5 */ /* 0x004fcc0000000000 */
[----:B------:R-:W-:Y:S03]  /*101d0*/  QGMMA.64x16x32.F32.E4M3.E4M3 R208, gdesc[UR12], R208, gsb0 ;  /* 0x002000000cd079f3 */ /* 0x000fe600080008d0 */
[----:B------:R-:W-:Y:S02]  /*101e0*/  WARPGROUP.DEPBAR.LE gsb0, 0x0 ;  /* 0x00008000000079c5 */ /* 0x000fe40000010000 */
[----:B------:R-:W-:-:S06]  /*101f0*/  WARPGROUP.ARRIVE ;  /* 0x00000000000079c5 */ /* 0x000fcc0000000000 */
[----:B------:R-:W-:Y:S03]  /*10200*/  QGMMA.64x16x32.F32.E4M3.E4M3 R192, gdesc[UR16], R192, gsb0 ;  /* 0x0020000010c079f3 */ /* 0x000fe600080008c0 */
[----:B------:R-:W-:Y:S02]  /*10210*/  WARPGROUP.DEPBAR.LE gsb0, 0x0 ;  /* 0x00008000000079c5 */ /* 0x000fe40000010000 */
[----:B------:R-:W-:-:S06]  /*10220*/  WARPGROUP.ARRIVE ;  /* 0x00000000000079c5 */ /* 0x000fcc0000000000 */
[----:B------:R-:W-:Y:S01]  /*10230*/  QGMMA.64x16x32.F32.E4M3.E4M3 R176, gdesc[UR20], R176, gsb0 ;  /* 0x0020000014b079f3 */ /* 0x000fe200080008b0 */
[----:B------:R-:W-:Y:S01]  /*10240*/  UMOV UR12, UR26 ;  /* 0x0000001a000c7c82 */ /* 0x000fe20008000000 */
[----:B------:R-:W-:Y:S01]  /*10250*/  UIADD3 UR26, UR4, 0x302, URZ ;  /* 0x00000302041a7890 */ /* 0x000fe2000fffe03f */
[----:B------:R-:W-:Y:S01]  /*10260*/  UMOV UR13, UR27 ;  /* 0x0000001b000d7c82 */ /* 0x000fe20008000000 */
[----:B------:R-:W-:Y:S01]  /*10270*/  UMOV UR27, 0x40000040 ;  /* 0x40000040001b7882 */ /* 0x000fe20000000000 */
        /* <DEDUP_REMOVED lines=77> */
[----:B------:R0:W-:Y:S04]  /*10750*/  STL.64 [R1+0x778], R214 ;  /* 0x000778d601007387 */ /* 0x0001e80000100a00 */
[----:B------:R1:W-:Y:S04]  /*10760*/  STL.64 [R1+0x770], R212 ;  /* 0x000770d401007387 */ /* 0x0003e80000100a00 */
[----:B------:R2:W-:Y:S01]  /*10770*/  STL.64 [R1+0x768], R210 ;  /* 0x000768d201007387 */ /* 0x0005e20000100a00 */
[----:B0-----:R-:W-:-:S02]  /*10780*/  IMAD.MOV.U32 R214, RZ, RZ, R13 ;  /* 0x000000ffffd67224 */ /* 0x001fc400078e000d */
[----:B------:R-:W-:Y:S01]  /*10790*/  IMAD.MOV.U32 R215, RZ, RZ, R12 ;  /* 0x000000ffffd77224 */ /* 0x000fe200078e000c */
[----:B------:R0:W-:Y:S01]  /*107a0*/  STL.64 [R1+0x760], R208 ;  /* 0x000760d001007387 */ /* 0x0001e20000100a00 */
[----:B-1----:R-:W-:Y:S01]  /*107b0*/  MOV R212, R15 ;  /* 0x0000000f00d47202 */ /* 0x002fe20000000f00 */
[----:B------:R-:W-:Y:S02]  /*107c0*/  IMAD.MOV.U32 R213, RZ, RZ, R14 ;  /* 0x000000ffffd57224 */ /* 0x000fe400078e000e */
[----:B--2---:R-:W-:Y:S02]  /*107d0*/  IMAD.MOV.U32 R210, RZ, RZ, R225 ;  /* 0x000000ffffd27224 */ /* 0x004fe400078e00e1 */
[----:B------:R-:W-:Y:S01]  /*107e0*/  IMAD.MOV.U32 R211, RZ, RZ, R224 ;  /* 0x000000ffffd37224 */ /* 0x000fe200078e00e0 */
[----:B------:R-:W-:Y:S01]  /*107f0*/  STL.64 [R1+0x798], R214 ;  /* 0x000798d601007387 */ /* 0x000fe20000100a00 */
[----:B------:R-:W-:Y:S02]  /*10800*/  WARPGROUP.DEPBAR.LE gsb0, 0x0 ;  /* 0x00008000000079c5 */ /* 0x000fe40000010000 */
[----:B------:R-:W-:-:S06]  /*10810*/  WARPGROUP.ARRIVE ;  /* 0x00000000000079c5 */ /* 0x000fcc0000000000 */
[----:B------:R-:W-:Y:S01]  /*10820*/  QGMMA.64x16x32.F32.E4M3.E4M3 R72, gdesc[UR44], R72, gsb0 ;  /* 0x002000002c4879f3 */ /* 0x000fe20008000848 */
[----:B0-----:R-:W-:Y:S01]  /*10830*/  MOV R208, R227 ;  /* 0x000000e300d07202 */ /* 0x001fe20000000f00 */
[----:B------:R-:W-:Y:S01]  /*10840*/  IMAD.MOV.U32 R209, RZ, RZ, R226 ;  /* 0x000000ffffd17224 */ /* 0x000fe200078e00e2 */
[----:B------:R-:W-:Y:S04]  /*10850*/  STL.64 [R1+0x790], R212 ;  /* 0x000790d401007387 */ /* 0x000fe80000100a00 */
[----:B------:R-:W-:Y:S04]  /*10860*/  STL.64 [R1+0x788], R210 ;  /* 0x000788d201007387 */ /* 0x000fe80000100a00 */
[----:B------:R0:W-:Y:S04]  /*10870*/  STL.64 [R1+0x780], R208 ;  /* 0x000780d001007387 */ /* 0x0001e80000100a00 */
[----:B0-----:R-:W2:Y:S04]  /*10880*/  LDL.LU.64 R208, [R1+0x40] ;  /* 0x0000400001d07983 */ /* 0x001ea80000300a00 */
[----:B------:R-:W3:Y:S04]  /*10890*/  LDL.LU.64 R210, [R1+0x48] ;  /* 0x0000480001d27983 */ /* 0x000ee80000300a00 */
[----:B------:R-:W4:Y:S04]  /*108a0*/  LDL.LU.64 R212, [R1+0x50] ;  /* 0x0000500001d47983 */ /* 0x000f280000300a00 */
[----:B------:R-:W2:Y:S01]  /*108b0*/  LDL.LU.64 R214, [R1+0x58] ;  /* 0x0000580001d67983 */ /* 0x000ea20000300a00 */
[----:B------:R-:W-:Y:S01]  /*108c0*/  UMOV UR40, UR56 ;  /* 0x0000003800287c82 */ /* 0x000fe20008000000 */
[----:B------:R-:W-:Y:S01]  /*108d0*/  UMOV UR41, UR57 ;  /* 0x0000003900297c82 */ /* 0x000fe20008000000 */
[----:B------:R-:W-:-:S02]  /*108e0*/  WARPGROUP.DEPBAR.LE gsb0, 0x0 ;  /* 0x00008000000079c5 */ /* 0x000fc40000010000 */
        /* <DEDUP_REMOVED lines=24> */
[----:B--2---:R-:W-:Y:S04]  /*10a70*/  STL.64 [R1+0x7b8], R214 ;  /* 0x0007b8d601007387 */ /* 0x004fe80000100a00 */
[----:B----4-:R-:W-:Y:S04]  /*10a80*/  STL.64 [R1+0x7b0], R212 ;  /* 0x0007b0d401007387 */ /* 0x010fe80000100a00 */
[----:B---3--:R-:W-:Y:S04]  /*10a90*/  STL.64 [R1+0x7a8], R210 ;  /* 0x0007a8d201007387 */ /* 0x008fe80000100a00 */
[----:B------:R0:W-:Y:S04]  /*10aa0*/  STL.64 [R1+0x7a0], R208 ;  /* 0x0007a0d001007387 */ /* 0x0001e80000100a00 */
[----:B0-----:R-:W2:Y:S04]  /*10ab0*/  LDL.LU.64 R208, [R1+0x80] ;  /* 0x0000800001d07983 */ /* 0x001ea80000300a00 */
[----:B------:R-:W3:Y:S04]  /*10ac0*/  LDL.LU.64 R210, [R1+0x88] ;  /* 0x0000880001d27983 */ /* 0x000ee80000300a00 */
[----:B------:R-:W4:Y:S04]  /*10ad0*/  LDL.LU.64 R212, [R1+0x90] ;  /* 0x0000900001d47983 */ /* 0x000f280000300a00 */
[----:B------:R-:W2:Y:S01]  /*10ae0*/  LDL.LU.64 R214, [R1+0x98] ;  /* 0x0000980001d67983 */ /* 0x000ea20000300a00 */
        /* <DEDUP_REMOVED lines=33> */
[----:B--2---:R0:W-:Y:S04]  /*10d00*/  STL.64 [R1+0x7d8], R214 ;  /* 0x0007d8d601007387 */ /* 0x0041e80000100a00 */
[----:B----4-:R1:W-:Y:S04]  /*10d10*/  STL.64 [R1+0x7d0], R212 ;  /* 0x0007d0d401007387 */ /* 0x0103e80000100a00 */
[----:B---3--:R2:W-:Y:S04]  /*10d20*/  STL.64 [R1+0x7c8], R210 ;  /* 0x0007c8d201007387 */ /* 0x0085e80000100a00 */
        /* <DEDUP_REMOVED lines=9> */
[----:B------:R-:W-:-:S05]  /*10dc0*/  WARPGROUP.DEPBAR.LE gsb0, 0x0 ;  /* 0x00008000000079c5 */ /* 0x000fca0000010000 */
[----:B------:R-:W-:-:S06]  /*10dd0*/  WARPGROUP.ARRIVE ;  /* 0x00000000000079c5 */ /* 0x000fcc0000000000 */
        /* <DEDUP_REMOVED lines=10> */
[----:B------:R-:W-:-:S02]  /*10e80*/  UIADD3 UR52, UR6, 0x4, URZ ;  /* 0x0000000406347890 */ /* 0x000fc4000fffe03f */
[----:B------:R-:W-:Y:S01]  /*10e90*/  UIADD3 UR54, UR4, 0x4, URZ ;  /* 0x0000000404367890 */ /* 0x000fe2000fffe03f */
[----:B------:R-:W-:Y:S01]  /*10ea0*/  UMOV UR53, 0x40000040 ;  /* 0x4000004000357882 */ /* 0x000fe20000000000 */
[----:B------:R-:W-:Y:S01]  /*10eb0*/  UMOV UR55, 0x40000040 ;  /* 0x4000004000377882 */ /* 0x000fe20000000000 */
        /* <DEDUP_REMOVED lines=38> */
[----:B------:R-:W-:Y:S01]  /*11120*/  UMOV UR16, UR52 ;  /* 0x0000003400107c82 */ /* 0x000fe20008000000 */
[----:B------:R-:W-:Y:S01]  /*11130*/  UMOV UR17, UR53 ;  /* 0x0000003500117c82 */ /* 0x000fe20008000000 */
[----:B------:R-:W-:-:S02]  /*11140*/  UMOV UR19, 0x40000040 ;  /* 0x4000004000137882 */ /* 0x000fc40000000000 */
[----:B------:R-:W-:Y:S01]  /*11150*/  UMOV UR18, UR8 ;  /* 0x0000000800127c82 */ /* 0x000fe20008000000 */
[----:B--2---:R-:W-:-:S06]  /*11160*/  WARPGROUP.ARRIVE ;  /* 0x00000000000079c5 */ /* 0x004fcc0000000000 */
[----:B------:R-:W-:Y:S03]  /*11170*/  QGMMA.64x16x32.F32.E4M3.E4M3 R208, gdesc[UR16], R208, gsb0 ;  /* 0x0020000010d079f3 */ /* 0x000fe600080008d0 */
[----:B------:R-:W-:Y:S02]  /*11180*/  WARPGROUP.DEPBAR.LE gsb0, 0x0 ;  /* 0x00008000000079c5 */ /* 0x000fe40000010000 */
        /* <DEDUP_REMOVED lines=118> */
[----:B------:R0:W-:Y:S04]  /*118f0*/  STL.64 [R1+0x6e0], R208 ;  /* 0x0006e0d001007387 */ /* 0x0001e80000100a00 */
[----:B0-----:R-:W2:Y:S04]  /*11900*/  LDL.LU.64 R208, [R1] ;  /* 0x0000000001d07983 */ /* 0x001ea80000300a00 */
        /* <DEDUP_REMOVED lines=33> */
[----:B--2---:R0:W-:Y:S04]  /*11b20*/  STL.64 [R1+0x718], R214 ;  /* 0x000718d601007387 */ /* 0x0041e80000100a00 */
[----:B----4-:R1:W-:Y:S04]  /*11b30*/  STL.64 [R1+0x710], R212 ;  /* 0x000710d401007387 */ /* 0x0103e80000100a00 */
[----:B---3--:R2:W-:Y:S01]  /*11b40*/  STL.64 [R1+0x708], R210 ;  /* 0x000708d201007387 */ /* 0x0085e20000100a00 */
        /* <DEDUP_REMOVED lines=26> */
[----:B------:R-:W-:Y:S01]  /*11cf0*/  WARPGROUP.ARRIVE ;  /* 0x00000000000079c5 */ /* 0x000fe20000000000 */
[----:B0-----:R-:W2:Y:S04]  /*11d00*/  LDL.LU.64 R208, [R1+0x60] ;  /* 0x0000600001d07983 */ /* 0x001ea80000300a00 */
[----:B------:R-:W2:Y:S04]  /*11d10*/  LDL.LU.64 R210, [R1+0x68] ;  /* 0x0000680001d27983 */ /* 0x000ea80000300a00 */
[----:B------:R-:W2:Y:S04]  /*11d20*/  LDL.LU.64 R212, [R1+0x70] ;  /* 0x0000700001d47983 */ /* 0x000ea80000300a00 */
[----:B------:R-:W2:Y:S01]  /*11d30*/  LDL.LU.64 R214, [R1+0x78] ;  /* 0x0000780001d67983 */ /* 0x000ea20000300a00 */
[----:B------:R-:W-:Y:S01]  /*11d40*/  UMOV UR20, UR16 ;  /* 0x0000001000147c82 */ /* 0x000fe20008000000 */
[----:B------:R-:W-:Y:S01]  /*11d50*/  UMOV UR21, UR17 ;  /* 0x0000001100157c82 */ /* 0x000fe20008000000 */
[----:B------:R-:W-:Y:S01]  /*11d60*/  UMOV UR22, UR10 ;  /* 0x0000000a00167c82 */ /* 0x000fe20008000000 */
[----:B------:R-:W-:-:S02]  /*11d70*/  UMOV UR23, UR11 ;  /* 0x0000000b00177c82 */ /* 0x000fc40008000000 */
        /* <DEDUP_REMOVED lines=50> */
[----:B------:R-:W-:Y:S01]  /*120a0*/  UMOV UR11, 0x40000040 ;  /* 0x40000040000b7882 */ /* 0x000fe20000000000 */
        /* <DEDUP_REMOVED lines=836> */
[----:B------:R-:W-:-:S03]  /*154f0*/  UMOV UR59, 0x40000040 ;  /* 0x40000040003b7882 */ /* 0x000fc60000000000 */
        /* <DEDUP_REMOVED lines=78> */
[----:B------:R-:W-:Y:S01]  /*159e0*/  UIADD3 UR10, UR4, 0xa04, URZ ;  /* 0x00000a04040a7890 */ /* 0x000fe2000fffe03f */
[----:B------:R-:W-:Y:S01]  /*159f0*/  UMOV UR41, UR11 ;  /* 0x0000000b00297c82 */ /* 0x000fe20008000000 */
[----:B------:R-:W-:Y:S01]  /*15a00*/  UMOV UR32, UR8 ;  /* 0x0000000800207c82 */ /* 0x000fe20008000000 */
[----:B------:R-:W-:Y:S01]  /*15a10*/  UMOV UR33, UR9 ;  /* 0x0000000900217c82 */ /* 0x000fe20008000000 */
[----:B------:R-:W-:Y:S01]  /*15a20*/  UMOV UR8, UR56 ;  /* 0x0000003800087c82 */ /* 0x000fe20008000000 */
[----:B------:R-:W-:Y:S01]  /*15a30*/  UMOV UR9, UR57 ;  /* 0x0000003900097c82 */ /* 0x000fe20008000000 */
[----:B------:R-:W-:Y:S01]  /*15a40*/  UMOV UR11, 0x40000040 ;  /* 0x40000040000b7882 */ /* 0x000fe20000000000 */
[----:B------:R-:W-:Y:S02]  /*15a50*/  WARPGROUP.DEPBAR.LE gsb0, 0x0 ;  /* 0x00008000000079c5 */ /* 0x000fe40000010000 */
[----:B------:R-:W-:-:S06]  /*15a60*/  WARPGROUP.ARRIVE ;  /* 0x00000000000079c5 */ /* 0x000fcc0000000000 */
        /* <DEDUP_REMOVED lines=124> */
[----:B------:R0:W5:Y:S04]  /*16230*/  LDL.LU R227, [R1+0x55c] ;  /* 0x00055c0001e37983 */ /* 0x0001680000300800 */
[----:B------:R0:W5:Y:S04]  /*16240*/  LDL.LU R226, [R1+0x558] ;  /* 0x0005580001e27983 */ /* 0x0001680000300800 */
[----:B------:R0:W5:Y:S04]  /*16250*/  LDL.LU R225, [R1+0x554] ;  /* 0x0005540001e17983 */ /* 0x0001680000300800 */
[----:B------:R0:W5:Y:S04]  /*16260*/  LDL.LU R224, [R1+0x550] ;  /* 0x0005500001e07983 */ /* 0x0001680000300800 */
[----:B------:R1:W-:Y:S04]  /*16270*/  STL.64 [R1+0x518], R214 ;  /* 0x000518d601007387 */ /* 0x0003e80000100a00 */
[----:B------:R2:W-:Y:S04]  /*16280*/  STL.64 [R1+0x510], R212 ;  /* 0x000510d401007387 */ /* 0x0005e80000100a00 */
[----:B------:R3:W-:Y:S01]  /*16290*/  STL.64 [R1+0x508], R210 ;  /* 0x000508d201007387 */ /* 0x0007e20000100a00 */
[----:B-1----:R-:W-:-:S02]  /*162a0*/  IMAD.MOV.U32 R214, RZ, RZ, R5 ;  /* 0x000000ffffd67224 */ /* 0x002fc400078e0005 */
[----:B------:R-:W-:Y:S01]  /*162b0*/  IMAD.MOV.U32 R215, RZ, RZ, R4 ;  /* 0x000000ffffd77224 */ /* 0x000fe200078e0004 */
[----:B------:R1:W-:Y:S01]  /*162c0*/  STL.64 [R1+0x500], R208 ;  /* 0x000500d001007387 */ /* 0x0003e20000100a00 */
[----:B--2---:R-:W-:Y:S01]  /*162d0*/  MOV R212, R7 ;  /* 0x0000000700d47202 */ /* 0x004fe20000000f00 */
[----:B------:R-:W-:Y:S02]  /*162e0*/  IMAD.MOV.U32 R213, RZ, RZ, R6 ;  /* 0x000000ffffd57224 */ /* 0x000fe400078e0006 */
[----:B---3--:R-:W-:Y:S02]  /*162f0*/  IMAD.MOV.U32 R210, RZ, RZ, R9 ;  /* 0x000000ffffd27224 */ /* 0x008fe400078e0009 */
[----:B------:R-:W-:Y:S01]  /*16300*/  IMAD.MOV.U32 R211, RZ, RZ, R8 ;  /* 0x000000ffffd37224 */ /* 0x000fe200078e0008 */
[----:B------:R-:W-:Y:S01]  /*16310*/  STL.64 [R1+0x538], R214 ;  /* 0x000538d601007387 */ /* 0x000fe20000100a00 */
[----:B-1----:R-:W-:Y:S01]  /*16320*/  MOV R208, R11 ;  /* 0x0000000b00d07202 */ /* 0x002fe20000000f00 */
[----:B------:R-:W-:-:S02]  /*16330*/  IMAD.MOV.U32 R209, RZ, RZ, R10 ;  /* 0x000000ffffd17224 */ /* 0x000fc400078e000a */
[----:B------:R-:W-:Y:S04]  /*16340*/  STL.64 [R1+0x530], R212 ;  /* 0x000530d401007387 */ /* 0x000fe80000100a00 */
[----:B------:R-:W-:Y:S04]  /*16350*/  STL.64 [R1+0x528], R210 ;  /* 0x000528d201007387 */ /* 0x000fe80000100a00 */
[----:B------:R1:W-:Y:S01]  /*16360*/  STL.64 [R1+0x520], R208 ;  /* 0x000520d001007387 */ /* 0x0003e20000100a00 */
[----:B------:R-:W-:Y:S02]  /*16370*/  WARPGROUP.DEPBAR.LE gsb0, 0x0 ;  /* 0x00008000000079c5 */ /* 0x000fe40000010000 */
[----:B------:R-:W-:Y:S01]  /*16380*/  WARPGROUP.ARRIVE ;  /* 0x00000000000079c5 */ /* 0x000fe20000000000 */
[----:B-1----:R-:W2:Y:S04]  /*16390*/  LDL.LU.64 R208, [R1+0x60] ;  /* 0x0000600001d07983 */ /* 0x002ea80000300a00 */
        /* <DEDUP_REMOVED lines=39> */
[----:B------:R-:W-:Y:S02]  /*16610*/  IMAD.MOV.U32 R5, RZ, RZ, R22 ;  /* 0x000000ffff057224 */ /* 0x000fe400078e0016 */
[----:B------:R-:W-:Y:S01]  /*16620*/  IMAD.MOV.U32 R4, RZ, RZ, R23 ;  /* 0x000000ffff047224 */ /* 0x000fe200078e0017 */
[----:B------:R-:W-:Y:S01]  /*16630*/  MOV R12, R16 ;  /* 0x00000010000c7202 */ /* 0x000fe20000000f00 */
[----:B------:R-:W-:Y:S01]  /*16640*/  IMAD.MOV.U32 R7, RZ, RZ, R21 ;  /* 0x000000ffff077224 */ /* 0x000fe200078e0015 */
[----:B------:R0:W5:Y:S01]  /*16650*/  LDL.LU.64 R22, [R1+0x548] ;  /* 0x0005480001167983 */ /* 0x0001620000300a00 */
[----:B------:R-:W-:Y:S01]  /*16660*/  IMAD.MOV.U32 R11, RZ, RZ, R17 ;  /* 0x000000ffff0b7224 */ /* 0x000fe200078e0011 */
[----:B------:R-:W-:Y:S01]  /*16670*/  MOV R8, R20 ;  /* 0x0000001400087202 */ /* 0x000fe20000000f00 */
[----:B------:R-:W-:Y:S01]  /*16680*/  IMAD.MOV.U32 R10, RZ, RZ, R18 ;  /* 0x000000ffff0a7224 */ /* 0x000fe200078e0012 */
[----:B------:R0:W5:Y:S01]  /*16690*/  LDL.LU R21, [R1+0x540] ;  /* 0x0005400001157983 */ /* 0x0001620000300800 */
[----:B------:R-:W-:Y:S01]  /*166a0*/  IMAD.MOV.U32 R9, RZ, RZ, R19 ;  /* 0x000000ffff097224 */ /* 0x000fe200078e0013 */
[----:B------:R-:W-:-:S02]  /*166b0*/  WARPGROUP.DEPBAR.LE gsb0, 0x0 ;  /* 0x00008000000079c5 */ /* 0x000fc40000010000 */
        /* <DEDUP_REMOVED lines=23> */
[----:B-1----:R-:W2:Y:S04]  /*16830*/  LDL.LU.64 R214, [R1+0x518] ;  /* 0x0005180001d67983 */ /* 0x002ea80000300a00 */
        /* <DEDUP_REMOVED lines=22> */
[----:B------:R-:W-:Y:S01]  /*169a0*/  UMOV UR15, 0x40000040 ;  /* 0x40000040000f7882 */ /* 0x000fe20000000000 */
[----:B--2---:R-:W-:-:S06]  /*169b0*/  WARPGROUP.ARRIVE ;  /* 0x00000000000079c5 */ /* 0x004fcc0000000000 */
[----:B------:R-:W-:Y:S03]  /*169c0*/  QGMMA.64x16x32.F32.E4M3.E4M3 R208, gdesc[UR12], R208, gsb0 ;  /* 0x002000000cd079f3 */ /* 0x000fe600080008d0 */
[----:B------:R-:W-:Y:S02]  /*169d0*/  WARPGROUP.DEPBAR.LE gsb0, 0x0 ;  /* 0x00008000000079c5 */ /* 0x000fe40000010000 */
[----:B------:R-:W-:Y:S04]  /*169e0*/  STL.64 [R1], R208 ;  /* 0x000000d001007387 */ /* 0x000fe80000100a00 */
[----:B------:R-:W-:Y:S01]  /*169f0*/  STL.64 [R1+0x8], R210 ;  /* 0x000008d201007387 */ /* 0x000fe20000100a00 */
[----:B------:R-:W-:-:S03]  /*16a00*/  MOV R6, R211 ;  /* 0x000000d300067202 */ /* 0x000fc60000000f00 */
        /* <DEDUP_REMOVED lines=79> */
[----:B------:R-:W-:Y:S02]  /*16f00*/  UIADD3 UR13, UR4, 0xe06, URZ ;  /* 0x00000e06040d7890 */ /* 0x000fe4000fffe03f */
[----:B------:R-:W-:Y:S02]  /*16f10*/  UIADD3 UR58, UR4, 0xe86, URZ ;  /* 0x00000e86043a7890 */ /* 0x000fe4000fffe03f */
[----:B------:R-:W-:Y:S01]  /*16f20*/  UIADD3 UR12, UR6, 0xa06, URZ ;  /* 0x00000a06060c7890 */ /* 0x000fe2000fffe03f */
[----:B------:R-:W-:Y:S01]  /*16f30*/  UMOV UR4, UR8 ;  /* 0x0000000800047c82 */ /* 0x000fe20008000000 */
[----:B------:R-:W-:Y:S01]  /*16f40*/  UMOV UR5, UR9 ;  /* 0x0000000900057c82 */ /* 0x000fe20008000000 */
[----:B------:R-:W-:Y:S01]  /*16f50*/  UMOV UR6, UR13 ;  /* 0x0000000d00067c82 */ /* 0x000fe20008000000 */
[----:B------:R-:W-:Y:S01]  /*16f60*/  UMOV UR7, 0x40000040 ;  /* 0x4000004000077882 */ /* 0x000fe20000000000 */
[----:B------:R-:W-:-:S02]  /*16f70*/  WARPGROUP.DEPBAR.LE gsb0, 0x0 ;  /* 0x00008000000079c5 */ /* 0x000fc40000010000 */
[----:B------:R-:W-:-:S06]  /*16f80*/  WARPGROUP.ARRIVE ;  /* 0x00000000000079c5 */ /* 0x000fcc0000000000 */
[----:B------:R-:W-:Y:S01]  /*16f90*/  QGMMA.64x16x32.F32.E4M3.E4M3 R48, gdesc[UR4], R48, gsb0 ;  /* 0x00200000043079f3 */ /* 0x000fe20008000830 */
[----:B------:R-:W-:Y:S01]  /*16fa0*/  UMOV UR56, UR8 ;  /* 0x0000000800387c82 */ /* 0x000fe20008000000 */
[----:B------:R-:W-:Y:S01]  /*16fb0*/  UMOV UR57, UR9 ;  /* 0x0000000900397c82 */ /* 0x000fe20008000000 */
[----:B------:R-:W-:Y:S01]  /*16fc0*/  UMOV UR59, 0x40000040 ;  /* 0x40000040003b7882 */ /* 0x000fe20000000000 */
[----:B------:R-:W-:Y:S02]  /*16fd0*/  WARPGROUP.DEPBAR.LE gsb0, 0x0 ;  /* 0x00008000000079c5 */ /* 0x000fe40000010000 */
[----:B------:R-:W-:-:S06]  /*16fe0*/  WARPGROUP.ARRIVE ;  /* 0x00000000000079c5 */ /* 0x000fcc0000000000 */
[----:B------:R-:W-:Y:S01]  /*16ff0*/  QGMMA.64x16x32.F32.E4M3.E4M3 R32, gdesc[UR56], R32, gsb0 ;  /* 0x00200000382079f3 */ /* 0x000fe20008000820 */
[----:B------:R-:W-:Y:S01]  /*17000*/  UMOV UR56, UR12 ;  /* 0x0000000c00387c82 */ /* 0x000fe20008000000 */
[----:B------:R-:W-:Y:S01]  /*17010*/  UMOV UR57, 0x40000040 ;  /* 0x4000004000397882 */ /* 0x000fe20000000000 */
[----:B------:R-:W-:Y:S02]  /*17020*/  WARPGROUP.DEPBAR.LE gsb0, 0x0 ;  /* 0x00008000000079c5 */ /* 0x000fe40000010000 */
[----:B------:R-:W-:-:S06]  /*17030*/  WARPGROUP.ARRIVE ;  /* 0x00000000000079c5 */ /* 0x000fcc0000000000 */
[----:B------:R-:W-:Y:S01]  /*17040*/  QGMMA.64x16x32.F32.E4M3.E4M3 R24, gdesc[UR56], R24, gsb0 ;  /* 0x00200000381879f3 */ /* 0x000fe20008000818 */
        /* <DEDUP_REMOVED lines=24> */
[----:B------:R-:W-:Y:S01]  /*171d0*/  STL.64 [R1+0x458], R214 ;  /* 0x000458d601007387 */ /* 0x000fe20000100a00 */
[----:B------:R-:W-:Y:S01]  /*171e0*/  R2UR UR59, R3 ;  /* 0x00000000033b72ca */ /* 0x000fe200000e0000 */
[----:B------:R-:W-:Y:S01]  /*171f0*/  ULDC UR58, c[0x0][0x50c] ;  /* 0x00014300003a7ab9 */ /* 0x000fe20000000800 */
[----:B------:R-:W-:-:S02]  /*17200*/  WARPGROUP.DEPBAR.LE gsb0, 0x0 ;  /* 0x00008000000079c5 */ /* 0x000fc40000010000 */
[----:B------:R-:W-:-:S06]  /*17210*/  WARPGROUP.ARRIVE ;  /* 0x00000000000079c5 */ /* 0x000fcc0000000000 */
[----:B------:R-:W-:Y:S03]  /*17220*/  QGMMA.64x16x32.F32.E4M3.E4M3 R40, gdesc[UR4], R40, gsb0 ;  /* 0x00200000042879f3 */ /* 0x000fe60008000828 */
        /* <DEDUP_REMOVED lines=32> */
[----:B------:R-:W-:Y:S04]  /*17430*/  STL.64 [R1+0x450], R212 ;  /* 0x000450d401007387 */ /* 0x000fe80000100a00 */
[----:B------:R-:W-:Y:S04]  /*17440*/  STL.64 [R1+0x448], R210 ;  /* 0x000448d201007387 */ /* 0x000fe80000100a00 */
[----:B------:R1:W-:Y:S01]  /*17450*/  STL.64 [R1+0x440], R208 ;  /* 0x000440d001007387 */ /* 0x0003e20000100a00 */
[----:B------:R-:W-:-:S02]  /*17460*/  WARPGROUP.DEPBAR.LE gsb0, 0x0 ;  /* 0x00008000000079c5 */ /* 0x000fc40000010000 */
[----:B------:R-:W-:-:S06]  /*17470*/  WARPGROUP.ARRIVE ;  /* 0x00000000000079c5 */ /* 0x000fcc0000000000 */
[----:B------:R-:W-:Y:S01]  /*17480*/  QGMMA.64x16x32.F32.E4M3.E4M3 R216, gdesc[UR12], R216, gsb0 ;  /* 0x002000000cd879f3 */ /* 0x000fe200080008d8 */
[----:B-1----:R-:W-:Y:S02]  /*17490*/  IMAD.MOV.U32 R208, RZ, RZ, R20 ;  /* 0x000000ffffd07224 */ /* 0x002fe400078e0014 */
[----:B------:R0:W5:Y:S01]  /*174a0*/  LDL.LU R20, [R1+0x4bc] ;  /* 0x0004bc0001147983 */ /* 0x0001620000300800 */
[----:B------:R-:W-:Y:S01]  /*174b0*/  IMAD.MOV.U32 R209, RZ, RZ, R19 ;  /* 0x000000ffffd17224 */ /* 0x000fe200078e0013 */
[----:B------:R-:W-:Y:S01]  /*174c0*/  MOV R211, R17 ;  /* 0x0000001100d37202 */ /* 0x000fe20000000f00 */
[----:B------:R-:W-:Y:S01]  /*174d0*/  IMAD.MOV.U32 R210, RZ, RZ, R18 ;  /* 0x000000ffffd27224 */ /* 0x000fe200078e0012 */
[----:B------:R0:W5:Y:S01]  /*174e0*/  LDL.LU R19, [R1+0x4b8] ;  /* 0x0004b80001137983 */ /* 0x0001620000300800 */
[----:B------:R-:W-:Y:S01]  /*174f0*/  IMAD.MOV.U32 R212, RZ, RZ, R16 ;  /* 0x000000ffffd47224 */ /* 0x000fe200078e0010 */
[----:B------:R-:W-:Y:S01]  /*17500*/  MOV R215, R13 ;  /* 0x0000000d00d77202 */ /* 0x000fe20000000f00 */
[----:B------:R-:W-:Y:S01]  /*17510*/  IMAD.MOV.U32 R214, RZ, RZ, R14 ;  /* 0x000000ffffd67224 */ /* 0x000fe200078e000e */
[----:B------:R0:W5:Y:S01]  /*17520*/  LDL.LU R18, [R1+0x4b4] ;  /* 0x0004b40001127983 */ /* 0x0001620000300800 */
[----:B------:R-:W-:-:S03]  /*17530*/  IMAD.MOV.U32 R213, RZ, RZ, R15 ;  /* 0x000000ffffd57224 */ /* 0x000fc600078e000f */
[----:B------:R0:W5:Y:S04]  /*17540*/  LDL.LU R17, [R1+0x4b0] ;  /* 0x0004b00001117983 */ /* 0x0001680000300800 */
[----:B------:R0:W5:Y:S04]  /*17550*/  LDL.LU R16, [R1+0x4ac] ;  /* 0x0004ac0001107983 */ /* 0x0001680000300800 */
[----:B------:R0:W5:Y:S04]  /*17560*/  LDL.LU R15, [R1+0x4a8] ;  /* 0x0004a800010f7983 */ /* 0x0001680000300800 */
[----:B------:R0:W5:Y:S04]  /*17570*/  LDL.LU R14, [R1+0x4a4] ;  /* 0x0004a400010e7983 */ /* 0x0001680000300800 */
[----:B------:R0:W5:Y:S04]  /*17580*/  LDL.LU R13, [R1+0x4a0] ;  /* 0x0004a000010d7983 */ /* 0x0001680000300800 */
[----:B------:R1:W-:Y:S04]  /*17590*/  STL.64 [R1+0x478], R214 ;  /* 0x000478d601007387 */ /* 0x0003e80000100a00 */
[----:B------:R2:W-:Y:S04]  /*175a0*/  STL.64 [R1+0x470], R212 ;  /* 0x000470d401007387 */ /* 0x0005e80000100a00 */
[----:B------:R3:W-:Y:S04]  /*175b0*/  STL.64 [R1+0x468], R210 ;  /* 0x000468d201007387 */ /* 0x0007e80000100a00 */
[----:B------:R4:W-:Y:S01]  /*175c0*/  STL.64 [R1+0x460], R208 ;  /* 0x000460d001007387 */ /* 0x0009e20000100a00 */
[----:B-1----:R-:W-:Y:S01]  /*175d0*/  IMAD.MOV.U32 R214, RZ, RZ, R5 ;  /* 0x000000ffffd67224 */ /* 0x002fe200078e0005 */
[----:B------:R-:W-:Y:S01]  /*175e0*/  MOV R215, R4 ;  /* 0x0000000400d77202 */ /* 0x000fe20000000f00 */
[----:B--2---:R-:W-:-:S02]  /*175f0*/  IMAD.MOV.U32 R212, RZ, RZ, R8 ;  /* 0x000000ffffd47224 */ /* 0x004fc400078e0008 */
[----:B------:R-:W-:Y:S02]  /*17600*/  IMAD.MOV.U32 R213, RZ, RZ, R7 ;  /* 0x000000ffffd57224 */ /* 0x000fe400078e0007 */
[----:B---3--:R-:W-:Y:S01]  /*17610*/  IMAD.MOV.U32 R210, RZ, RZ, R10 ;  /* 0x000000ffffd27224 */ /* 0x008fe200078e000a */
[----:B------:R-:W-:Y:S01]  /*17620*/  MOV R211, R9 ;  /* 0x0000000900d37202 */ /* 0x000fe20000000f00 */
[----:B----4-:R-:W-:Y:S02]  /*17630*/  IMAD.MOV.U32 R208, RZ, RZ, R12 ;  /* 0x000000ffffd07224 */ /* 0x010fe400078e000c */
[----:B------:R-:W-:Y:S01]  /*17640*/  IMAD.MOV.U32 R209, RZ, RZ, R11 ;  /* 0x000000ffffd17224 */ /* 0x000fe200078e000b */
[----:B------:R-:W-:Y:S02]  /*17650*/  WARPGROUP.DEPBAR.LE gsb0, 0x0 ;  /* 0x00008000000079c5 */ /* 0x000fe40000010000 */
[----:B------:R-:W-:Y:S01]  /*17660*/  UMOV UR4, UR56 ;  /* 0x0000003800047c82 */ /* 0x000fe20008000000 */
[----:B------:R-:W-:Y:S01]  /*17670*/  UMOV UR5, UR57 ;  /* 0x0000003900057c82 */ /* 0x000fe20008000000 */
[----:B------:R-:W-:Y:S01]  /*17680*/  UMOV UR6, UR8 ;  /* 0x0000000800067c82 */ /* 0x000fe20008000000 */
[----:B------:R-:W-:Y:S01]  /*17690*/  WARPGROUP.ARRIVE ;  /* 0x00000000000079c5 */ /* 0x000fe20000000000 */
[----:B------:R-:W-:Y:S01]  /*176a0*/  UMOV UR7, UR9 ;  /* 0x0000000900077c82 */ /* 0x000fe20008000000 */
[----:B------:R0:W5:Y:S04]  /*176b0*/  LDL.LU R12, [R1+0x49c] ;  /* 0x00049c00010c7983 */ /* 0x0001680000300800 */
[----:B------:R-:W-:Y:S01]  /*176c0*/  QGMMA.64x16x32.F32.E4M3.E4M3 R208, gdesc[UR4], R208, gsb0 ;  /* 0x0020000004d079f3 */ /* 0x000fe200080008d0 */
[----:B------:R0:W5:Y:S04]  /*176d0*/  LDL.LU R11, [R1+0x498] ;  /* 0x00049800010b7983 */ /* 0x0001680000300800 */
[----:B------:R0:W5:Y:S04]  /*176e0*/  LDL.LU R10, [R1+0x494] ;  /* 0x00049400010a7983 */ /* 0x0001680000300800 */
[----:B------:R0:W5:Y:S04]  /*176f0*/  LDL.LU R9, [R1+0x490] ;  /* 0x0004900001097983 */ /* 0x0001680000300800 */
[----:B------:R0:W5:Y:S04]  /*17700*/  LDL.LU R8, [R1+0x48c] ;  /* 0x00048c0001087983 */ /* 0x0001680000300800 */
[----:B------:R0:W5:Y:S04]  /*17710*/  LDL.LU R7, [R1+0x488] ;  /* 0x0004880001077983 */ /* 0x0001680000300800 */
[----:B------:R0:W5:Y:S04]  /*17720*/  LDL.LU R5, [R1+0x484] ;  /* 0x0004840001057983 */ /* 0x0001680000300800 */
[----:B------:R0:W5:Y:S01]  /*17730*/  LDL.LU R4, [R1+0x480] ;  /* 0x0004800001047983 */ /* 0x0001620000300800 */
[----:B------:R-:W-:-:S03]  /*17740*/  WARPGROUP.DEPBAR.LE gsb0, 0x0 ;  /* 0x00008000000079c5 */ /* 0x000fc60000010000 */
        /* <DEDUP_REMOVED lines=8> */
[----:B------:R-:W-:Y:S01]  /*177d0*/  UMOV UR8, UR56 ;  /* 0x0000003800087c82 */ /* 0x000fe20008000000 */
        /* <DEDUP_REMOVED lines=8> */
[----:B-1----:R0:W5:Y:S04]  /*17860*/  LDL.LU.64 R214, [R1+0x458] ;  /* 0x0004580001d67983 */ /* 0x0021680000300a00 */
[----:B------:R0:W5:Y:S04]  /*17870*/  LDL.LU.64 R212, [R1+0x450] ;  /* 0x0004500001d47983 */ /* 0x0001680000300a00 */
[----:B------:R0:W5:Y:S04]  /*17880*/  LDL.LU.64 R210, [R1+0x448] ;  /* 0x0004480001d27983 */ /* 0x0001680000300a00 */
[----:B------:R0:W5:Y:S01]  /*17890*/  LDL.LU.64 R208, [R1+0x440] ;  /* 0x0004400001d07983 */ /* 0x0001620000300a00 */
[----:B------:R-:W-:-:S04]  /*178a0*/  UIADD3 UR59, UR59, 0x8, URZ ;  /* 0x000000083b3b7890 */ /* 0x000fc8000fffe03f */
[----:B------:R-:W-:-:S04]  /*178b0*/  UISETP.NE.AND UP0, UPT, UR59, UR58, UPT ;  /* 0x0000003a3b00728c */ /* 0x000fc8000bf05270 */
[----:B------:R-:W-:-:S06]  /*178c0*/  USEL UR4, URZ, 0x1, UP0 ;  /* 0x000000013f047887 */ /* 0x000fcc0008000000 */
[----:B------:R-:W-:Y:S01]  /*178d0*/  ISETP.NE.AND P0, PT, RZ, UR4, PT ;  /* 0x00000004ff007c0c */ /* 0x000fe2000bf05270 */
[----:B------:R-:W-:-:S12]  /*178e0*/  IMAD.U32 R3, RZ, RZ, UR59 ;  /* 0x0000003bff037e24 */ /* 0x000fd8000f8e00ff */
[----:B0-----:R-:W-:Y:S05]  /*178f0*/  @!P0 BRA `(.L_x_24) ;  /* 0x0000003000448947 */ /* 0x001fea0003800000 */
[----:B------:R-:W2:Y:S04]  /*17900*/  LDL R3, [R1+0x9c] ;  /* 0x00009c0001037983 */ /* 0x000ea80000100800 */
        /* <DEDUP_REMOVED lines=14> */
[----:B------:R-:W-:Y:S04]  /*179f0*/  STL [R1+0x4a8], R40 ;  /* 0x0004a82801007387 */ /* 0x000fe80000100800 */
        /* <DEDUP_REMOVED lines=24> */
[----:B------:R-:W-:Y:S04]  /*17b80*/  STL [R1+0x464], R25 ;  /* 0x0004641901007387 */ /* 0x000fe80000100800 */
[----:B------:R-:W-:Y:S04]  /*17b90*/  STL [R1+0x460], R26 ;  /* 0x0004601a01007387 */ /* 0x000fe80000100800 */
[----:B------:R-:W-:Y:S04]  /*17ba0*/  STL [R1+0x45c], R27 ;  /* 0x00045c1b01007387 */ /* 0x000fe80000100800 */
[----:B------:R-:W-:Y:S04]  /*17bb0*/  STL [R1+0x458], R28 ;  /* 0x0004581c01007387 */ /* 0x000fe80000100800 */
[----:B------:R-:W-:Y:S04]  /*17bc0*/  STL [R1+0x454], R29 ;  /* 0x0004541d01007387 */ /* 0x000fe80000100800 */
[----:B------:R0:W-:Y:S04]  /*17bd0*/  STL [R1+0x450], R30 ;  /* 0x0004501e01007387 */ /* 0x0001e80000100800 */
[----:B------:R-:W-:Y:S04]  /*17be0*/  STL [R1+0x44c], R31 ;  /* 0x00044c1f01007387 */ /* 0x000fe80000100800 */
[----:B-----5:R-:W-:Y:S04]  /*17bf0*/  STL [R1+0x448], R5 ;  /* 0x0004480501007387 */ /* 0x020fe80000100800 */
[----:B------:R-:W-:Y:S04]  /*17c00*/  STL [R1+0x444], R4 ;  /* 0x0004440401007387 */ /* 0x000fe80000100800 */
[----:B------:R-:W-:Y:S04]  /*17c10*/  STL [R1+0x440], R2 ;  /* 0x0004400201007387 */ /* 0x000fe80000100800 */
[----:B------:R1:W-:Y:S04]  /*17c20*/  STL [R1+0x43c], R0 ;  /* 0x00043c0001007387 */ /* 0x0003e80000100800 */
[----:B------:R-:W4:Y:S04]  /*17c30*/  LDL R40, [R1+0x5c] ;  /* 0x00005c0001287983 */ /* 0x000f280000100800 */
[----:B------:R-:W4:Y:S01]  /*17c40*/  LDL R42, [R1+0x20] ;  /* 0x00002000012a7983 */ /* 0x000f220000100800 */
[----:B--2---:R-:W-:-:S03]  /*17c50*/  FADD R14, R3, R14 ;  /* 0x0000000e030e7221 */ /* 0x004fc60000000000 */
[----:B------:R-:W2:Y:S04]  /*17c60*/  LDL R44, [R1+0x24] ;  /* 0x00002400012c7983 */ /* 0x000ea80000100800 */
[----:B------:R-:W2:Y:S04]  /*17c70*/  LDL R46, [R1+0x28] ;  /* 0x00002800012e7983 */ /* 0x000ea80000100800 */
[----:B------:R-:W2:Y:S01]  /*17c80*/  LDL R32, [R1+0x2c] ;  /* 0x00002c0001207983 */ /* 0x000ea20000100800 */
[----:B---3--:R-:W-:-:S03]  /*17c90*/  FADD R13, R49, R13 ;  /* 0x0000000d310d7221 */ /* 0x008fc60000000000 */
[----:B0-----:R-:W3:Y:S04]  /*17ca0*/  LDL R30, [R1+0x30] ;  /* 0x00003000011e7983 */ /* 0x001ee80000100800 */
[----:B------:R-:W2:Y:S04]  /*17cb0*/  LDL R49, [R1+0x40] ;  /* 0x0000400001317983 */ /* 0x000ea80000100800 */
[----:B------:R-:W3:Y:S04]  /*17cc0*/  LDL R28, [R1+0x34] ;  /* 0x00003400011c7983 */ /* 0x000ee80000100800 */
[----:B------:R-:W3:Y:S01]  /*17cd0*/  LDL R26, [R1+0x38] ;  /* 0x00003800011a7983 */ /* 0x000ee20000100800 */
[----:B----4-:R-:W-:-:S03]  /*17ce0*/  FADD R12, R50, R12 ;  /* 0x0000000c320c7221 */ /* 0x010fc60000000000 */
[----:B------:R-:W4:Y:S04]  /*17cf0*/  LDL R50, [R1+0x44] ;  /* 0x0000440001327983 */ /* 0x000f280000100800 */
[----:B------:R-:W3:Y:S04]  /*17d00*/  LDL R38, [R1+0x3c] ;  /* 0x00003c0001267983 */ /* 0x000ee80000100800 */
[----:B------:R-:W3:Y:S01]  /*17d10*/  LDL R36, [R1] ;  /* 0x0000000001247983 */ /* 0x000ee20000100800 */
[----:B------:R-:W-:-:S03]  /*17d20*/  FADD R11, R51, R11 ;  /* 0x0000000b330b7221 */ /* 0x000fc60000000000 */
[----:B------:R-:W3:Y:S04]  /*17d30*/  LDL R34, [R1+0x4] ;  /* 0x0000040001227983 */ /* 0x000ee80000100800 */
[----:B------:R-:W3:Y:S04]  /*17d40*/  LDL R51, [R1+0x48] ;  /* 0x0000480001337983 */ /* 0x000ee80000100800 */
[----:B------:R-:W3:Y:S01]  /*17d50*/  LDL R3, [R1+0x8] ;  /* 0x0000080001037983 */ /* 0x000ee20000100800 */
[----:B------:R-:W-:-:S03]  /*17d60*/  FADD R10, R52, R10 ;  /* 0x0000000a340a7221 */ /* 0x000fc60000000000 */
[----:B------:R-:W3:Y:S01]  /*17d70*/  LDL R52, [R1+0x4c] ;  /* 0x00004c0001347983 */ /* 0x000ee20000100800 */
[----:B------:R-:W-:-:S03]  /*17d80*/  FADD R9, R53, R9 ;  /* 0x0000000935097221 */ /* 0x000fc60000000000 */
[----:B------:R-:W3:Y:S01]  /*17d90*/  LDL R53, [R1+0x50] ;  /* 0x0000500001357983 */ /* 0x000ee20000100800 */
[----:B------:R-:W-:-:S03]  /*17da0*/  FADD R8, R54, R8 ;  /* 0x0000000836087221 */ /* 0x000fc60000000000 */
[----:B------:R-:W3:Y:S01]  /*17db0*/  LDL R54, [R1+0x54] ;  /* 0x0000540001367983 */ /* 0x000ee20000100800 */
[----:B------:R-:W-:-:S03]  /*17dc0*/  FADD R7, R55, R7 ;  /* 0x0000000737077221 */ /* 0x000fc60000000000 */
[----:B------:R-:W3:Y:S04]  /*17dd0*/  LDL R55, [R1+0x58] ;  /* 0x0000580001377983 */ /* 0x000ee80000100800 */
[----:B-1----:R-:W3:Y:S01]  /*17de0*/  LDL.LU R0, [R1+0xd0] ;  /* 0x0000d00001007983 */ /* 0x002ee20000300800 */
[----:B------:R-:W-:-:S03]  /*17df0*/  FADD R22, R41, R22 ;  /* 0x0000001629167221 */ /* 0x000fc60000000000 */
[----:B------:R-:W3:Y:S01]  /*17e00*/  LDL.LU R41, [R1+0xa0] ;  /* 0x0000a00001297983 */ /* 0x000ee20000300800 */
[----:B------:R-:W-:-:S03]  /*17e10*/  FADD R21, R43, R21 ;  /* 0x000000152b157221 */ /* 0x000fc60000000000 */
[----:B------:R-:W3:Y:S01]  /*17e20*/  LDL.LU R43, [R1+0xa4] ;  /* 0x0000a400012b7983 */ /* 0x000ee20000300800 */
[----:B------:R-:W-:-:S03]  /*17e30*/  FADD R20, R45, R20 ;  /* 0x000000142d147221 */ /* 0x000fc60000000000 */
[----:B------:R-:W3:Y:S01]  /*17e40*/  LDL.LU R45, [R1+0xa8] ;  /* 0x0000a800012d7983 */ /* 0x000ee20000300800 */
[----:B------:R-:W-:-:S03]  /*17e50*/  FADD R19, R47, R19 ;  /* 0x000000132f137221 */ /* 0x000fc60000000000 */
[----:B------:R-:W3:Y:S04]  /*17e60*/  LDL.LU R47, [R1+0xac] ;  /* 0x0000ac00012f7983 */ /* 0x000ee80000300800 */
[----:B------:R-:W3:Y:S04]  /*17e70*/  LDL.LU R31, [R1+0xb0] ;  /* 0x0000b000011f7983 */ /* 0x000ee80000300800 */
[----:B------:R-:W3:Y:S04]  /*17e80*/  LDL.LU R29, [R1+0xb4] ;  /* 0x0000b400011d7983 */ /* 0x000ee80000300800 */
[----:B------:R-:W3:Y:S04]  /*17e90*/  LDL.LU R27, [R1+0xb8] ;  /* 0x0000b800011b7983 */ /* 0x000ee80000300800 */
[----:B------:R-:W3:Y:S04]  /*17ea0*/  LDL.LU R25, [R1+0xbc] ;  /* 0x0000bc0001197983 */ /* 0x000ee80000300800 */
[----:B------:R-:W3:Y:S04]  /*17eb0*/  LDL.LU R24, [R1+0xc0] ;  /* 0x0000c00001187983 */ /* 0x000ee80000300800 */
[----:B------:R-:W3:Y:S04]  /*17ec0*/  LDL.LU R5, [R1+0xc4] ;  /* 0x0000c40001057983 */ /* 0x000ee80000300800 */
[----:B------:R-:W3:Y:S04]  /*17ed0*/  LDL.LU R4, [R1+0xc8] ;  /* 0x0000c80001047983 */ /* 0x000ee80000300800 */
[----:B------:R-:W3:Y:S01]  /*17ee0*/  LDL.LU R2, [R1+0xcc] ;  /* 0x0000cc0001027983 */ /* 0x000ee20000300800 */
[----:B------:R-:W-:-:S01]  /*17ef0*/  FADD R18, R33, R18 ;  /* 0x0000001221127221 */ /* 0x000fc20000000000 */
[----:B------:R-:W-:-:S02]  /*17f00*/  FADD R17, R35, R17 ;  /* 0x0000001123117221 */ /* 0x000fc40000000000 */
[----:B------:R-:W3:Y:S04]  /*17f10*/  LDL R33, [R1+0x10] ;  /* 0x0000100001217983 */ /* 0x000ee80000100800 */
[----:B------:R-:W3:Y:S01]  /*17f20*/  LDL R35, [R1+0x14] ;  /* 0x0000140001237983 */ /* 0x000ee20000100800 */
[----:B------:R-:W-:-:S03]  /*17f30*/  FADD R16, R37, R16 ;  /* 0x0000001025107221 */ /* 0x000fc60000000000 */
[----:B------:R-:W3:Y:S01]  /*17f40*/  LDL R37, [R1+0x1c] ;  /* 0x00001c0001257983 */ /* 0x000ee20000100800 */
[----:B------:R-:W-:-:S03]  /*17f50*/  FADD R15, R39, R15 ;  /* 0x0000000f270f7221 */ /* 0x000fc60000000000 */
[----:B------:R-:W3:Y:S01]  /*17f60*/  LDL R39, [R1+0x18] ;  /* 0x0000180001277983 */ /* 0x000ee20000100800 */
[----:B--2---:R-:W-:-:S03]  /*17f70*/  FADD R23, R49, R23 ;  /* 0x0000001731177221 */ /* 0x004fc60000000000 */
[----:B------:R-:W2:Y:S01]  /*17f80*/  LDL.LU R49, [R1+0x4c4] ;  /* 0x0004c40001317983 */ /* 0x000ea20000300800 */
[----:B----4-:R-:W-:-:S03]  /*17f90*/  FADD R224, R50, R224 ;  /* 0x000000e032e07221 */ /* 0x010fc60000000000 */
[----:B------:R-:W4:Y:S01]  /*17fa0*/  LDL.LU R50, [R1+0x4c0] ;  /* 0x0004c00001327983 */ /* 0x000f220000300800 */
[----:B---3--:R-:W-:-:S03]  /*17fb0*/  FADD R225, R51, R225 ;  /* 0x000000e133e17221 */ /* 0x008fc60000000000 */
[----:B------:R-:W3:Y:S01]  /*17fc0*/  LDL.LU R51, [R1+0x4bc] ;  /* 0x0004bc0001337983 */ /* 0x000ee20000300800 */
[----:B------:R-:W-:-:S03]  /*17fd0*/  FADD R226, R52, R226 ;  /* 0x000000e234e27221 */ /* 0x000fc60000000000 */
        /* <DEDUP_REMOVED lines=9> */
[----:B------:R0:W-:Y:S04]  /*18070*/  STL [R1+0xa0], R41 ;  /* 0x0000a02901007387 */ /* 0x0001e80000100800 */
[----:B0-----:R-:W3:Y:S01]  /*18080*/  LDL.LU R41, [R1+0x4a4] ;  /* 0x0004a40001297983 */ /* 0x001ee20000300800 */
        /* <DEDUP_REMOVED lines=9> */
[----:B------:R-:W3:Y:S01]  /*18120*/  LDL.LU R46, [R1+0x490] ;  /* 0x00049000012e7983 */ /* 0x000ee20000300800 */
[----:B------:R-:W-:-:S03]  /*18130*/  FADD R31, R32, R31 ;  /* 0x0000001f201f7221 */ /* 0x000fc60000000000 */
[----:B------:R0:W-:Y:S01]  /*18140*/  STL [R1+0xac], R47 ;  /* 0x0000ac2f01007387 */ /* 0x0001e20000100800 */
[----:B------:R-:W-:-:S01]  /*18150*/  FADD R29, R30, R29 ;  /* 0x0000001d1e1d7221 */ /* 0x000fc20000000000 */
[----:B------:R-:W-:Y:S02]  /*18160*/  FADD R27, R28, R27 ;  /* 0x0000001b1c1b7221 */ /* 0x000fe40000000000 */
[----:B0-----:R-:W3:Y:S01]  /*18170*/  LDL.LU R47, [R1+0x48c] ;  /* 0x00048c00012f7983 */ /* 0x001ee20000300800 */
[----:B------:R-:W-:-:S03]  /*18180*/  FADD R25, R26, R25 ;  /* 0x000000191a197221 */ /* 0x000fc60000000000 */
[----:B------:R-:W3:Y:S01]  /*18190*/  LDL.LU R32, [R1+0x488] ;  /* 0x0004880001207983 */ /* 0x000ee20000300800 */
[----:B------:R-:W-:-:S03]  /*181a0*/  FADD R24, R38, R24 ;  /* 0x0000001826187221 */ /* 0x000fc60000000000 */
[----:B------:R0:W-:Y:S01]  /*181b0*/  STL [R1+0xb0], R31 ;  /* 0x0000b01f01007387 */ /* 0x0001e20000100800 */
[----:B------:R-:W-:-:S03]  /*181c0*/  FADD R5, R36, R5 ;  /* 0x0000000524057221 */ /* 0x000fc60000000000 */
[----:B------:R1:W-:Y:S01]  /*181d0*/  STL [R1+0xb4], R29 ;  /* 0x0000b41d01007387 */ /* 0x0003e20000100800 */
[----:B------:R-:W-:-:S03]  /*181e0*/  FADD R4, R34, R4 ;  /* 0x0000000422047221 */ /* 0x000fc60000000000 */
[----:B------:R1:W-:Y:S01]  /*181f0*/  STL [R1+0xb8], R27 ;  /* 0x0000b81b01007387 */ /* 0x0003e20000100800 */
[----:B------:R-:W-:-:S03]  /*18200*/  FADD R2, R3, R2 ;  /* 0x0000000203027221 */ /* 0x000fc60000000000 */
[----:B------:R1:W-:Y:S01]  /*18210*/  STL [R1+0xbc], R25 ;  /* 0x0000bc1901007387 */ /* 0x0003e20000100800 */
[----:B------:R-:W-:-:S03]  /*18220*/  FADD R0, R6, R0 ;  /* 0x0000000006007221 */ /* 0x000fc60000000000 */
[----:B------:R1:W-:Y:S04]  /*18230*/  STL [R1+0xc0], R24 ;  /* 0x0000c01801007387 */ /* 0x0003e80000100800 */
[----:B------:R1:W-:Y:S04]  /*18240*/  STL [R1+0xc4], R5 ;  /* 0x0000c40501007387 */ /* 0x0003e80000100800 */
[----:B------:R-:W2:Y:S04]  /*18250*/  LDL.LU R34, [R1+0xd4] ;  /* 0x0000d40001227983 */ /* 0x000ea80000300800 */
[----:B------:R1:W-:Y:S04]  /*18260*/  STL [R1+0xc8], R4 ;  /* 0x0000c80401007387 */ /* 0x0003e80000100800 */
[----:B------:R-:W4:Y:S04]  /*18270*/  LDL.LU R36, [R1+0xd8] ;  /* 0x0000d80001247983 */ /* 0x000f280000300800 */
[----:B------:R1:W-:Y:S04]  /*18280*/  STL [R1+0xcc], R2 ;  /* 0x0000cc0201007387 */ /* 0x0003e80000100800 */
[----:B------:R-:W3:Y:S04]  /*18290*/  LDL.LU R38, [R1+0xdc] ;  /* 0x0000dc0001267983 */ /* 0x000ee80000300800 */
[----:B------:R1:W-:Y:S04]  /*182a0*/  STL [R1+0xd0], R0 ;  /* 0x0000d00001007387 */ /* 0x0003e80000100800 */
[----:B0-----:R-:W3:Y:S04]  /*182b0*/  LDL.LU R31, [R1+0xe0] ;  /* 0x0000e000011f7983 */ /* 0x001ee80000300800 */
[----:B------:R-:W3:Y:S04]  /*182c0*/  LDL.LU R30, [R1+0xe4] ;  /* 0x0000e400011e7983 */ /* 0x000ee80000300800 */
[----:B-1----:R-:W3:Y:S04]  /*182d0*/  LDL.LU R29, [R1+0xe8] ;  /* 0x0000e800011d7983 */ /* 0x002ee80000300800 */
        /* <DEDUP_REMOVED lines=11> */
[----:B--2---:R-:W-:-:S03]  /*18390*/  FADD R34, R33, R34 ;  /* 0x0000002221227221 */ /* 0x004fc60000000000 */
[----:B------:R-:W2:Y:S04]  /*183a0*/  LDL.LU R33, [R1+0x484] ;  /* 0x0004840001217983 */ /* 0x000ea80000300800 */
[----:B------:R0:W-:Y:S01]  /*183b0*/  STL [R1+0xd4], R34 ;  /* 0x0000d42201007387 */ /* 0x0001e20000100800 */
[----:B----4-:R-:W-:-:S01]  /*183c0*/  FADD R36, R35, R36 ;  /* 0x0000002423247221 */ /* 0x010fc20000000000 */
[----:B---3--:R-:W-:Y:S02]  /*183d0*/  FADD R38, R39, R38 ;  /* 0x0000002627267221 */ /* 0x008fe40000000000 */
[----:B0-----:R-:W3:Y:S04]  /*183e0*/  LDL.LU R34, [R1+0x480] ;  /* 0x0004800001227983 */ /* 0x001ee80000300800 */
[----:B------:R-:W4:Y:S01]  /*183f0*/  LDL.LU R35, [R1+0x47c] ;  /* 0x00047c0001237983 */ /* 0x000f220000300800 */
[----:B------:R-:W-:-:S03]  /*18400*/  FADD R31, R37, R31 ;  /* 0x0000001f251f7221 */ /* 0x000fc60000000000 */
[----:B------:R0:W-:Y:S01]  /*18410*/  STL [R1+0xd8], R36 ;  /* 0x0000d82401007387 */ /* 0x0001e20000100800 */
[----:B------:R-:W-:-:S01]  /*18420*/  FADD R30, R216, R30 ;  /* 0x0000001ed81e7221 */ /* 0x000fc20000000000 */
[----:B------:R-:W-:Y:S02]  /*18430*/  FADD R29, R217, R29 ;  /* 0x0000001dd91d7221 */ /* 0x000fe40000000000 */
[----:B0-----:R-:W4:Y:S01]  /*18440*/  LDL.LU R36, [R1+0x478] ;  /* 0x0004780001247983 */ /* 0x001f220000300800 */
        /* <DEDUP_REMOVED lines=25> */
[----:B0-----:R-:W3:Y:S04]  /*185e0*/  LDL.LU R38, [R1+0x11c] ;  /* 0x00011c0001267983 */ /* 0x001ee80000300800 */
[----:B------:R0:W-:Y:S04]  /*185f0*/  STL [R1+0x110], R2 ;  /* 0x0001100201007387 */ /* 0x0001e80000100800 */
[----:B------:R-:W4:Y:S04]  /*18600*/  LDL.LU R37, [R1+0x120] ;  /* 0x0001200001257983 */ /* 0x000f280000300800 */
[----:B------:R0:W-:Y:S04]  /*18610*/  STL [R1+0x114], R0 ;  /* 0x0001140001007387 */ /* 0x0001e80000100800 */
[----:B-1----:R-:W4:Y:S04]  /*18620*/  LDL.LU R31, [R1+0x124] ;  /* 0x00012400011f7983 */ /* 0x002f280000300800 */
[----:B------:R-:W4:Y:S04]  /*18630*/  LDL.LU R30, [R1+0x128] ;  /* 0x00012800011e7983 */ /* 0x000f280000300800 */
        /* <DEDUP_REMOVED lines=10> */
[----:B0-----:R-:W4:Y:S04]  /*186e0*/  LDL.LU R2, [R1+0x154] ;  /* 0x0001540001027983 */ /* 0x001f280000300800 */
[----:B------:R-:W4:Y:S01]  /*186f0*/  LDL.LU R0, [R1+0x158] ;  /* 0x0001580001007983 */ /* 0x000f220000300800 */
[----:B--2---:R-:W-:-:S01]  /*18700*/  FADD R39, R213, R39 ;  /* 0x00000027d5277221 */ /* 0x004fc20000000000 */
[----:B---3--:R-:W-:-:S04]  /*18710*/  FADD R38, R214, R38 ;  /* 0x00000026d6267221 */ /* 0x008fc80000000000 */
[----:B------:R0:W-:Y:S01]  /*18720*/  STL [R1+0x118], R39 ;  /* 0x0001182701007387 */ /* 0x0001e20000100800 */
[----:B----4-:R-:W-:-:S03]  /*18730*/  FADD R37, R215, R37 ;  /* 0x00000025d7257221 */ /* 0x010fc60000000000 */
        /* <DEDUP_REMOVED lines=26> */
[----:B0-----:R-:W4:Y:S01]  /*188e0*/  LDL.LU R39, [R1+0x15c] ;  /* 0x00015c0001277983 */ /* 0x001f220000300800 */
[----:B------:R-:W-:-:S03]  /*188f0*/  FADD R0, R197, R0 ;  /* 0x00000000c5007221 */ /* 0x000fc60000000000 */
[----:B------:R0:W-:Y:S04]  /*18900*/  STL [R1+0x150], R3 ;  /* 0x0001500301007387 */ /* 0x0001e80000100800 */
[----:B-1----:R-:W4:Y:S04]  /*18910*/  LDL.LU R38, [R1+0x160] ;  /* 0x0001600001267983 */ /* 0x002f280000300800 */
[----:B------:R1:W-:Y:S04]  /*18920*/  STL [R1+0x154], R2 ;  /* 0x0001540201007387 */ /* 0x0003e80000100800 */
[----:B--2---:R-:W2:Y:S04]  /*18930*/  LDL.LU R37, [R1+0x164] ;  /* 0x0001640001257983 */ /* 0x004ea80000300800 */
[----:B------:R1:W-:Y:S04]  /*18940*/  STL [R1+0x158], R0 ;  /* 0x0001580001007387 */ /* 0x0003e80000100800 */
[----:B---3--:R-:W3:Y:S04]  /*18950*/  LDL.LU R31, [R1+0x168] ;  /* 0x00016800011f7983 */ /* 0x008ee80000300800 */
[----:B----4-:R-:W4:Y:S04]  /*18960*/  LDL.LU R30, [R1+0x16c] ;  /* 0x00016c00011e7983 */ /* 0x010f280000300800 */
        /* <DEDUP_REMOVED lines=10> */
[----:B-1----:R-:W4:Y:S04]  /*18a10*/  LDL.LU R2, [R1+0x198] ;  /* 0x0001980001027983 */ /* 0x002f280000300800 */
[----:B------:R-:W4:Y:S01]  /*18a20*/  LDL.LU R0, [R1+0x19c] ;  /* 0x00019c0001007983 */ /* 0x000f220000300800 */
[----:B------:R-:W-:-:S01]  /*18a30*/  FADD R39, R198, R39 ;  /* 0x00000027c6277221 */ /* 0x000fc20000000000 */
[----:B------:R-:W-:-:S04]  /*18a40*/  FADD R38, R199, R38 ;  /* 0x00000026c7267221 */ /* 0x000fc80000000000 */
[----:B------:R0:W-:Y:S01]  /*18a50*/  STL [R1+0x15c], R39 ;  /* 0x00015c2701007387 */ /* 0x0001e20000100800 */
[----:B--2---:R-:W-:-:S03]  /*18a60*/  FADD R37, R184, R37 ;  /* 0x00000025b8257221 */ /* 0x004fc60000000000 */
[----:B------:R1:W-:Y:S01]  /*18a70*/  STL [R1+0x160], R38 ;  /* 0x0001602601007387 */ /* 0x0003e20000100800 */
[----:B---3--:R-:W-:-:S03]  /*18a80*/  FADD R31, R185, R31 ;  /* 0x0000001fb91f7221 */ /* 0x008fc60000000000 */
        /* <DEDUP_REMOVED lines=404> */
[----:B------:R-:W-:Y:S01]  /*1a3d0*/  STL [R1+0x37c], R39 ;  /* 0x00037c2701007387 */ /* 0x000fe20000100800 */
[----:B--2---:R-:W-:-:S03]  /*1a3e0*/  FADD R37, R48, R37 ;  /* 0x0000002530257221 */ /* 0x004fc60000000000 */
[----:B------:R-:W-:Y:S01]  /*1a3f0*/  STL [R1+0x380], R38 ;  /* 0x0003802601007387 */ /* 0x000fe20000100800 */
[----:B---3--:R-:W-:-:S03]  /*1a400*/  FADD R31, R49, R31 ;  /* 0x0000001f311f7221 */ /* 0x008fc60000000000 */
[----:B------:R0:W-:Y:S01]  /*1a410*/  STL [R1+0x384], R37 ;  /* 0x0003842501007387 */ /* 0x0001e20000100800 */
[----:B----4-:R-:W-:-:S03]  /*1a420*/  FADD R30, R50, R30 ;  /* 0x0000001e321e7221 */ /* 0x010fc60000000000 */
[----:B------:R-:W-:Y:S01]  /*1a430*/  STL [R1+0x388], R31 ;  /* 0x0003881f01007387 */ /* 0x000fe20000100800 */
[----:B------:R-:W-:-:S03]  /*1a440*/  FADD R29, R51, R29 ;  /* 0x0000001d331d7221 */ /* 0x000fc60000000000 */
        /* <DEDUP_REMOVED lines=12> */
[----:B------:R1:W-:Y:S01]  /*1a510*/  STL [R1+0x3a4], R24 ;  /* 0x0003a41801007387 */ /* 0x0003e20000100800 */
[----:B------:R-:W-:-:S03]  /*1a520*/  FADD R5, R42, R5 ;  /* 0x000000052a057221 */ /* 0x000fc60000000000 */
[----:B------:R-:W-:Y:S01]  /*1a530*/  STL [R1+0x3a8], R6 ;  /* 0x0003a80601007387 */ /* 0x000fe20000100800 */
[----:B------:R-:W-:-:S03]  /*1a540*/  FADD R4, R43, R4 ;  /* 0x000000042b047221 */ /* 0x000fc60000000000 */
[----:B------:R2:W-:Y:S01]  /*1a550*/  STL [R1+0x3ac], R5 ;  /* 0x0003ac0501007387 */ /* 0x0005e20000100800 */
[----:B------:R-:W-:-:S03]  /*1a560*/  FADD R3, R44, R3 ;  /* 0x000000032c037221 */ /* 0x000fc60000000000 */
[----:B------:R3:W-:Y:S01]  /*1a570*/  STL [R1+0x3b0], R4 ;  /* 0x0003b00401007387 */ /* 0x0007e20000100800 */
[----:B------:R-:W-:-:S03]  /*1a580*/  FADD R2, R45, R2 ;  /* 0x000000022d027221 */ /* 0x000fc60000000000 */
[----:B0-----:R-:W4:Y:S01]  /*1a590*/  LDL.LU R37, [R1+0x3c0] ;  /* 0x0003c00001257983 */ /* 0x001f220000300800 */
[----:B------:R-:W-:-:S03]  /*1a5a0*/  FADD R0, R46, R0 ;  /* 0x000000002e007221 */ /* 0x000fc60000000000 */
[----:B------:R-:W-:Y:S04]  /*1a5b0*/  STL [R1+0x3b4], R3 ;  /* 0x0003b40301007387 */ /* 0x000fe80000100800 */
[----:B------:R-:W4:Y:S04]  /*1a5c0*/  LDL.LU R38, [R1+0x3c4] ;  /* 0x0003c40001267983 */ /* 0x000f280000300800 */
        /* <DEDUP_REMOVED lines=11> */
[----:B--2---:R-:W2:Y:S04]  /*1a680*/  LDL.LU R5, [R1+0x3ec] ;  /* 0x0003ec0001057983 */ /* 0x004ea80000300800 */
[----:B---3--:R-:W3:Y:S04]  /*1a690*/  LDL.LU R4, [R1+0x3f0] ;  /* 0x0003f00001047983 */ /* 0x008ee80000300800 */
[----:B0-----:R-:W3:Y:S04]  /*1a6a0*/  LDL.LU R2, [R1+0x3f4] ;  /* 0x0003f40001027983 */ /* 0x001ee80000300800 */
[----:B------:R-:W3:Y:S04]  /*1a6b0*/  LDL.LU R0, [R1+0x3f8] ;  /* 0x0003f80001007983 */ /* 0x000ee80000300800 */
[----:B------:R-:W3:Y:S04]  /*1a6c0*/  LDL.LU R6, [R1+0x3fc] ;  /* 0x0003fc0001067983 */ /* 0x000ee80000300800 */
[----:B------:R-:W3:Y:S01]  /*1a6d0*/  LDL.LU R3, [R1+0x400] ;  /* 0x0004000001037983 */ /* 0x000ee20000300800 */
[----:B----4-:R-:W-:-:S05]  /*1a6e0*/  FADD R37, R47, R37 ;  /* 0x000000252f257221 */ /* 0x010fca0000000000 */
[----:B------:R0:W-:Y:S01]  /*1a6f0*/  STL [R1+0x3c0], R37 ;  /* 0x0003c02501007387 */ /* 0x0001e20000100800 */
[----:B------:R-:W-:-:S03]  /*1a700*/  FADD R38, R32, R38 ;  /* 0x0000002620267221 */ /* 0x000fc60000000000 */
[----:B0-----:R-:W4:Y:S01]  /*1a710*/  LDL.LU R37, [R1+0x474] ;  /* 0x0004740001257983 */ /* 0x001f220000300800 */
[----:B------:R-:W-:-:S03]  /*1a720*/  FADD R39, R33, R39 ;  /* 0x0000002721277221 */ /* 0x000fc60000000000 */
[----:B------:R0:W-:Y:S01]  /*1a730*/  STL [R1+0x3c4], R38 ;  /* 0x0003c42601007387 */ /* 0x0001e20000100800 */
[----:B------:R-:W-:-:S01]  /*1a740*/  FADD R24, R34, R24 ;  /* 0x0000001822187221 */ /* 0x000fc20000000000 */
[----:B------:R-:W-:Y:S02]  /*1a750*/  FADD R25, R35, R25 ;  /* 0x0000001923197221 */ /* 0x000fe40000000000 */
[----:B0-----:R-:W2:Y:S04]  /*1a760*/  LDL.LU R38, [R1+0x470] ;  /* 0x0004700001267983 */ /* 0x001ea80000300800 */
[----:B------:R0:W-:Y:S04]  /*1a770*/  STL [R1+0x3c8], R39 ;  /* 0x0003c82701007387 */ /* 0x0001e80000100800 */
[----:B0-----:R-:W3:Y:S04]  /*1a780*/  LDL.LU R39, [R1+0x46c] ;  /* 0x00046c0001277983 */ /* 0x001ee80000300800 */
[----:B------:R0:W-:Y:S04]  /*1a790*/  STL [R1+0x3cc], R24 ;  /* 0x0003cc1801007387 */ /* 0x0001e80000100800 */
[----:B0-----:R-:W3:Y:S04]  /*1a7a0*/  LDL.LU R24, [R1+0x468] ;  /* 0x0004680001187983 */ /* 0x001ee80000300800 */
[----:B------:R0:W-:Y:S04]  /*1a7b0*/  STL [R1+0x3d0], R25 ;  /* 0x0003d01901007387 */ /* 0x0001e80000100800 */
[----:B0-----:R-:W3:Y:S01]  /*1a7c0*/  LDL.LU R25, [R1+0x464] ;  /* 0x0004640001197983 */ /* 0x001ee20000300800 */
[----:B------:R-:W-:-:S05]  /*1a7d0*/  FADD R26, R36, R26 ;  /* 0x0000001a241a7221 */ /* 0x000fca0000000000 */
[----:B------:R0:W-:Y:S04]  /*1a7e0*/  STL [R1+0x3d4], R26 ;  /* 0x0003d41a01007387 */ /* 0x0001e80000100800 */
[----:B0-----:R-:W3:Y:S01]  /*1a7f0*/  LDL.LU R26, [R1+0x460] ;  /* 0x00046000011a7983 */ /* 0x001ee20000300800 */
[----:B----4-:R-:W-:-:S05]  /*1a800*/  FADD R27, R37, R27 ;  /* 0x0000001b251b7221 */ /* 0x010fca0000000000 */
[----:B------:R0:W-:Y:S01]  /*1a810*/  STL [R1+0x3d8], R27 ;  /* 0x0003d81b01007387 */ /* 0x0001e20000100800 */
[----:B--2---:R-:W-:-:S03]  /*1a820*/  FADD R28, R38, R28 ;  /* 0x0000001c261c7221 */ /* 0x004fc60000000000 */
[----:B0-----:R-:W2:Y:S04]  /*1a830*/  LDL.LU R27, [R1+0x45c] ;  /* 0x00045c00011b7983 */ /* 0x001ea80000300800 */
[----:B------:R0:W-:Y:S01]  /*1a840*/  STL [R1+0x3dc], R28 ;  /* 0x0003dc1c01007387 */ /* 0x0001e20000100800 */
[----:B---3--:R-:W-:-:S03]  /*1a850*/  FADD R29, R39, R29 ;  /* 0x0000001d271d7221 */ /* 0x008fc60000000000 */
[----:B0-----:R-:W3:Y:S04]  /*1a860*/  LDL.LU R28, [R1+0x458] ;  /* 0x00045800011c7983 */ /* 0x001ee80000300800 */
[----:B------:R0:W-:Y:S01]  /*1a870*/  STL [R1+0x3e0], R29 ;  /* 0x0003e01d01007387 */ /* 0x0001e20000100800 */
[----:B------:R-:W-:-:S03]  /*1a880*/  FADD R30, R24, R30 ;  /* 0x0000001e181e7221 */ /* 0x000fc60000000000 */
[----:B0-----:R-:W4:Y:S04]  /*1a890*/  LDL.LU R29, [R1+0x454] ;  /* 0x00045400011d7983 */ /* 0x001f280000300800 */
[----:B------:R0:W-:Y:S01]  /*1a8a0*/  STL [R1+0x3e4], R30 ;  /* 0x0003e41e01007387 */ /* 0x0001e20000100800 */
[----:B------:R-:W-:-:S03]  /*1a8b0*/  FADD R31, R25, R31 ;  /* 0x0000001f191f7221 */ /* 0x000fc60000000000 */
[----:B0-----:R-:W4:Y:S04]  /*1a8c0*/  LDL.LU R30, [R1+0x450] ;  /* 0x00045000011e7983 */ /* 0x001f280000300800 */
[----:B------:R0:W-:Y:S04]  /*1a8d0*/  STL [R1+0x3e8], R31 ;  /* 0x0003e81f01007387 */ /* 0x0001e80000100800 */
[----:B0-----:R-:W4:Y:S01]  /*1a8e0*/  LDL.LU R31, [R1+0x44c] ;  /* 0x00044c00011f7983 */ /* 0x001f220000300800 */
[----:B------:R-:W-:-:S05]  /*1a8f0*/  FADD R5, R26, R5 ;  /* 0x000000051a057221 */ /* 0x000fca0000000000 */
[----:B------:R0:W-:Y:S04]  /*1a900*/  STL [R1+0x3ec], R5 ;  /* 0x0003ec0501007387 */ /* 0x0001e80000100800 */
[----:B0-----:R0:W5:Y:S01]  /*1a910*/  LDL.LU R5, [R1+0x448] ;  /* 0x0004480001057983 */ /* 0x0011620000300800 */
[----:B------:R-:W-:Y:S01]  /*1a920*/  UMOV UR5, URZ ;  /* 0x0000003f00057c82 */ /* 0x000fe20008000000 */
[----:B--2---:R-:W-:-:S05]  /*1a930*/  FADD R4, R27, R4 ;  /* 0x000000041b047221 */ /* 0x004fca0000000000 */
[----:B------:R1:W-:Y:S01]  /*1a940*/  STL [R1+0x3f0], R4 ;  /* 0x0003f00401007387 */ /* 0x0003e20000100800 */
[----:B---3--:R-:W-:-:S03]  /*1a950*/  FADD R2, R28, R2 ;  /* 0x000000021c027221 */ /* 0x008fc60000000000 */
[----:B-1----:R0:W5:Y:S04]  /*1a960*/  LDL.LU R4, [R1+0x444] ;  /* 0x0004440001047983 */ /* 0x0021680000300800 */
[----:B------:R1:W-:Y:S01]  /*1a970*/  STL [R1+0x3f4], R2 ;  /* 0x0003f40201007387 */ /* 0x0003e20000100800 */
[----:B----4-:R-:W-:-:S03]  /*1a980*/  FADD R0, R29, R0 ;  /* 0x000000001d007221 */ /* 0x010fc60000000000 */
[----:B-1----:R0:W5:Y:S04]  /*1a990*/  LDL.LU R2, [R1+0x440] ;  /* 0x0004400001027983 */ /* 0x0021680000300800 */
[----:B------:R1:W-:Y:S01]  /*1a9a0*/  STL [R1+0x3f8], R0 ;  /* 0x0003f80001007387 */ /* 0x0003e20000100800 */
[----:B------:R-:W-:-:S03]  /*1a9b0*/  FADD R6, R30, R6 ;  /* 0x000000061e067221 */ /* 0x000fc60000000000 */
[----:B-1----:R0:W5:Y:S01]  /*1a9c0*/  LDL.LU R0, [R1+0x43c] ;  /* 0x00043c0001007983 */ /* 0x0021620000300800 */
[----:B------:R-:W-:-:S05]  /*1a9d0*/  FADD R3, R3, R31 ;  /* 0x0000001f03037221 */ /* 0x000fca0000000000 */
[----:B------:R1:W-:Y:S04]  /*1a9e0*/  STL [R1+0x400], R3 ;  /* 0x0004000301007387 */ /* 0x0003e80000100800 */
[----:B------:R0:W-:Y:S01]  /*1a9f0*/  STL [R1+0x3fc], R6 ;  /* 0x0003fc0601007387 */ /* 0x0001e20000100800 */
[----:B-1----:R-:W-:-:S07]  /*1aa00*/  IMAD.U32 R3, RZ, RZ, UR5 ;  /* 0x00000005ff037e24 */ /* 0x002fce000f8e00ff */
.L_x_24:
[----:B------:R-:W-:Y:S05]  /*1aa10*/  @!P1 BRA `(.L_x_25) ;  /* 0x0000000000049947 */ /* 0x000fea0003800000 */
[----:B------:R-:W-:Y:S01]  /*1aa20*/  BPT.TRAP 0x1 ;  /* 0x000000040000795c */ /* 0x000fe20000300000 */
.L_x_25:
[----:B0-----:R-:W2:Y:S01]  /*1aa30*/  LDL R6, [R1+0x410] ;  /* 0x0004100001067983 */ /* 0x001ea20000100800 */
[----:B-----5:R-:W-:Y:S02]  /*1aa40*/  R2UR UR7, R2 ;  /* 0x00000000020772ca */ /* 0x020fe400000e0000 */
[----:B------:R-:W-:-:S13]  /*1aa50*/  R2UR UR5, R5 ;  /* 0x00000000050572ca */ /* 0x000fda00000e0000 */
[----:B------:R-:W-:-:S04]  /*1aa60*/  ULEA UR5, UR5, UR7, 0x3 ;  /* 0x0000000705057291 */ /* 0x000fc8000f8e183f */
[----:B------:R-:W-:-:S04]  /*1aa70*/  UIADD3 UR5, UR5, 0x10, URZ ;  /* 0x0000001005057890 */ /* 0x000fc8000fffe03f */
[----:B------:R-:W-:-:S09]  /*1aa80*/  UPRMT UR5, URZ, 0x654, UR5 ;  /* 0x000006543f057896 */ /* 0x000fd20008000005 */
[----:B------:R-:W-:Y:S01]  /*1aa90*/  SYNCS.ARRIVE.TRANS64.RED.A1T0 RZ, [UR5], RZ ;  /* 0x000000ffffff79a7 */ /* 0x000fe20008100405 */
[----:B--2---:R-:W-:-:S13]  /*1aaa0*/  R2UR UR6, R6 ;  /* 0x00000000060672ca */ /* 0x004fda00000e0000 */
[----:B------:R-:W-:-:S06]  /*1aab0*/  UISETP.GT.U32.AND UP0, UPT, UR6, 0x1, UPT ;  /* 0x000000010600788c */ /* 0x000fcc000bf04070 */
[----:B------:R-:W-:-:S13]  /*1aac0*/  PLOP3.LUT P0, PT, PT, PT, UP0, 0x80, 0x0 ;  /* 0x000000000000781c */ /* 0x000fda0003f0f008 */
[----:B------:R-:W-:Y:S05]  /*1aad0*/  @P0 BRA `(.L_x_26) ;  /* 0x0000000000040947 */ /* 0x000fea0003800000 */
[----:B------:R-:W-:Y:S01]  /*1aae0*/  BPT.TRAP 0x1 ;  /* 0x000000040000795c */ /* 0x000fe20000300000 */
.L_x_26:
[----:B------:R-:W2:Y:S01]  /*1aaf0*/  LDL.LU R6, [R1+0x404] ;  /* 0x0004040001067983 */ /* 0x000ea20000300800 */
[----:B------:R-:W-:Y:S02]  /*1ab00*/  R2UR UR5, R0 ;  /* 0x00000000000572ca */ /* 0x000fe400000e0000 */
[----:B------:R-:W-:Y:S02]  /*1ab10*/  R2UR UR6, R5 ;  /* 0x00000000050672ca */ /* 0x000fe400000e0000 */
[----:B------:R-:W-:-:S09]  /*1ab20*/  R2UR UR8, R4 ;  /* 0x00000000040872ca */ /* 0x000fd200000e0000 */
[----:B------:R-:W-:Y:S02]  /*1ab30*/  UIADD3 UR5, UR5, 0x1, URZ ;  /* 0x0000000105057890 */ /* 0x000fe4000fffe03f */
[----:B------:R-:W-:Y:S02]  /*1ab40*/  UIADD3 UR6, UR6, 0x1, URZ ;  /* 0x0000000106067890 */ /* 0x000fe4000fffe03f */
[----:B------:R-:W-:Y:S02]  /*1ab50*/  UISETP.NE.AND UP0, UPT, UR5, 0x2, UPT ;  /* 0x000000020500788c */ /* 0x000fe4000bf05270 */
[----:B------:R-:W-:-:S04]  /*1ab60*/  UISETP.NE.AND UP1, UPT, UR6, 0x2, UPT ;  /* 0x000000020600788c */ /* 0x000fc8000bf25270 */
[----:B------:R-:W-:-:S06]  /*1ab70*/  USEL UR6, UR6, URZ, UP1 ;  /* 0x0000003f06067287 */ /* 0x000fcc0008800000 */
[----:B------:R-:W-:Y:S02]  /*1ab80*/  MOV R5, UR6 ;  /* 0x0000000600057c02 */ /* 0x000fe40008000f00 */
[----:B--2---:R-:W-:-:S13]  /*1ab90*/  R2UR UR9, R6 ;  /* 0x00000000060972ca */ /* 0x004fda00000e0000 */
[----:B------:R-:W-:Y:S02]  /*1aba0*/  UIADD3 UR7, UR9, -0x1, URZ ;  /* 0xffffffff09077890 */ /* 0x000fe4000fffe03f */
[----:B------:R-:W-:Y:S02]  /*1abb0*/  UISETP.GT.AND UP2, UPT, UR9, 0x1, UPT ;  /* 0x000000010900788c */ /* 0x000fe4000bf44270 */
[----:B------:R-:W-:Y:S02]  /*1abc0*/  USEL UR9, UR5, URZ, UP0 ;  /* 0x0000003f05097287 */ /* 0x000fe40008000000 */
[----:B------:R-:W-:Y:S01]  /*1abd0*/  IMAD.U32 R6, RZ, RZ, UR7 ;  /* 0x00000007ff067e24 */ /* 0x000fe2000f8e00ff */
[----:B------:R-:W-:Y:S01]  /*1abe0*/  USEL UR5, URZ, 0x1, UP0 ;  /* 0x000000013f057887 */ /* 0x000fe20008000000 */
[----:B------:R-:W-:Y:S02]  /*1abf0*/  PLOP3.LUT P0, PT, PT, PT, UP2, 0x80, 0x0 ;  /* 0x000000000000781c */ /* 0x000fe40003f0f028 */
[----:B------:R-:W-:Y:S01]  /*1ac00*/  IMAD.U32 R0, RZ, RZ, UR9 ;  /* 0x00000009ff007e24 */ /* 0x000fe2000f8e00ff */
[----:B------:R0:W-:Y:S01]  /*1ac10*/  STL [R1+0x404], R6 ;  /* 0x0004040601007387 */ /* 0x0001e20000100800 */
[----:B------:R-:W-:-:S03]  /*1ac20*/  ULOP3.LUT UR8, UR8, UR5, URZ, 0x3c, !UPT ;  /* 0x0000000508087292 */ /* 0x000fc6000f8e3c3f */
[----:B------:R-:W-:-:S03]  /*1ac30*/  UMOV UR5, 0x1 ;  /* 0x0000000100057882 */ /* 0x000fc60000000000 */
[----:B------:R-:W-:-:S03]  /*1ac40*/  IMAD.U32 R4, RZ, RZ, UR8 ;  /* 0x00000008ff047e24 */ /* 0x000fc6000f8e00ff */
[----:B0-----:R-:W-:Y:S05]  /*1ac50*/  @P0 BRA `(.L_x_27) ;  /* 0xffffff3800780947 */ /* 0x001fea000383ffff */
.L_x_19:
[----:B------:R-:W-:-:S13]  /*1ac60*/  R2UR UR4, R3 ;  /* 0x00000000030472ca */ /* 0x000fda00000e0000 */
[----:B------:R-:W-:-:S04]  /*1ac70*/  UISETP.NE.AND UP0, UPT, UR4, URZ, UPT ;  /* 0x0000003f0400728c */ /* 0x000fc8000bf05270 */
[----:B------:R-:W-:-:S06]  /*1ac80*/  USEL UR4, URZ, 0x1, !UP0 ;  /* 0x000000013f047887 */ /* 0x000fcc000c000000 */
[----:B------:R-:W-:-:S13]  /*1ac90*/  ISETP.NE.AND P0, PT, RZ, UR4, PT ;  /* 0x00000004ff007c0c */ /* 0x000fda000bf05270 */
[----:B------:R-:W-:Y:S05]  /*1aca0*/  @!P0 BRA `(.L_x_28) ;  /* 0x0000003000808947 */ /* 0x000fea0003800000 */
[----:B------:R-:W2:Y:S04]  /*1acb0*/  LDL.LU R3, [R1+0x6c] ;  /* 0x00006c0001037983 */ /* 0x000ea80000300800 */
[----:B------:R-:W3:Y:S04]  /*1acc0*/  LDL.LU R0, [R1+0x70] ;  /* 0x0000700001007983 */ /* 0x000ee80000300800 */
[----:B------:R-:W4:Y:S04]  /*1acd0*/  LDL.LU R4, [R1+0x74] ;  /* 0x0000740001047983 */ /* 0x000f280000300800 */
[----:B------:R-:W4:Y:S04]  /*1ace0*/  LDL.LU R5, [R1+0x78] ;  /* 0x0000780001057983 */ /* 0x000f280000300800 */
[----:B------:R-:W4:Y:S04]  /*1acf0*/  LDL.LU R6, [R1+0x7c] ;  /* 0x00007c0001067983 */ /* 0x000f280000300800 */
[----:B------:R0:W-:Y:S04]  /*1ad00*/  STL [R1+0x4e4], R70 ;  /* 0x0004e44601007387 */ /* 0x0001e80000100800 */
[----:B0-----:R-:W4:Y:S04]  /*1ad10*/  LDL.LU R70, [R1+0x68] ;  /* 0x0000680001467983 */ /* 0x001f280000300800 */
        /* <DEDUP_REMOVED lines=20> */
[----:B------:R-:W-:Y:S04]  /*1ae60*/  STL [R1+0x4b8], R49 ;  /* 0x0004b83101007387 */ /* 0x000fe80000100800 */
        /* <DEDUP_REMOVED lines=28> */
[----:B------:R-:W-:Y:S04]  /*1b030*/  STL [R1+0x444], R30 ;  /* 0x0004441e01007387 */ /* 0x000fe80000100800 */
[----:B------:R-:W-:Y:S04]  /*1b040*/  STL [R1+0x440], R31 ;  /* 0x0004401f01007387 */ /* 0x000fe80000100800 */
[----:B------:R1:W-:Y:S01]  /*1b050*/  STL [R1+0x43c], R2 ;  /* 0x00043c0201007387 */ /* 0x0003e20000100800 */
[----:B--2---:R-:W-:Y:S01]  /*1b060*/  FADD R18, R3, R18 ;  /* 0x0000001203127221 */ /* 0x004fe20000000000 */
[----:B---3--:R-:W-:Y:S01]  /*1b070*/  FADD R19, R0, R19 ;  /* 0x0000001300137221 */ /* 0x008fe20000000000 */
[----:B----4-:R-:W-:Y:S01]  /*1b080*/  FADD R20, R4, R20 ;  /* 0x0000001404147221 */ /* 0x010fe20000000000 */
[----:B------:R-:W-:Y:S01]  /*1b090*/  FADD R21, R5, R21 ;  /* 0x0000001505157221 */ /* 0x000fe20000000000 */
[----:B------:R-:W-:Y:S01]  /*1b0a0*/  FADD R22, R6, R22 ;  /* 0x0000001606167221 */ /* 0x000fe20000000000 */
[----:B------:R-:W-:-:S02]  /*1b0b0*/  FADD R17, R70, R17 ;  /* 0x0000001146117221 */ /* 0x000fc40000000000 */
[----:B------:R-:W2:Y:S01]  /*1b0c0*/  LDL.LU R70, [R1+0x40] ;  /* 0x0000400001467983 */ /* 0x000ea20000300800 */
[----:B------:R-:W-:-:S03]  /*1b0d0*/  FADD R16, R71, R16 ;  /* 0x0000001047107221 */ /* 0x000fc60000000000 */
[----:B------:R-:W3:Y:S01]  /*1b0e0*/  LDL.LU R71, [R1+0x44] ;  /* 0x0000440001477983 */ /* 0x000ee20000300800 */
[----:B------:R-:W-:-:S03]  /*1b0f0*/  FADD R15, R56, R15 ;  /* 0x0000000f380f7221 */ /* 0x000fc60000000000 */
[----:B------:R-:W4:Y:S01]  /*1b100*/  LDL.LU R56, [R1+0x48] ;  /* 0x0000480001387983 */ /* 0x000f220000300800 */
        /* <DEDUP_REMOVED lines=9> */
[----:B------:R-:W4:Y:S04]  /*1b1a0*/  LDL.LU R61, [R1+0x5c] ;  /* 0x00005c00013d7983 */ /* 0x000f280000300800 */
[----:B0-----:R-:W4:Y:S01]  /*1b1b0*/  LDL.LU R28, [R1+0xa0] ;  /* 0x0000a000011c7983 */ /* 0x001f220000300800 */
[----:B------:R-:W-:-:S03]  /*1b1c0*/  FADD R9, R62, R9 ;  /* 0x000000093e097221 */ /* 0x000fc60000000000 */
[----:B------:R-:W4:Y:S04]  /*1b1d0*/  LDL.LU R62, [R1+0x20] ;  /* 0x00002000013e7983 */ /* 0x000f280000300800 */
[----:B------:R-:W4:Y:S01]  /*1b1e0*/  LDL.LU R3, [R1+0xa4] ;  /* 0x0000a40001037983 */ /* 0x000f220000300800 */
[----:B------:R-:W-:-:S03]  /*1b1f0*/  FADD R8, R63, R8 ;  /* 0x000000083f087221 */ /* 0x000fc60000000000 */
[----:B------:R-:W4:Y:S04]  /*1b200*/  LDL.LU R63, [R1+0x24] ;  /* 0x00002400013f7983 */ /* 0x000f280000300800 */
[----:B------:R-:W4:Y:S01]  /*1b210*/  LDL.LU R0, [R1+0xa8] ;  /* 0x0000a80001007983 */ /* 0x000f220000300800 */
[----:B------:R-:W-:-:S03]  /*1b220*/  FADD R7, R48, R7 ;  /* 0x0000000730077221 */ /* 0x000fc60000000000 */
        /* <DEDUP_REMOVED lines=12> */
[----:B------:R-:W4:Y:S04]  /*1b2f0*/  LDL.LU R41, [R1] ;  /* 0x0000000001297983 */ /* 0x000f280000300800 */
        /* <DEDUP_REMOVED lines=17> */
[----:B-1----:R-:W4:Y:S04]  /*1b410*/  LDL.LU R2, [R1+0xf0] ;  /* 0x0000f00001027983 */ /* 0x002f280000300800 */
[----:B------:R-:W4:Y:S04]  /*1b420*/  LDL.LU R31, [R1+0xf4] ;  /* 0x0000f400011f7983 */ /* 0x000f280000300800 */
[----:B------:R-:W4:Y:S04]  /*1b430*/  LDL.LU R30, [R1+0xf8] ;  /* 0x0000f800011e7983 */ /* 0x000f280000300800 */
[----:B------:R-:W4:Y:S04]  /*1b440*/  LDL.LU R29, [R1+0xfc] ;  /* 0x0000fc00011d7983 */ /* 0x000f280000300800 */
[----:B------:R-:W4:Y:S01]  /*1b450*/  LDL.LU R27, [R1+0x100] ;  /* 0x00010000011b7983 */ /* 0x000f220000300800 */
[----:B--2---:R-:W-:-:S03]  /*1b460*/  FADD R23, R70, R23 ;  /* 0x0000001746177221 */ /* 0x004fc60000000000 */
[----:B------:R-:W2:Y:S01]  /*1b470*/  LDL.LU R70, [R1+0x4e4] ;  /* 0x0004e40001467983 */ /* 0x000ea20000300800 */
[----:B---3--:R-:W-:-:S03]  /*1b480*/  FADD R224, R71, R224 ;  /* 0x000000e047e07221 */ /* 0x008fc60000000000 */
[----:B------:R-:W3:Y:S01]  /*1b490*/  LDL.LU R71, [R1+0x4e0] ;  /* 0x0004e00001477983 */ /* 0x000ee20000300800 */
[----:B----4-:R-:W-:-:S03]  /*1b4a0*/  FADD R225, R56, R225 ;  /* 0x000000e138e17221 */ /* 0x010fc60000000000 */
        /* <DEDUP_REMOVED lines=11> */
[----:B------:R0:W-:Y:S01]  /*1b560*/  STL [R1+0xa0], R28 ;  /* 0x0000a01c01007387 */ /* 0x0001e20000100800 */
[----:B------:R-:W-:-:S03]  /*1b570*/  FADD R3, R62, R3 ;  /* 0x000000033e037221 */ /* 0x000fc60000000000 */
[----:B0-----:R-:W2:Y:S04]  /*1b580*/  LDL.LU R28, [R1+0x104] ;  /* 0x00010400011c7983 */ /* 0x001ea80000300800 */
[----:B------:R-:W4:Y:S04]  /*1b590*/  LDL.LU R62, [R1+0x4c4] ;  /* 0x0004c400013e7983 */ /* 0x000f280000300800 */
[----:B------:R0:W-:Y:S01]  /*1b5a0*/  STL [R1+0xa4], R3 ;  /* 0x0000a40301007387 */ /* 0x0001e20000100800 */
[----:B------:R-:W-:-:S03]  /*1b5b0*/  FADD R0, R63, R0 ;  /* 0x000000003f007221 */ /* 0x000fc60000000000 */
[----:B0-----:R-:W3:Y:S04]  /*1b5c0*/  LDL.LU R3, [R1+0x108] ;  /* 0x0001080001037983 */ /* 0x001ee80000300800 */
[----:B------:R-:W4:Y:S01]  /*1b5d0*/  LDL.LU R63, [R1+0x4c0] ;  /* 0x0004c000013f7983 */ /* 0x000f220000300800 */
[----:B------:R-:W-:-:S03]  /*1b5e0*/  FADD R4, R48, R4 ;  /* 0x0000000430047221 */ /* 0x000fc60000000000 */
[----:B------:R0:W-:Y:S01]  /*1b5f0*/  STL [R1+0xa8], R0 ;  /* 0x0000a80001007387 */ /* 0x0001e20000100800 */
[----:B------:R-:W-:-:S03]  /*1b600*/  FADD R5, R49, R5 ;  /* 0x0000000531057221 */ /* 0x000fc60000000000 */
[----:B0-----:R-:W4:Y:S04]  /*1b610*/  LDL.LU R0, [R1+0x10c] ;  /* 0x00010c0001007983 */ /* 0x001f280000300800 */
[----:B------:R-:W4:Y:S01]  /*1b620*/  LDL.LU R48, [R1+0x4bc] ;  /* 0x0004bc0001307983 */ /* 0x000f220000300800 */
[----:B------:R-:W-:-:S03]  /*1b630*/  FADD R6, R50, R6 ;  /* 0x0000000632067221 */ /* 0x000fc60000000000 */
[----:B------:R0:W-:Y:S01]  /*1b640*/  STL [R1+0xac], R4 ;  /* 0x0000ac0401007387 */ /* 0x0001e20000100800 */
[----:B------:R-:W-:-:S03]  /*1b650*/  FADD R52, R51, R52 ;  /* 0x0000003433347221 */ /* 0x000fc60000000000 */
[----:B0-----:R-:W4:Y:S04]  /*1b660*/  LDL.LU R4, [R1+0x110] ;  /* 0x0001100001047983 */ /* 0x001f280000300800 */
[----:B------:R-:W4:Y:S04]  /*1b670*/  LDL.LU R49, [R1+0x4b8] ;  /* 0x0004b80001317983 */ /* 0x000f280000300800 */
[----:B------:R0:W-:Y:S01]  /*1b680*/  STL [R1+0xb0], R5 ;  /* 0x0000b00501007387 */ /* 0x0001e20000100800 */
[----:B------:R-:W-:Y:S01]  /*1b690*/  FADD R54, R53, R54 ;  /* 0x0000003635367221 */ /* 0x000fe20000000000 */
[----:B------:R-:W-:-:S02]  /*1b6a0*/  FADD R40, R55, R40 ;  /* 0x0000002837287221 */ /* 0x000fc40000000000 */
[----:B0-----:R-:W4:Y:S04]  /*1b6b0*/  LDL.LU R5, [R1+0x114] ;  /* 0x0001140001057983 */ /* 0x001f280000300800 */
[----:B------:R-:W4:Y:S04]  /*1b6c0*/  LDL.LU R50, [R1+0x4b4] ;  /* 0x0004b40001327983 */ /* 0x000f280000300800 */
[----:B------:R0:W-:Y:S01]  /*1b6d0*/  STL [R1+0xb4], R6 ;  /* 0x0000b40601007387 */ /* 0x0001e20000100800 */
[----:B------:R-:W-:-:S03]  /*1b6e0*/  FADD R42, R41, R42 ;  /* 0x0000002a292a7221 */ /* 0x000fc60000000000 */
        /* <DEDUP_REMOVED lines=31> */
[----:B------:R0:W-:Y:S04]  /*1b8e0*/  STL [R1+0xd4], R34 ;  /* 0x0000d42201007387 */ /* 0x0001e80000100800 */
        /* <DEDUP_REMOVED lines=10> */
[----:B------:R0:W-:Y:S04]  /*1b990*/  STL [R1+0xe4], R25 ;  /* 0x0000e41901007387 */ /* 0x0001e80000100800 */
[----:B0-----:R-:W4:Y:S04]  /*1b9a0*/  LDL.LU R25, [R1+0x458] ;  /* 0x0004580001197983 */ /* 0x001f280000300800 */
[----:B------:R-:W4:Y:S01]  /*1b9b0*/  LDL.LU R216, [R1+0xec] ;  /* 0x0000ec0001d87983 */ /* 0x000f220000300800 */
[----:B------:R-:W-:Y:S01]  /*1b9c0*/  FADD R26, R217, R26 ;  /* 0x0000001ad91a7221 */ /* 0x000fe20000000000 */
[----:B------:R-:W-:Y:S01]  /*1b9d0*/  FADD R2, R219, R2 ;  /* 0x00000002db027221 */ /* 0x000fe20000000000 */
[----:B------:R-:W-:Y:S01]  /*1b9e0*/  FADD R31, R220, R31 ;  /* 0x0000001fdc1f7221 */ /* 0x000fe20000000000 */
[----:B------:R-:W-:Y:S01]  /*1b9f0*/  FADD R27, R223, R27 ;  /* 0x0000001bdf1b7221 */ /* 0x000fe20000000000 */
[----:B------:R-:W-:Y:S01]  /*1ba00*/  FADD R30, R221, R30 ;  /* 0x0000001edd1e7221 */ /* 0x000fe20000000000 */
[----:B------:R0:W-:Y:S01]  /*1ba10*/  STL [R1+0xe8], R26 ;  /* 0x0000e81a01007387 */ /* 0x0001e20000100800 */
[----:B------:R-:W-:Y:S01]  /*1ba20*/  FADD R29, R222, R29 ;  /* 0x0000001dde1d7221 */ /* 0x000fe20000000000 */
[----:B--2--5:R-:W-:-:S02]  /*1ba30*/  FADD R28, R208, R28 ;  /* 0x0000001cd01c7221 */ /* 0x024fc40000000000 */
[----:B0-----:R-:W2:Y:S01]  /*1ba40*/  LDL.LU R26, [R1+0x454] ;  /* 0x00045400011a7983 */ /* 0x001ea20000300800 */
[----:B---3--:R-:W-:Y:S01]  /*1ba50*/  FADD R3, R209, R3 ;  /* 0x00000003d1037221 */ /* 0x008fe20000000000 */
[----:B----4-:R-:W-:Y:S01]  /*1ba60*/  FADD R0, R210, R0 ;  /* 0x00000000d2007221 */ /* 0x010fe20000000000 */
[----:B------:R-:W-:-:S05]  /*1ba70*/  FADD R216, R218, R216 ;  /* 0x000000d8dad87221 */ /* 0x000fca0000000000 */
[----:B------:R-:W-:Y:S04]  /*1ba80*/  STL [R1+0xec], R216 ;  /* 0x0000ecd801007387 */ /* 0x000fe80000100800 */
[----:B------:R-:W-:Y:S04]  /*1ba90*/  STL [R1+0xf0], R2 ;  /* 0x0000f00201007387 */ /* 0x000fe80000100800 */
[----:B------:R-:W-:Y:S04]  /*1baa0*/  STL [R1+0xf4], R31 ;  /* 0x0000f41f01007387 */ /* 0x000fe80000100800 */
[----:B------:R0:W-:Y:S04]  /*1bab0*/  STL [R1+0x100], R27 ;  /* 0x0001001b01007387 */ /* 0x0001e80000100800 */
[----:B------:R-:W-:Y:S04]  /*1bac0*/  STL [R1+0xf8], R30 ;  /* 0x0000f81e01007387 */ /* 0x000fe80000100800 */
[----:B0-----:R-:W3:Y:S04]  /*1bad0*/  LDL.LU R27, [R1+0x11c] ;  /* 0x00011c00011b7983 */ /* 0x001ee80000300800 */
[----:B------:R-:W-:Y:S04]  /*1bae0*/  STL [R1+0xfc], R29 ;  /* 0x0000fc1d01007387 */ /* 0x000fe80000100800 */
[----:B------:R0:W-:Y:S04]  /*1baf0*/  STL [R1+0x104], R28 ;  /* 0x0001041c01007387 */ /* 0x0001e80000100800 */
[----:B0-----:R-:W4:Y:S04]  /*1bb00*/  LDL.LU R28, [R1+0x120] ;  /* 0x00012000011c7983 */ /* 0x001f280000300800 */
[----:B------:R-:W2:Y:S04]  /*1bb10*/  LDL.LU R29, [R1+0x124] ;  /* 0x00012400011d7983 */ /* 0x000ea80000300800 */
[----:B------:R-:W2:Y:S04]  /*1bb20*/  LDL.LU R30, [R1+0x128] ;  /* 0x00012800011e7983 */ /* 0x000ea80000300800 */
[----:B------:R0:W-:Y:S04]  /*1bb30*/  STL [R1+0x108], R3 ;  /* 0x0001080301007387 */ /* 0x0001e80000100800 */
[----:B------:R-:W2:Y:S04]  /*1bb40*/  LDL.LU R31, [R1+0x12c] ;  /* 0x00012c00011f7983 */ /* 0x000ea80000300800 */
[----:B------:R1:W-:Y:S04]  /*1bb50*/  STL [R1+0x10c], R0 ;  /* 0x00010c0001007387 */ /* 0x0003e80000100800 */
[----:B------:R-:W2:Y:S01]  /*1bb60*/  LDL.LU R2, [R1+0x130] ;  /* 0x0001300001027983 */ /* 0x000ea20000300800 */
[----:B------:R-:W-:Y:S01]  /*1bb70*/  FADD R4, R211, R4 ;  /* 0x00000004d3047221 */ /* 0x000fe20000000000 */
[----:B------:R-:W-:Y:S01]  /*1bb80*/  FADD R5, R212, R5 ;  /* 0x00000005d4057221 */ /* 0x000fe20000000000 */
[----:B------:R-:W-:-:S03]  /*1bb90*/  FADD R6, R213, R6 ;  /* 0x00000006d5067221 */ /* 0x000fc60000000000 */
[----:B------:R1:W-:Y:S04]  /*1bba0*/  STL [R1+0x110], R4 ;  /* 0x0001100401007387 */ /* 0x0003e80000100800 */
[----:B------:R-:W2:Y:S04]  /*1bbb0*/  LDL.LU R213, [R1+0x14c] ;  /* 0x00014c0001d57983 */ /* 0x000ea80000300800 */
[----:B------:R1:W-:Y:S04]  /*1bbc0*/  STL [R1+0x114], R5 ;  /* 0x0001140501007387 */ /* 0x0003e80000100800 */
[----:B------:R-:W2:Y:S04]  /*1bbd0*/  LDL.LU R212, [R1+0x150] ;  /* 0x0001500001d47983 */ /* 0x000ea80000300800 */
[----:B------:R-:W2:Y:S04]  /*1bbe0*/  LDL.LU R211, [R1+0x154] ;  /* 0x0001540001d37983 */ /* 0x000ea80000300800 */
[----:B------:R1:W-:Y:S04]  /*1bbf0*/  STL [R1+0x118], R6 ;  /* 0x0001180601007387 */ /* 0x0003e80000100800 */
[----:B------:R-:W2:Y:S04]  /*1bc00*/  LDL.LU R210, [R1+0x158] ;  /* 0x0001580001d27983 */ /* 0x000ea80000300800 */
        /* <DEDUP_REMOVED lines=10> */
[----:B0-----:R-:W2:Y:S04]  /*1bcb0*/  LDL.LU R3, [R1+0x184] ;  /* 0x0001840001037983 */ /* 0x001ea80000300800 */
[----:B-1----:R-:W2:Y:S04]  /*1bcc0*/  LDL.LU R0, [R1+0x188] ;  /* 0x0001880001007983 */ /* 0x002ea80000300800 */
[----:B------:R-:W2:Y:S04]  /*1bcd0*/  LDL.LU R4, [R1+0x18c] ;  /* 0x00018c0001047983 */ /* 0x000ea80000300800 */
[----:B------:R-:W2:Y:S04]  /*1bce0*/  LDL.LU R5, [R1+0x190] ;  /* 0x0001900001057983 */ /* 0x000ea80000300800 */
[----:B------:R-:W2:Y:S01]  /*1bcf0*/  LDL.LU R6, [R1+0x194] ;  /* 0x0001940001067983 */ /* 0x000ea20000300800 */
[----:B---3--:R-:W-:-:S05]  /*1bd00*/  FADD R27, R214, R27 ;  /* 0x0000001bd61b7221 */ /* 0x008fca0000000000 */
[----:B------:R0:W-:Y:S04]  /*1bd10*/  STL [R1+0x11c], R27 ;  /* 0x00011c1b01007387 */ /* 0x0001e80000100800 */
[----:B0-----:R-:W3:Y:S01]  /*1bd20*/  LDL.LU R27, [R1+0x450] ;  /* 0x00045000011b7983 */ /* 0x001ee20000300800 */
[----:B----4-:R-:W-:-:S03]  /*1bd30*/  FADD R28, R215, R28 ;  /* 0x0000001cd71c7221 */ /* 0x010fc60000000000 */
[----:B------:R-:W4:Y:S01]  /*1bd40*/  LDL.LU R214, [R1+0x148] ;  /* 0x0001480001d67983 */ /* 0x000f220000300800 */
[----:B--2---:R-:W-:-:S03]  /*1bd50*/  FADD R29, R200, R29 ;  /* 0x0000001dc81d7221 */ /* 0x004fc60000000000 */
[----:B------:R0:W-:Y:S01]  /*1bd60*/  STL [R1+0x120], R28 ;  /* 0x0001201c01007387 */ /* 0x0001e20000100800 */
[----:B------:R-:W-:-:S03]  /*1bd70*/  FADD R30, R201, R30 ;  /* 0x0000001ec91e7221 */ /* 0x000fc60000000000 */
[----:B0-----:R-:W2:Y:S01]  /*1bd80*/  LDL.LU R28, [R1+0x44c] ;  /* 0x00044c00011c7983 */ /* 0x001ea20000300800 */
[----:B------:R-:W-:-:S03]  /*1bd90*/  FADD R31, R202, R31 ;  /* 0x0000001fca1f7221 */ /* 0x000fc60000000000 */
[----:B------:R-:W3:Y:S04]  /*1bda0*/  LDL.LU R215, [R1+0x144] ;  /* 0x0001440001d77983 */ /* 0x000ee80000300800 */
[----:B------:R0:W-:Y:S01]  /*1bdb0*/  STL [R1+0x124], R29 ;  /* 0x0001241d01007387 */ /* 0x0001e20000100800 */
[----:B------:R-:W-:-:S03]  /*1bdc0*/  FADD R2, R203, R2 ;  /* 0x00000002cb027221 */ /* 0x000fc60000000000 */
[----:B0-----:R-:W2:Y:S04]  /*1bdd0*/  LDL.LU R29, [R1+0x448] ;  /* 0x00044800011d7983 */ /* 0x001ea80000300800 */
[----:B------:R-:W2:Y:S04]  /*1bde0*/  LDL.LU R200, [R1+0x140] ;  /* 0x0001400001c87983 */ /* 0x000ea80000300800 */
[----:B------:R0:W-:Y:S04]  /*1bdf0*/  STL [R1+0x128], R30 ;  /* 0x0001281e01007387 */ /* 0x0001e80000100800 */
[----:B0-----:R-:W2:Y:S04]  /*1be00*/  LDL.LU R30, [R1+0x444] ;  /* 0x00044400011e7983 */ /* 0x001ea80000300800 */
[----:B------:R-:W2:Y:S04]  /*1be10*/  LDL.LU R201, [R1+0x13c] ;  /* 0x00013c0001c97983 */ /* 0x000ea80000300800 */
[----:B------:R0:W-:Y:S04]  /*1be20*/  STL [R1+0x12c], R31 ;  /* 0x00012c1f01007387 */ /* 0x0001e80000100800 */
[----:B0-----:R-:W2:Y:S04]  /*1be30*/  LDL.LU R31, [R1+0x440] ;  /* 0x00044000011f7983 */ /* 0x001ea80000300800 */
[----:B------:R-:W2:Y:S04]  /*1be40*/  LDL.LU R202, [R1+0x138] ;  /* 0x0001380001ca7983 */ /* 0x000ea80000300800 */
[----:B------:R0:W-:Y:S04]  /*1be50*/  STL [R1+0x130], R2 ;  /* 0x0001300201007387 */ /* 0x0001e80000100800 */
[----:B0-----:R0:W5:Y:S04]  /*1be60*/  LDL.LU R2, [R1+0x43c] ;  /* 0x00043c0001027983 */ /* 0x0011680000300800 */
[----:B------:R-:W2:Y:S01]  /*1be70*/  LDL.LU R203, [R1+0x134] ;  /* 0x0001340001cb7983 */ /* 0x000ea20000300800 */
[----:B------:R-:W-:Y:S01]  /*1be80*/  FADD R213, R194, R213 ;  /* 0x000000d5c2d57221 */ /* 0x000fe20000000000 */
        /* <DEDUP_REMOVED lines=18> */
[----:B----4-:R-:W-:Y:S01]  /*1bfb0*/  FADD R214, R193, R214 ;  /* 0x000000d6c1d67221 */ /* 0x010fe20000000000 */
[----:B---3--:R-:W-:Y:S01]  /*1bfc0*/  FADD R215, R192, R215 ;  /* 0x000000d7c0d77221 */ /* 0x008fe20000000000 */
[----:B--2---:R-:W-:Y:S01]  /*1bfd0*/  FADD R200, R207, R200 ;  /* 0x000000c8cfc87221 */ /* 0x004fe20000000000 */
[----:B------:R-:W-:Y:S01]  /*1bfe0*/  FADD R201, R206, R201 ;  /* 0x000000c9cec97221 */ /* 0x000fe20000000000 */
[----:B------:R-:W-:Y:S01]  /*1bff0*/  FADD R202, R205, R202 ;  /* 0x000000cacdca7221 */ /* 0x000fe20000000000 */
[----:B------:R-:W-:-:S05]  /*1c000*/  FADD R203, R204, R203 ;  /* 0x000000cbcccb7221 */ /* 0x000fca0000000000 */
[----:B------:R1:W-:Y:S04]  /*1c010*/  STL [R1+0x134], R203 ;  /* 0x000134cb01007387 */ /* 0x0003e80000100800 */
        /* <DEDUP_REMOVED lines=21> */
[----:B------:R-:W4:Y:S04]  /*1c170*/  LDL.LU R193, [R1+0x198] ;  /* 0x0001980001c17983 */ /* 0x000f280000300800 */
[----:B------:R0:W-:Y:S04]  /*1c180*/  STL [R1+0x18c], R4 ;  /* 0x00018c0401007387 */ /* 0x0001e80000100800 */
[----:B------:R-:W4:Y:S04]  /*1c190*/  LDL.LU R192, [R1+0x19c] ;  /* 0x00019c0001c07983 */ /* 0x000f280000300800 */
[----:B------:R0:W-:Y:S04]  /*1c1a0*/  STL [R1+0x190], R5 ;  /* 0x0001900501007387 */ /* 0x0001e80000100800 */
[----:B------:R-:W4:Y:S04]  /*1c1b0*/  LDL.LU R207, [R1+0x1a0] ;  /* 0x0001a00001cf7983 */ /* 0x000f280000300800 */
[----:B------:R0:W-:Y:S04]  /*1c1c0*/  STL [R1+0x194], R6 ;  /* 0x0001940601007387 */ /* 0x0001e80000100800 */
[----:B------:R-:W4:Y:S04]  /*1c1d0*/  LDL.LU R206, [R1+0x1a4] ;  /* 0x0001a40001ce7983 */ /* 0x000f280000300800 */
[----:B------:R-:W4:Y:S04]  /*1c1e0*/  LDL.LU R205, [R1+0x1a8] ;  /* 0x0001a80001cd7983 */ /* 0x000f280000300800 */
[----:B------:R-:W4:Y:S04]  /*1c1f0*/  LDL.LU R204, [R1+0x1ac] ;  /* 0x0001ac0001cc7983 */ /* 0x000f280000300800 */
[----:B-1----:R-:W4:Y:S04]  /*1c200*/  LDL.LU R203, [R1+0x1b0] ;  /* 0x0001b00001cb7983 */ /* 0x002f280000300800 */
[----:B--2---:R-:W2:Y:S04]  /*1c210*/  LDL.LU R202, [R1+0x1b4] ;  /* 0x0001b40001ca7983 */ /* 0x004ea80000300800 */
[----:B---3--:R-:W3:Y:S04]  /*1c220*/  LDL.LU R201, [R1+0x1b8] ;  /* 0x0001b80001c97983 */ /* 0x008ee80000300800 */
[----:B----4-:R-:W4:Y:S04]  /*1c230*/  LDL.LU R200, [R1+0x1bc] ;  /* 0x0001bc0001c87983 */ /* 0x010f280000300800 */
[----:B0-----:R-:W4:Y:S04]  /*1c240*/  LDL.LU R215, [R1+0x1c0] ;  /* 0x0001c00001d77983 */ /* 0x001f280000300800 */
        /* <DEDUP_REMOVED lines=19> */
[----:B------:R-:W4:Y:S01]  /*1c380*/  LDL.LU R6, [R1+0x210] ;  /* 0x0002100001067983 */ /* 0x000f220000300800 */
[----:B------:R-:W-:Y:S01]  /*1c390*/  FADD R193, R181, R193 ;  /* 0x000000c1b5c17221 */ /* 0x000fe20000000000 */
[----:B------:R-:W-:-:S04]  /*1c3a0*/  FADD R192, R182, R192 ;  /* 0x000000c0b6c07221 */ /* 0x000fc80000000000 */
        /* <DEDUP_REMOVED lines=61> */
[----:B------:R-:W4:Y:S04]  /*1c780*/  LDL.LU R207, [R1+0x21c] ;  /* 0x00021c0001cf7983 */ /* 0x000f280000300800 */
[----:B------:R1:W-:Y:S04]  /*1c790*/  STL [R1+0x210], R6 ;  /* 0x0002100601007387 */ /* 0x0003e80000100800 */
[----:B------:R-:W4:Y:S04]  /*1c7a0*/  LDL.LU R206, [R1+0x220] ;  /* 0x0002200001ce7983 */ /* 0x000f280000300800 */
[----:B------:R-:W4:Y:S04]  /*1c7b0*/  LDL.LU R205, [R1+0x224] ;  /* 0x0002240001cd7983 */ /* 0x000f280000300800 */
[----:B------:R-:W4:Y:S04]  /*1c7c0*/  LDL.LU R204, [R1+0x228] ;  /* 0x0002280001cc7983 */ /* 0x000f280000300800 */
[----:B--2---:R-:W2:Y:S04]  /*1c7d0*/  LDL.LU R203, [R1+0x22c] ;  /* 0x00022c0001cb7983 */ /* 0x004ea80000300800 */
        /* <DEDUP_REMOVED lines=360> */
[----:B------:R-:W-:Y:S01]  /*1de60*/  FADD R5, R30, R5 ;  /* 0x000000051e057221 */ /* 0x000fe20000000000 */
[----:B------:R-:W-:-:S05]  /*1de70*/  FADD R6, R6, R31 ;  /* 0x0000001f06067221 */ /* 0x000fca0000000000 */
[----:B------:R0:W-:Y:S04]  /*1de80*/  STL [R1+0x400], R6 ;  /* 0x0004000601007387 */ /* 0x0001e80000100800 */
[----:B------:R0:W-:Y:S04]  /*1de90*/  STL [R1+0x3f8], R4 ;  /* 0x0003f80401007387 */ /* 0x0001e80000100800 */
[----:B------:R0:W-:Y:S02]  /*1dea0*/  STL [R1+0x3fc], R5 ;  /* 0x0003fc0501007387 */ /* 0x0001e40000100800 */
.L_x_28:
[----:B------:R1:W5:Y:S01]  /*1deb0*/  LDL R37, [R1+0x41c] ;  /* 0x00041c0001257983 */ /* 0x0003620000100800 */
[----:B0-----:R-:W0:Y:S03]  /*1dec0*/  LDC R0, c[0x0][0x28c] ;  /* 0x0000a300ff007b82 */ /* 0x001e260000000800 */
[----:B------:R1:W5:Y:S01]  /*1ded0*/  LDL R36, [R1+0x430] ;  /* 0x0004300001247983 */ /* 0x0003620000100800 */
[----:B0-----:R-:W-:-:S13]  /*1dee0*/  ISETP.GE.AND P0, PT, R0, 0x1, PT ;  /* 0x000000010000780c */ /* 0x001fda0003f06270 */
[----:B-1----:R-:W-:Y:S05]  /*1def0*/  @!P0 BRA `(.L_x_29) ;  /* 0x00000000005c8947 */ /* 0x002fea0003800000 */
[----:B------:R-:W2:Y:S02]  /*1df00*/  LDL R3, [R1+0x40c] ;  /* 0x00040c0001037983 */ /* 0x000ea40000100800 */
[----:B--2---:R-:W-:-:S13]  /*1df10*/  R2UR UR4, R3 ;  /* 0x00000000030472ca */ /* 0x004fda00000e0000 */
[----:B------:R-:W-:-:S06]  /*1df20*/  UISETP.NE.AND UP0, UPT, UR4, 0x3, UPT ;  /* 0x000000030400788c */ /* 0x000fcc000bf05270 */
[----:B------:R-:W-:-:S13]  /*1df30*/  PLOP3.LUT P0, PT, PT, PT, UP0, 0x80, 0x0 ;  /* 0x000000000000781c */ /* 0x000fda0003f0f008 */
[----:B------:R-:W-:Y:S05]  /*1df40*/  @!P0 BRA `(.L_x_30) ;  /* 0x0000000000048947 */ /* 0x000fea0003800000 */
[----:B------:R-:W-:Y:S01]  /*1df50*/  BPT.TRAP 0x1 ;  /* 0x000000040000795c */ /* 0x000fe20000300000 */
.L_x_30:
[----:B------:R-:W2:Y:S01]  /*1df60*/  LDL R0, [R1+0x410] ;  /* 0x0004100001007983 */ /* 0x000ea20000100800 */
[----:B-----5:R-:W-:Y:S02]  /*1df70*/  R2UR UR8, R36 ;  /* 0x00000000240872ca */ /* 0x020fe400000e0000 */
[----:B------:R-:W-:Y:S02]  /*1df80*/  R2UR UR7, R37 ;  /* 0x00000000250772ca */ /* 0x000fe400000e0000 */
[----:B------:R-:W-:-:S09]  /*1df90*/  R2UR UR6, R2 ;  /* 0x00000000020672ca */ /* 0x000fd200000e0000 */
[----:B------:R-:W-:-:S04]  /*1dfa0*/  UISETP.LT.AND UP0, UPT, UR8, 0x1, UPT ;  /* 0x000000010800788c */ /* 0x000fc8000bf01270 */
[----:B------:R-:W-:-:S04]  /*1dfb0*/  USEL UR4, UR8, 0x1, UP0 ;  /* 0x0000000108047887 */ /* 0x000fc80008000000 */
[----:B------:R-:W-:-:S04]  /*1dfc0*/  UIADD3 UR4, UR7, UR8, -UR4 ;  /* 0x0000000807047290 */ /* 0x000fc8000fffe804 */
[----:B------:R-:W-:-:S04]  /*1dfd0*/  USHF.L.U32 UR4, UR4, 0x3, URZ ;  /* 0x0000000304047899 */ /* 0x000fc8000800063f */
[----:B------:R-:W-:-:S04]  /*1dfe0*/  ULOP3.LUT UR4, UR4, 0x8, URZ, 0xc0, !UPT ;  /* 0x0000000804047892 */ /* 0x000fc8000f8ec03f */
[----:B------:R-:W-:-:S04]  /*1dff0*/  UIADD3 UR4, UR6, 0x10, UR4 ;  /* 0x0000001006047890 */ /* 0x000fc8000fffe004 */
[----:B------:R-:W-:-:S09]  /*1e000*/  UPRMT UR4, URZ, 0x654, UR4 ;  /* 0x000006543f047896 */ /* 0x000fd20008000004 */
[----:B------:R-:W-:Y:S01]  /*1e010*/  SYNCS.ARRIVE.TRANS64.RED.A1T0 RZ, [UR4], RZ ;  /* 0x000000ffffff79a7 */ /* 0x000fe20008100404 */
[----:B--2---:R-:W-:-:S13]  /*1e020*/  R2UR UR5, R0 ;  /* 0x00000000000572ca */ /* 0x004fda00000e0000 */
[----:B------:R-:W-:-:S06]  /*1e030*/  UISETP.GT.U32.AND UP0, UPT, UR5, 0x1, UPT ;  /* 0x000000010500788c */ /* 0x000fcc000bf04070 */
[----:B------:R-:W-:-:S13]  /*1e040*/  PLOP3.LUT P0, PT, PT, PT, UP0, 0x80, 0x0 ;  /* 0x000000000000781c */ /* 0x000fda0003f0f008 */
[----:B------:R-:W-:Y:S05]  /*1e050*/  @P0 BRA `(.L_x_29) ;  /* 0x0000000000040947 */ /* 0x000fea0003800000 */
[----:B------:R-:W-:Y:S01]  /*1e060*/  BPT.TRAP 0x1 ;  /* 0x000000040000795c */ /* 0x000fe20000300000 */
.L_x_29:
[----:B------:R-:W2:Y:S01]  /*1e070*/  LDL.LU R0, [R1+0x428] ;  /* 0x0004280001007983 */ /* 0x000ea20000300800 */
[----:B-----5:R-:W0:Y:S01]  /*1e080*/  LDC R2, c[0x0][0x288] ;  /* 0x0000a200ff027b82 */ /* 0x020e220000000800 */
[----:B------:R-:W-:Y:S02]  /*1e090*/  ULDC UR4, c[0x0][0x284] ;  /* 0x0000a10000047ab9 */ /* 0x000fe40000000800 */
[----:B------:R-:W3:Y:S01]  /*1e0a0*/  LDL.LU R4, [R1+0x42c] ;  /* 0x00042c0001047983 */ /* 0x000ee20000300800 */
[----:B------:R-:W1:Y:S02]  /*1e0b0*/  S2R R5, SR_TID.X ;  /* 0x0000000000057919 */ /* 0x000e640000002100 */
[--C-:B-1----:R-:W-:Y:S02]  /*1e0c0*/  SHF.R.U32.HI R32, RZ, 0x7, R5.reuse ;  /* 0x00000007ff207819 */ /* 0x102fe40000011605 */
[----:B------:R-:W-:Y:S02]  /*1e0d0*/  SHF.R.U32.HI R3, RZ, 0x2, R5 ;  /* 0x00000002ff037819 */ /* 0x000fe40000011605 */
[----:B------:R-:W-:-:S02]  /*1e0e0*/  LOP3.LUT R32, R32, 0x1, RZ, 0xc0, !PT ;  /* 0x0000000120207812 */ /* 0x000fc400078ec0ff */
[----:B------:R-:W-:-:S03]  /*1e0f0*/  LOP3.LUT R3, R3, 0x7, RZ, 0xc0, !PT ;  /* 0x0000000703037812 */ /* 0x000fc600078ec0ff */
[----:B------:R-:W-:-:S05]  /*1e100*/  IMAD.SHL.U32 R30, R32, 0x40, RZ ;  /* 0x00000040201e7824 */ /* 0x000fca00078e00ff */
[----:B------:R-:W-:Y:S01]  /*1e110*/  LOP3.LUT R30, R30, 0x40, R3, 0xe2, !PT ;  /* 0x000000401e1e7812 */ /* 0x000fe200078ee203 */
[C---:B------:R-:W-:Y:S02]  /*1e120*/  IMAD.SHL.U32 R29, R5.reuse, 0x2, RZ ;  /* 0x00000002051d7824 */ /* 0x040fe400078e00ff */
[----:B------:R-:W-:Y:S02]  /*1e130*/  IMAD.MOV.U32 R31, RZ, RZ, RZ ;  /* 0x000000ffff1f7224 */ /* 0x000fe400078e00ff */
[----:B------:R-:W-:Y:S02]  /*1e140*/  IMAD.MOV.U32 R33, RZ, RZ, -0x1 ;  /* 0xffffffffff217424 */ /* 0x000fe400078e00ff */
[----:B--2---:R-:W-:Y:S01]  /*1e150*/  IMAD R28, R0, 0xf0, RZ ;  /* 0x000000f0001c7824 */ /* 0x004fe200078e02ff */
[----:B------:R-:W-:-:S04]  /*1e160*/  LOP3.LUT R0, R5, 0x3, RZ, 0xc0, !PT ;  /* 0x0000000305007812 */ /* 0x000fc800078ec0ff */
[----:B0-----:R-:W-:Y:S01]  /*1e170*/  ISETP.GE.AND P0, PT, R28, R2, PT ;  /* 0x000000021c00720c */ /* 0x001fe20003f06270 */
[----:B------:R-:W-:Y:S01]  /*1e180*/  IMAD R0, R0, -0x2, R2 ;  /* 0xfffffffe00007824 */ /* 0x000fe200078e0202 */
[----:B------:R-:W-:-:S04]  /*1e190*/  LOP3.LUT R2, R5, 0x60, RZ, 0xc0, !PT ;  /* 0x0000006005027812 */ /* 0x000fc800078ec0ff */
[----:B------:R-:W-:-:S04]  /*1e1a0*/  SHF.R.U32.HI R2, RZ, 0x1, R2 ;  /* 0x00000001ff027819 */ /* 0x000fc80000011602 */
[-C--:B------:R-:W-:Y:S02]  /*1e1b0*/  LOP3.LUT R30, R30, R2.reuse, RZ, 0xfc, !PT ;  /* 0x000000021e1e7212 */ /* 0x080fe400078efcff */
[----:B------:R-:W-:-:S05]  /*1e1c0*/  IADD3 R2, RZ, -R2, -R3 ;  /* 0x80000002ff027210 */ /* 0x000fca0007ffe803 */
[----:B------:R-:W-:Y:S02]  /*1e1d0*/  IMAD R32, R32, -0x40, R2 ;  /* 0xffffffc020207824 */ /* 0x000fe400078e0202 */
[----:B---3--:R-:W-:-:S05]  /*1e1e0*/  IMAD R2, R4, 0xc0, RZ ;  /* 0x000000c004027824 */ /* 0x008fca00078e02ff */
[C---:B------:R-:W-:Y:S02]  /*1e1f0*/  ISETP.GE.OR P0, PT, R2.reuse, UR4, P0 ;  /* 0x0000000402007c0c */ /* 0x040fe40008706670 */
[----:B------:R-:W-:Y:S01]  /*1e200*/  IADD3 R32, -R2, UR4, R32 ;  /* 0x0000000402207c10 */ /* 0x000fe2000fffe120 */
[----:B------:R-:W-:Y:S01]  /*1e210*/  IMAD.WIDE R30, R4, 0xc0, R30 ;  /* 0x000000c0041e7825 */ /* 0x000fe200078e021e */
[C---:B------:R-:W-:Y:S02]  /*1e220*/  IADD3 R0, -R28.reuse, R0, RZ ;  /* 0x000000001c007210 */ /* 0x040fe40007ffe1ff */
[----:B------:R-:W-:-:S07]  /*1e230*/  LOP3.LUT R28, R28, 0x6, R29, 0xf8, !PT ;  /* 0x000000061c1c7812 */ /* 0x000fce00078ef81d */
[----:B------:R-:W-:Y:S05]  /*1e240*/  @P0 BRA `(.L_x_31) ;  /* 0x0000013c00440947 */ /* 0x000fea0003800000 */
[----:B------:R-:W2:Y:S01]  /*1e250*/  LDL R35, [R1+0x420] ;  /* 0x0004200001237983 */ /* 0x000ea20000100800 */
[----:B------:R-:W0:Y:S01]  /*1e260*/  LDC.64 R24, c[0x0][0x5c8] ;  /* 0x00017200ff187b82 */ /* 0x000e220000000a00 */
[----:B------:R-:W-:Y:S01]  /*1e270*/  ULDC.64 UR8, c[0x0][0x5d0] ;  /* 0x0001740000087ab9 */ /* 0x000fe20000000a00 */
[----:B------:R-:W-:Y:S01]  /*1e280*/  SHF.R.S32.HI R29, RZ, 0x1f, R28 ;  /* 0x0000001fff1d7819 */ /* 0x000fe2000001141c */
[----:B------:R-:W-:Y:S01]  /*1e290*/  BSSY B0, `(.L_x_31) ;  /* 0x00013cc000007945 */ /* 0x000fe20003800000 */
[----:B------:R-:W-:Y:S01]  /*1e2a0*/  MOV R4, UR8 ;  /* 0x0000000800047c02 */ /* 0x000fe20008000f00 */
[----:B0-----:R-:W-:Y:S01]  /*1e2b0*/  IMAD R2, R31, R24, RZ ;  /* 0x000000181f027224 */ /* 0x001fe200078e02ff */
[C---:B------:R-:W-:Y:S01]  /*1e2c0*/  SHF.L.U64.HI R27, R24.reuse, 0x3, R25 ;  /* 0x00000003181b7819 */ /* 0x040fe20000010219 */
[----:B------:R-:W-:Y:S02]  /*1e2d0*/  IMAD.SHL.U32 R3, R24, 0x8, RZ ;  /* 0x0000000818037824 */ /* 0x000fe400078e00ff */
[----:B------:R-:W-:Y:S01]  /*1e2e0*/  IMAD R2, R30, R25, R2 ;  /* 0x000000191e027224 */ /* 0x000fe200078e0202 */
[----:B--2---:R-:W-:-:S13]  /*1e2f0*/  R2UR UR5, R35 ;  /* 0x00000000230572ca */ /* 0x004fda00000e0000 */
[----:B------:R-:W-:Y:S02]  /*1e300*/  USHF.R.S32.HI UR6, URZ, 0x1f, UR5 ;  /* 0x0000001f3f067899 */ /* 0x000fe40008011405 */
[----:B------:R-:W-:Y:S02]  /*1e310*/  IMAD.WIDE.U32 R4, R4, UR5, R28 ;  /* 0x0000000504047c25 */ /* 0x000fe4000f8e001c */
[----:B------:R-:W-:-:S04]  /*1e320*/  UIMAD UR4, UR6, UR8, URZ ;  /* 0x00000008060472a4 */ /* 0x000fc8000f8e023f */
[----:B------:R-:W-:-:S06]  /*1e330*/  UIMAD UR4, UR5, UR9, UR4 ;  /* 0x00000009050472a4 */ /* 0x000fcc000f8e0204 */
[----:B------:R-:W-:Y:S01]  /*1e340*/  VIADD R5, R5, UR4 ;  /* 0x0000000405057c36 */ /* 0x000fe20008000000 */
[----:B------:R-:W-:Y:S01]  /*1e350*/  ULDC.64 UR4, c[0x0][0x5c0] ;  /* 0x0001700000047ab9 */ /* 0x000fe20000000a00 */
[----:B------:R-:W-:-:S04]  /*1e360*/  IMAD.WIDE.U32 R4, R30, R24, R4 ;  /* 0x000000181e047225 */ /* 0x000fc800078e0004 */
[----:B------:R-:W-:Y:S01]  /*1e370*/  IMAD.IADD R5, R5, 0x1, R2 ;  /* 0x0000000105057824 */ /* 0x000fe200078e0202 */
[----:B------:R-:W-:Y:S02]  /*1e380*/  LEA R26, P2, R24, R4, 0x7 ;  /* 0x00000004181a7211 */ /* 0x000fe400078438ff */
[----:B------:R-:W-:Y:S02]  /*1e390*/  IADD3 R2, P5, R4, UR4, RZ ;  /* 0x0000000404027c10 */ /* 0x000fe4000ffbe0ff */
[----:B------:R-:W-:Y:S02]  /*1e3a0*/  LEA.HI.X R6, R24, R5, R25, 0x7, P2 ;  /* 0x0000000518067211 */ /* 0x000fe400010f3c19 */
[--C-:B------:R-:W-:Y:S02]  /*1e3b0*/  IADD3 R4, P0, P1, R4, UR4, R3.reuse ;  /* 0x0000000404047c10 */ /* 0x100fe4000f91e003 */
[----:B------:R-:W-:Y:S02]  /*1e3c0*/  IADD3 R24, P2, P3, R26, UR4, R3 ;  /* 0x000000041a187c10 */ /* 0x000fe4000fb5e003 */
[----:B------:R-:W-:-:S02]  /*1e3d0*/  IADD3.X R3, R5, UR5, RZ, P5, !PT ;  /* 0x0000000505037c10 */ /* 0x000fc4000affe4ff */
[----:B------:R-:W-:Y:S02]  /*1e3e0*/  FSETP.NEU.AND P5, PT, RZ, UR61, PT ;  /* 0x0000003dff007c0b */ /* 0x000fe4000bfad000 */
[----:B------:R-:W-:Y:S02]  /*1e3f0*/  IADD3 R26, P6, R26, UR4, RZ ;  /* 0x000000041a1a7c10 */ /* 0x000fe4000ffde0ff */
[--C-:B------:R-:W-:Y:S02]  /*1e400*/  IADD3.X R5, R5, UR5, R27.reuse, P0, P1 ;  /* 0x0000000505057c10 */ /* 0x100fe400087e241b */
[C---:B------:R-:W-:Y:S02]  /*1e410*/  IADD3.X R25, R6.reuse, UR5, R27, P2, P3 ;  /* 0x0000000506197c10 */ /* 0x040fe400097e641b */
[----:B------:R-:W-:-:S05]  /*1e420*/  IADD3.X R27, R6, UR5, RZ, P6, !PT ;  /* 0x00000005061b7c10 */ /* 0x000fca000b7fe4ff */
[----:B------:R-:W-:Y:S05]  /*1e430*/  @!P5 BRA `(.L_x_32) ;  /* 0x000000f0004cd947 */ /* 0x000fea0003800000 */
[----:B------:R-:W-:Y:S01]  /*1e440*/  R2UR UR7, R35 ;  /* 0x00000000230772ca */ /* 0x000fe200000e0000 */
[----:B------:R-:W-:Y:S01]  /*1e450*/  ULDC.64 UR4, c[0x0][0x5b8] ;  /* 0x00016e0000047ab9 */ /* 0x000fe20000000a00 */
[----:B------:R-:W-:Y:S01]  /*1e460*/  ISETP.GE.AND P3, PT, R32, 0x1, PT ;  /* 0x000000012000780c */ /* 0x000fe20003f66270 */
[----:B------:R-:W-:Y:S01]  /*1e470*/  BSSY B1, `(.L_x_33) ;  /* 0x0000013000017945 */ /* 0x000fe20003800000 */
[----:B------:R-:W-:Y:S01]  /*1e480*/  MOV R6, UR4 ;  /* 0x0000000400067c02 */ /* 0x000fe20008000f00 */
[----:B------:R-:W-:-:S08]  /*1e490*/  UIMAD UR4, UR6, UR4, URZ ;  /* 0x00000004060472a4 */ /* 0x000fd0000f8e023f */
[----:B------:R-:W-:Y:S02]  /*1e4a0*/  UIMAD UR4, UR7, UR5, UR4 ;  /* 0x00000005070472a4 */ /* 0x000fe4000f8e0204 */
[----:B------:R-:W-:Y:S01]  /*1e4b0*/  IMAD.WIDE.U32 R28, R6, UR7, R28 ;  /* 0x00000007061c7c25 */ /* 0x000fe2000f8e001c */
[----:B------:R-:W-:-:S03]  /*1e4c0*/  ULDC.64 UR6, c[0x0][0x5a8] ;  /* 0x00016a0000067ab9 */ /* 0x000fc60000000a00 */
[----:B------:R-:W-:Y:S02]  /*1e4d0*/  IMAD.MOV.U32 R34, RZ, RZ, R28 ;  /* 0x000000ffff227224 */ /* 0x000fe400078e001c */
[----:B------:R-:W-:Y:S01]  /*1e4e0*/  VIADD R35, R29, UR4 ;  /* 0x000000041d237c36 */ /* 0x000fe20008000000 */
[----:B------:R-:W-:Y:S02]  /*1e4f0*/  ULDC.64 UR4, c[0x0][0x5b0] ;  /* 0x00016c0000047ab9 */ /* 0x000fe40000000a00 */
[----:B------:R-:W-:Y:S02]  /*1e500*/  IMAD R6, R31, UR4, RZ ;  /* 0x000000041f067c24 */ /* 0x000fe4000f8e02ff */
[----:B------:R-:W-:-:S04]  /*1e510*/  IMAD.WIDE.U32 R28, R30, UR4, R34 ;  /* 0x000000041e1c7c25 */ /* 0x000fc8000f8e0022 */
[----:B------:R-:W-:Y:S01]  /*1e520*/  IMAD R6, R30, UR5, R6 ;  /* 0x000000051e067c24 */ /* 0x000fe2000f8e0206 */
[----:B------:R-:W-:-:S04]  /*1e530*/  IADD3 R28, P0, R28, UR6, RZ ;  /* 0x000000061c1c7c10 */ /* 0x000fc8000ff1e0ff */
[--C-:B------:R-:W-:Y:S02]  /*1e540*/  IADD3.X R29, R29, UR7, R6.reuse, P0, !PT ;  /* 0x000000071d1d7c10 */ /* 0x100fe400087fe406 */
[----:B------:R-:W-:Y:S02]  /*1e550*/  ISETP.LT.OR P0, PT, R0, 0x1, !P3 ;  /* 0x000000010000780c */ /* 0x000fe40005f01670 */
[----:B------:R-:W-:-:S11]  /*1e560*/  PRMT R6, RZ, 0x7610, R6 ;  /* 0x00007610ff067816 */ /* 0x000fd60000000006 */
[----:B------:R-:W-:Y:S05]  /*1e570*/  @P0 BRA `(.L_x_34) ;  /* 0x0000000000080947 */ /* 0x000fea0003800000 */
[----:B------:R-:W-:Y:S02]  /*1e580*/  ULDC.64 UR8, c[0x0][0x208] ;  /* 0x0000820000087ab9 */ /* 0x000fe40000000a00 */
[----:B------:R0:W5:Y:S03]  /*1e590*/  LDG.E.U8 R6, desc[UR8][R28.64] ;  /* 0x000000081c067981 */ /* 0x000166000c1e1100 */
.L_x_34:
[----:B------:R-:W-:Y:S05]  /*1e5a0*/  BSYNC B1 ;  /* 0x0000000000017941 */ /* 0x000fea0003800000 */
.L_x_33:
[----:B-----5:R-:W-:Y:S01]  /*1e5b0*/  LOP3.LUT R6, R6, 0xff, RZ, 0xc0, !PT ;  /* 0x000000ff06067812 */ /* 0x020fe200078ec0ff */
[----:B------:R-:W-:Y:S01]  /*1e5c0*/  ULDC.64 UR8, c[0x0][0x208] ;  /* 0x0000820000087ab9 */ /* 0x000fe20000000a00 */
[----:B------:R-:W-:Y:S02]  /*1e5d0*/  BSSY B1, `(.L_x_35) ;  /* 0x000000c000017945 */ /* 0x000fe40003800000 */
[----:B------:R-:W-:-:S05]  /*1e5e0*/  F2FP.F16.E4M3.UNPACK_B R6, R6 ;  /* 0x00000006ff06723e */ /* 0x000fca00020006ff */
[----:B------:R-:W-:-:S05]  /*1e5f0*/  HADD2.F32 R6, -RZ, R6.H0_H0 ;  /* 0x20000006ff067230 */ /* 0x000fca0000004100 */
[----:B------:R-:W-:-:S04]  /*1e600*/  FMUL R6, R6, UR61 ;  /* 0x0000003d06067c20 */ /* 0x000fc80008400000 */
[--C-:B------:R-:W-:Y:S01]  /*1e610*/  FFMA R7, R7, UR60, R6.reuse ;  /* 0x0000003c07077c23 */ /* 0x100fe20008000006 */
[----:B------:R-:W-:-:S04]  /*1e620*/  PRMT R6, RZ, 0x7610, R6 ;  /* 0x00007610ff067816 */ /* 0x000fc80000000006 */
[----:B------:R-:W-:-:S05]  /*1e630*/  F2FP.SATFINITE.E4M3.F32.PACK_AB_MERGE_C R7, RZ, R7, RZ ;  /* 0x00000007ff07723e */ /* 0x000fca00048070ff */
[----:B------:R1:W-:Y:S01]  /*1e640*/  @!P0 STG.E.U8 desc[UR8][R2.64], R7 ;  /* 0x0000000702008986 */ /* 0x0003e2000c101108 */
[----:B------:R-:W-:-:S13]  /*1e650*/  ISETP.LT.OR P0, PT, R0, 0x2, !P3 ;  /* 0x000000020000780c */ /* 0x000fda0005f01670 */
[----:B-1----:R-:W-:Y:S05]  /*1e660*/  @P0 BRA `(.L_x_36) ;  /* 0x0000000000080947 */ /* 0x002fea0003800000 */
[----:B------:R-:W-:Y:S02]  /*1e670*/  ULDC.64 UR8, c[0x0][0x208] ;  /* 0x0000820000087ab9 */ /* 0x000fe40000000a00 */
[----:B------:R1:W5:Y:S03]  /*1e680*/  LDG.E.U8 R6, desc[UR8][R28.64+0x1] ;  /* 0x000001081c067981 */ /* 0x000366000c1e1100 */
.L_x_36:
[----:B------:R-:W-:Y:S05]  /*1e690*/  BSYNC B1 ;  /* 0x0000000000017941 */ /* 0x000fea0003800000 */
.L_x_35:
[----:B-----5:R-:W-:Y:S01]  /*1e6a0*/  LOP3.LUT R6, R6, 0xff, RZ, 0xc0, !PT ;  /* 0x000000ff06067812 */ /* 0x020fe200078ec0ff */
[----:B------:R-:W-:Y:S01]  /*1e6b0*/  ULDC.64 UR8, c[0x0][0x208] ;  /* 0x0000820000087ab9 */ /* 0x000fe20000000a00 */
[----:B------:R-:W-:Y:S01]  /*1e6c0*/  ISETP.GE.AND P2, PT, R32, 0x9, PT ;  /* 0x000000092000780c */ /* 0x000fe20003f46270 */
[----:B------:R-:W-:Y:S01]  /*1e6d0*/  BSSY B1, `(.L_x_37) ;  /* 0x0000013000017945 */ /* 0x000fe20003800000 */
[----:B------:R-:W-:-:S05]  /*1e6e0*/  F2FP.F16.E4M3.UNPACK_B R6, R6 ;  /* 0x00000006ff06723e */ /* 0x000fca00020006ff */
[----:B------:R-:W-:-:S05]  /*1e6f0*/  HADD2.F32 R6, -RZ, R6.H0_H0 ;  /* 0x20000006ff067230 */ /* 0x000fca0000004100 */
[----:B------:R-:W-:-:S04]  /*1e700*/  FMUL R6, R6, UR61 ;  /* 0x0000003d06067c20 */ /* 0x000fc80008400000 */
[----:B------:R-:W-:-:S05]  /*1e710*/  FFMA R8, R8, UR60, R6 ;  /* 0x0000003c08087c23 */ /* 0x000fca0008000006 */
[----:B------:R-:W-:-:S05]  /*1e720*/  F2FP.SATFINITE.E4M3.F32.PACK_AB_MERGE_C R8, RZ, R8, RZ ;  /* 0x00000008ff08723e */ /* 0x000fca00048070ff */
[----:B------:R2:W-:Y:S01]  /*1e730*/  @!P0 STG.E.U8 desc[UR8][R2.64+0x1], R8 ;  /* 0x0000010802008986 */ /* 0x0005e2000c101108 */
[----:B------:R-:W-:-:S05]  /*1e740*/  IADD3 R6, P0, R30, 0x8, RZ ;  /* 0x000000081e067810 */ /* 0x000fca0007f1e0ff */
[----:B------:R-:W-:-:S04]  /*1e750*/  IMAD.X R7, RZ, RZ, R31, P0 ;  /* 0x000000ffff077224 */ /* 0x000fc800000e061f */
[----:B------:R-:W-:-:S04]  /*1e760*/  IMAD R7, R7, UR4, RZ ;  /* 0x0000000407077c24 */ /* 0x000fc8000f8e02ff */
[C---:B--2---:R-:W-:Y:S02]  /*1e770*/  IMAD R8, R6.reuse, UR5, R7 ;  /* 0x0000000506087c24 */ /* 0x044fe4000f8e0207 */
[----:B------:R-:W-:-:S03]  /*1e780*/  IMAD.WIDE.U32 R6, R6, UR4, R34 ;  /* 0x0000000406067c25 */ /* 0x000fc6000f8e0022 */
[----:B------:R-:W-:-:S04]  /*1e790*/  IADD3 R6, P0, R6, UR6, RZ ;  /* 0x0000000606067c10 */ /* 0x000fc8000ff1e0ff */
[--C-:B------:R-:W-:Y:S02]  /*1e7a0*/  IADD3.X R7, R7, UR7, R8.reuse, P0, !PT ;  /* 0x0000000707077c10 */ /* 0x100fe400087fe408 */
[----:B------:R-:W-:Y:S02]  /*1e7b0*/  ISETP.LT.OR P0, PT, R0, 0x1, !P2 ;  /* 0x000000010000780c */ /* 0x000fe40005701670 */
[----:B------:R-:W-:-:S11]  /*1e7c0*/  PRMT R8, RZ, 0x7610, R8 ;  /* 0x00007610ff087816 */ /* 0x000fd60000000008 */
[----:B------:R-:W-:Y:S05]  /*1e7d0*/  @P0 BRA `(.L_x_38) ;  /* 0x0000000000080947 */ /* 0x000fea0003800000 */
[----:B------:R-:W-:Y:S02]  /*1e7e0*/  ULDC.64 UR8, c[0x0][0x208] ;  /* 0x0000820000087ab9 */ /* 0x000fe40000000a00 */
[----:B------:R2:W5:Y:S03]  /*1e7f0*/  LDG.E.U8 R8, desc[UR8][R6.64] ;  /* 0x0000000806087981 */ /* 0x000566000c1e1100 */
.L_x_38:
[----:B------:R-:W-:Y:S05]  /*1e800*/  BSYNC B1 ;  /* 0x0000000000017941 */ /* 0x000fea0003800000 */
.L_x_37:
        /* <DEDUP_REMOVED lines=11> */
[----:B---3--:R-:W-:Y:S05]  /*1e8c0*/  @P0 BRA `(.L_x_40) ;  /* 0x0000000000080947 */ /* 0x008fea0003800000 */
[----:B------:R-:W-:Y:S02]  /*1e8d0*/  ULDC.64 UR8, c[0x0][0x208] ;  /* 0x0000820000087ab9 */ /* 0x000fe40000000a00 */
[----:B------:R3:W5:Y:S03]  /*1e8e0*/  LDG.E.U8 R8, desc[UR8][R6.64+0x1] ;  /* 0x0000010806087981 */ /* 0x000766000c1e1100 */
.L_x_40:
[----:B------:R-:W-:Y:S05]  /*1e8f0*/  BSYNC B1 ;  /* 0x0000000000017941 */ /* 0x000fea0003800000 */
.L_x_39:
[----:B-----5:R-:W-:Y:S01]  /*1e900*/  LOP3.LUT R8, R8, 0xff, RZ, 0xc0, !PT ;  /* 0x000000ff08087812 */ /* 0x020fe200078ec0ff */
[----:B------:R-:W-:Y:S01]  /*1e910*/  ULDC.64 UR8, c[0x0][0x208] ;  /* 0x0000820000087ab9 */ /* 0x000fe20000000a00 */
[----:B------:R-:W-:Y:S01]  /*1e920*/  ISETP.LT.OR P1, PT, R0, 0x9, !P3 ;  /* 0x000000090000780c */ /* 0x000fe20005f21670 */
[----:B------:R-:W-:Y:S01]  /*1e930*/  BSSY B1, `(.L_x_41) ;  /* 0x000000b000017945 */ /* 0x000fe20003800000 */
[----:B------:R-:W-:-:S05]  /*1e940*/  F2FP.F16.E4M3.UNPACK_B R8, R8 ;  /* 0x00000008ff08723e */ /* 0x000fca00020006ff */
[----:B------:R-:W-:-:S05]  /*1e950*/  HADD2.F32 R8, -RZ, R8.H0_H0 ;  /* 0x20000008ff087230 */ /* 0x000fca0000004100 */
[----:B------:R-:W-:-:S04]  /*1e960*/  FMUL R8, R8, UR61 ;  /* 0x0000003d08087c20 */ /* 0x000fc80008400000 */
[--C-:B------:R-:W-:Y:S01]  /*1e970*/  FFMA R10, R10, UR60, R8.reuse ;  /* 0x0000003c0a0a7c23 */ /* 0x100fe20008000008 */
[----:B------:R-:W-:-:S04]  /*1e980*/  PRMT R8, RZ, 0x7610, R8 ;  /* 0x00007610ff087816 */ /* 0x000fc80000000008 */
[----:B------:R-:W-:-:S05]  /*1e990*/  F2FP.SATFINITE.E4M3.F32.PACK_AB_MERGE_C R10, RZ, R10, RZ ;  /* 0x0000000aff0a723e */ /* 0x000fca00048070ff */
[----:B------:R4:W-:Y:S01]  /*1e9a0*/  @!P0 STG.E.U8 desc[UR8][R4.64+0x1], R10 ;  /* 0x0000010a04008986 */ /* 0x0009e2000c101108 */
[----:B------:R-:W-:Y:S05]  /*1e9b0*/  @P1 BRA `(.L_x_42) ;  /* 0x0000000000081947 */ /* 0x000fea0003800000 */
[----:B------:R-:W-:Y:S02]  /*1e9c0*/  ULDC.64 UR8, c[0x0][0x208] ;  /* 0x0000820000087ab9 */ /* 0x000fe40000000a00 */
[----:B------:R0:W5:Y:S03]  /*1e9d0*/  LDG.E.U8 R8, desc[UR8][R28.64+0x8] ;  /* 0x000008081c087981 */ /* 0x000166000c1e1100 */
.L_x_42:
[----:B------:R-:W-:Y:S05]  /*1e9e0*/  BSYNC B1 ;  /* 0x0000000000017941 */ /* 0x000fea0003800000 */
.L_x_41:
        /* <DEDUP_REMOVED lines=14> */
.L_x_44:
[----:B------:R-:W-:Y:S05]  /*1ead0*/  BSYNC B1 ;  /* 0x0000000000017941 */ /* 0x000fea0003800000 */
.L_x_43:
        /* <DEDUP_REMOVED lines=14> */
.L_x_46:
[----:B------:R-:W-:Y:S05]  /*1ebc0*/  BSYNC B1 ;  /* 0x0000000000017941 */ /* 0x000fea0003800000 */
.L_x_45:
        /* <DEDUP_REMOVED lines=14> */
.L_x_48:
[----:B------:R-:W-:Y:S05]  /*1ecb0*/  BSYNC B1 ;  /* 0x0000000000017941 */ /* 0x000fea0003800000 */
.L_x_47:
[----:B-----5:R-:W-:Y:S01]  /*1ecc0*/  LOP3.LUT R9, R8, 0xff, RZ, 0xc0, !PT ;  /* 0x000000ff08097812 */ /* 0x020fe200078ec0ff */
[----:B------:R-:W-:Y:S01]  /*1ecd0*/  ULDC.64 UR8, c[0x0][0x208] ;  /* 0x0000820000087ab9 */ /* 0x000fe20000000a00 */
[----:B------:R-:W-:Y:S01]  /*1ece0*/  IADD3 R8, P1, R30, 0x80, RZ ;  /* 0x000000801e087810 */ /* 0x000fe20007f3e0ff */
[----:B------:R-:W-:Y:S01]  /*1ecf0*/  BSSY B1, `(.L_x_49) ;  /* 0x0000013000017945 */ /* 0x000fe20003800000 */
[----:B------:R-:W-:-:S05]  /*1ed00*/  F2FP.F16.E4M3.UNPACK_B R9, R9 ;  /* 0x00000009ff09723e */ /* 0x000fca00020006ff */
[----:B----4-:R-:W-:Y:S01]  /*1ed10*/  HADD2.F32 R10, -RZ, R9.H0_H0 ;  /* 0x20000009ff0a7230 */ /* 0x010fe20000004100 */
[----:B------:R-:W-:-:S04]  /*1ed20*/  IADD3.X R9, RZ, R31, RZ, P1, !PT ;  /* 0x0000001fff097210 */ /* 0x000fc80000ffe4ff */
[----:B------:R-:W-:Y:S01]  /*1ed30*/  FMUL R10, R10, UR61 ;  /* 0x0000003d0a0a7c20 */ /* 0x000fe20008400000 */
[----:B------:R-:W-:-:S03]  /*1ed40*/  IMAD R9, R9, UR4, RZ ;  /* 0x0000000409097c24 */ /* 0x000fc6000f8e02ff */
[----:B------:R-:W-:Y:S01]  /*1ed50*/  FFMA R10, R14, UR60, R10 ;  /* 0x0000003c0e0a7c23 */ /* 0x000fe2000800000a */
[C---:B0-----:R-:W-:Y:S02]  /*1ed60*/  IMAD R11, R8.reuse, UR5, R9 ;  /* 0x00000005080b7c24 */ /* 0x041fe4000f8e0209 */
[----:B------:R-:W-:Y:S02]  /*1ed70*/  IMAD.WIDE.U32 R8, R8, UR4, R34 ;  /* 0x0000000408087c25 */ /* 0x000fe4000f8e0022 */
[----:B------:R-:W-:Y:S02]  /*1ed80*/  F2FP.SATFINITE.E4M3.F32.PACK_AB_MERGE_C R10, RZ, R10, RZ ;  /* 0x0000000aff0a723e */ /* 0x000fe400048070ff */
[----:B------:R-:W-:-:S03]  /*1ed90*/  IADD3 R8, P1, R8, UR6, RZ ;  /* 0x0000000608087c10 */ /* 0x000fc6000ff3e0ff */
[----:B------:R0:W-:Y:S01]  /*1eda0*/  @!P0 STG.E.U8 desc[UR8][R4.64+0x9], R10 ;  /* 0x0000090a04008986 */ /* 0x0001e2000c101108 */
[----:B------:R-:W-:Y:S02]  /*1edb0*/  IADD3.X R9, R9, UR7, R11, P1, !PT ;  /* 0x0000000709097c10 */ /* 0x000fe40008ffe40b */
[----:B------:R-:W-:-:S04]  /*1edc0*/  ISETP.GE.AND P1, PT, R32, 0x81, PT ;  /* 0x000000812000780c */ /* 0x000fc80003f26270 */
[----:B------:R-:W-:Y:S02]  /*1edd0*/  ISETP.LT.OR P6, PT, R0, 0x1, !P1 ;  /* 0x000000010000780c */ /* 0x000fe40004fc1670 */
[----:B0-----:R-:W-:-:S11]  /*1ede0*/  PRMT R10, RZ, 0x7610, R10 ;  /* 0x00007610ff0a7816 */ /* 0x001fd6000000000a */
[----:B------:R-:W-:Y:S05]  /*1edf0*/  @P6 BRA `(.L_x_50) ;  /* 0x0000000000086947 */ /* 0x000fea0003800000 */
[----:B------:R-:W-:Y:S02]  /*1ee00*/  ULDC.64 UR8, c[0x0][0x208] ;  /* 0x0000820000087ab9 */ /* 0x000fe40000000a00 */
[----:B------:R0:W5:Y:S03]  /*1ee10*/  LDG.E.U8 R10, desc[UR8][R8.64] ;  /* 0x00000008080a7981 */ /* 0x000166000c1e1100 */
.L_x_50:
[----:B------:R-:W-:Y:S05]  /*1ee20*/  BSYNC B1 ;  /* 0x0000000000017941 */ /* 0x000fea0003800000 */
.L_x_49:
        /* <DEDUP_REMOVED lines=14> */
.L_x_52:
[----:B------:R-:W-:Y:S05]  /*1ef10*/  BSYNC B1 ;  /* 0x0000000000017941 */ /* 0x000fea0003800000 */
.L_x_51:
[----:B-----5:R-:W-:Y:S01]  /*1ef20*/  LOP3.LUT R11, R10, 0xff, RZ, 0xc0, !PT ;  /* 0x000000ff0a0b7812 */ /* 0x020fe200078ec0ff */
[----:B------:R-:W-:Y:S01]  /*1ef30*/  ULDC.64 UR8, c[0x0][0x208] ;  /* 0x0000820000087ab9 */ /* 0x000fe20000000a00 */
[----:B------:R-:W-:Y:S01]  /*1ef40*/  IADD3 R10, P0, R30, 0x88, RZ ;  /* 0x000000881e0a7810 */ /* 0x000fe20007f1e0ff */
[----:B------:R-:W-:Y:S01]  /*1ef50*/  BSSY B1, `(.L_x_53) ;  /* 0x0000013000017945 */ /* 0x000fe20003800000 */
[----:B------:R-:W-:-:S03]  /*1ef60*/  F2FP.F16.E4M3.UNPACK_B R11, R11 ;  /* 0x0000000bff0b723e */ /* 0x000fc600020006ff */
[----:B------:R-:W-:Y:S02]  /*1ef70*/  IMAD.X R30, RZ, RZ, R31, P0 ;  /* 0x000000ffff1e7224 */ /* 0x000fe400000e061f */
[----:B------:R-:W-:Y:S02]  /*1ef80*/  HADD2.F32 R11, -RZ, R11.H0_H0 ;  /* 0x2000000bff0b7230 */ /* 0x000fe40000004100 */
[----:B------:R-:W-:Y:S02]  /*1ef90*/  IMAD R12, R30, UR4, RZ ;  /* 0x000000041e0c7c24 */ /* 0x000fe4000f8e02ff */
[----:B------:R-:W-:-:S04]  /*1efa0*/  IMAD.WIDE.U32 R34, R10, UR4, R34 ;  /* 0x000000040a227c25 */ /* 0x000fc8000f8e0022 */
[----:B------:R-:W-:Y:S01]  /*1efb0*/  FMUL R11, R11, UR61 ;  /* 0x0000003d0b0b7c20 */ /* 0x000fe20008400000 */
[----:B------:R-:W-:-:S03]  /*1efc0*/  IMAD R12, R10, UR5, R12 ;  /* 0x000000050a0c7c24 */ /* 0x000fc6000f8e020c */
[----:B------:R-:W-:Y:S01]  /*1efd0*/  FFMA R16, R16, UR60, R11 ;  /* 0x0000003c10107c23 */ /* 0x000fe2000800000b */
[----:B------:R-:W-:-:S04]  /*1efe0*/  IADD3 R10, P0, R34, UR6, RZ ;  /* 0x00000006220a7c10 */ /* 0x000fc8000ff1e0ff */
[----:B------:R-:W-:Y:S02]  /*1eff0*/  F2FP.SATFINITE.E4M3.F32.PACK_AB_MERGE_C R16, RZ, R16, RZ ;  /* 0x00000010ff10723e */ /* 0x000fe400048070ff */
[--C-:B------:R-:W-:Y:S02]  /*1f000*/  IADD3.X R11, R35, UR7, R12.reuse, P0, !PT ;  /* 0x00000007230b7c10 */ /* 0x100fe400087fe40c */
[----:B------:R-:W-:Y:S01]  /*1f010*/  ISETP.GE.AND P0, PT, R32, 0x89, PT ;  /* 0x000000892000780c */ /* 0x000fe20003f06270 */
[----:B------:R0:W-:Y:S01]  /*1f020*/  @!P5 STG.E.U8 desc[UR8][R26.64+0x1], R16 ;  /* 0x000001101a00d986 */ /* 0x0001e2000c101108 */
[----:B------:R-:W-:Y:S02]  /*1f030*/  PRMT R12, RZ, 0x7610, R12 ;  /* 0x00007610ff0c7816 */ /* 0x000fe4000000000c */
[----:B------:R-:W-:-:S13]  /*1f040*/  ISETP.LT.OR P5, PT, R0, 0x1, !P0 ;  /* 0x000000010000780c */ /* 0x000fda00047a1670 */
[----:B0-----:R-:W-:Y:S05]  /*1f050*/  @P5 BRA `(.L_x_54) ;  /* 0x0000000000085947 */ /* 0x001fea0003800000 */
[----:B------:R-:W-:Y:S02]  /*1f060*/  ULDC.64 UR4, c[0x0][0x208] ;  /* 0x0000820000047ab9 */ /* 0x000fe40000000a00 */
[----:B------:R0:W5:Y:S03]  /*1f070*/  LDG.E.U8 R12, desc[UR4][R10.64] ;  /* 0x000000040a0c7981 */ /* 0x000166000c1e1100 */
.L_x_54:
[----:B------:R-:W-:Y:S05]  /*1f080*/  BSYNC B1 ;  /* 0x0000000000017941 */ /* 0x000fea0003800000 */
.L_x_53:
        /* <DEDUP_REMOVED lines=14> */
.L_x_56:
[----:B------:R-:W-:Y:S05]  /*1f170*/  BSYNC B1 ;  /* 0x0000000000017941 */ /* 0x000fea0003800000 */
.L_x_55:
        /* <DEDUP_REMOVED lines=14> */
.L_x_58:
[----:B------:R-:W-:Y:S05]  /*1f260*/  BSYNC B1 ;  /* 0x0000000000017941 */ /* 0x000fea0003800000 */
.L_x_57:
        /* <DEDUP_REMOVED lines=14> */
.L_x_60:
[----:B------:R-:W-:Y:S05]  /*1f350*/  BSYNC B1 ;  /* 0x0000000000017941 */ /* 0x000fea0003800000 */
.L_x_59:
        /* <DEDUP_REMOVED lines=14> */
.L_x_62:
[----:B------:R-:W-:Y:S05]  /*1f440*/  BSYNC B1 ;  /* 0x0000000000017941 */ /* 0x000fea0003800000 */
.L_x_61:
        /* <DEDUP_REMOVED lines=14> */
.L_x_64:
[----:B------:R-:W-:Y:S05]  /*1f530*/  BSYNC B1 ;  /* 0x0000000000017941 */ /* 0x000fea0003800000 */
.L_x_63:
        /* <DEDUP_REMOVED lines=14> */
.L_x_66:
[----:B------:R-:W-:Y:S05]  /*1f620*/  BSYNC B1 ;  /* 0x0000000000017941 */ /* 0x000fea0003800000 */
.L_x_65:
        /* <DEDUP_REMOVED lines=14> */
.L_x_68:
[----:B------:R-:W-:Y:S05]  /*1f710*/  BSYNC B1 ;  /* 0x0000000000017941 */ /* 0x000fea0003800000 */
.L_x_67:
        /* <DEDUP_REMOVED lines=14> */
.L_x_70:
[----:B------:R-:W-:Y:S05]  /*1f800*/  BSYNC B1 ;  /* 0x0000000000017941 */ /* 0x000fea0003800000 */
.L_x_69:
        /* <DEDUP_REMOVED lines=14> */
.L_x_72:
[----:B------:R-:W-:Y:S05]  /*1f8f0*/  BSYNC B1 ;  /* 0x0000000000017941 */ /* 0x000fea0003800000 */
.L_x_71:
        /* <DEDUP_REMOVED lines=14> */
.L_x_74:
[----:B------:R-:W-:Y:S05]  /*1f9e0*/  BSYNC B1 ;  /* 0x0000000000017941 */ /* 0x000fea0003800000 */
.L_x_73:
        /* <DEDUP_REMOVED lines=14> */
.L_x_76:
[----:B------:R-:W-:Y:S05]  /*1fad0*/  BSYNC B1 ;  /* 0x0000000000017941 */ /* 0x000fea0003800000 */
.L_x_75:
        /* <DEDUP_REMOVED lines=14> */
.L_x_78:
[----:B------:R-:W-:Y:S05]  /*1fbc0*/  BSYNC B1 ;  /* 0x0000000000017941 */ /* 0x000fea0003800000 */
.L_x_77:
        /* <DEDUP_REMOVED lines=14> */
.L_x_80:
[----:B------:R-:W-:Y:S05]  /*1fcb0*/  BSYNC B1 ;  /* 0x0000000000017941 */ /* 0x000fea0003800000 */
.L_x_79:
[----:B------:R-:W2:Y:S01]  /*1fcc0*/  LDL.LU R13, [R1+0xa0] ;  /* 0x0000a000010d7983 */ /* 0x000ea20000300800 */
[----:B-----5:R-:W-:Y:S01]  /*1fcd0*/  LOP3.LUT R12, R12, 0xff, RZ, 0xc0, !PT ;  /* 0x000000ff0c0c7812 */ /* 0x020fe200078ec0ff */
[----:B------:R-:W-:Y:S01]  /*1fce0*/  ULDC.64 UR4, c[0x0][0x208] ;  /* 0x0000820000047ab9 */ /* 0x000fe20000000a00 */
[----:B------:R-:W-:Y:S01]  /*1fcf0*/  ISETP.LT.OR P5, PT, R0, 0x11, !P1 ;  /* 0x000000110000780c */ /* 0x000fe20004fa1670 */
[----:B------:R-:W-:Y:S01]  /*1fd00*/  BSSY B1, `(.L_x_81) ;  /* 0x000000b000017945 */ /* 0x000fe20003800000 */
[----:B------:R-:W-:-:S05]  /*1fd10*/  F2FP.F16.E4M3.UNPACK_B R12, R12 ;  /* 0x0000000cff0c723e */ /* 0x000fca00020006ff */
[----:B------:R-:W-:-:S05]  /*1fd20*/  HADD2.F32 R12, -RZ, R12.H0_H0 ;  /* 0x2000000cff0c7230 */ /* 0x000fca0000004100 */
[----:B------:R-:W-:-:S04]  /*1fd30*/  FMUL R12, R12, UR61 ;  /* 0x0000003d0c0c7c20 */ /* 0x000fc80008400000 */
[----:B--2---:R-:W-:-:S05]  /*1fd40*/  FFMA R12, R13, UR60, R12 ;  /* 0x0000003c0d0c7c23 */ /* 0x004fca000800000c */
[----:B------:R-:W-:Y:S02]  /*1fd50*/  F2FP.SATFINITE.E4M3.F32.PACK_AB_MERGE_C R13, RZ, R12, RZ ;  /* 0x0000000cff0d723e */ /* 0x000fe400048070ff */
[----:B------:R-:W-:-:S03]  /*1fd60*/  PRMT R12, RZ, 0x7610, R12 ;  /* 0x00007610ff0c7816 */ /* 0x000fc6000000000c */
[----:B------:R2:W-:Y:S01]  /*1fd70*/  @!P6 STG.E.U8 desc[UR4][R4.64+0x19], R13 ;  /* 0x0000190d0400e986 */ /* 0x0005e2000c101104 */
[----:B------:R-:W-:Y:S05]  /*1fd80*/  @P5 BRA `(.L_x_82) ;  /* 0x0000000000085947 */ /* 0x000fea0003800000 */
[----:B------:R-:W-:Y:S02]  /*1fd90*/  ULDC.64 UR4, c[0x0][0x208] ;  /* 0x0000820000047ab9 */ /* 0x000fe40000000a00 */
[----:B------:R0:W5:Y:S03]  /*1fda0*/  LDG.E.U8 R12, desc[UR4][R8.64+0x10] ;  /* 0x00001004080c7981 */ /* 0x000166000c1e1100 */
.L_x_82:
[----:B------:R-:W-:Y:S05]  /*1fdb0*/  BSYNC B1 ;  /* 0x0000000000017941 */ /* 0x000fea0003800000 */
.L_x_81:
[----:B--2---:R-:W2:Y:S01]  /*1fdc0*/  LDL.LU R13, [R1+0xa4] ;  /* 0x0000a400010d7983 */ /* 0x004ea20000300800 */
        /* <DEDUP_REMOVED lines=14> */
.L_x_84:
[----:B------:R-:W-:Y:S05]  /*1feb0*/  BSYNC B1 ;  /* 0x0000000000017941 */ /* 0x000fea0003800000 */
.L_x_83:
        /* <DEDUP_REMOVED lines=15> */
.L_x_86:
[----:B------:R-:W-:Y:S05]  /*1ffb0*/  BSYNC B1 ;  /* 0x0000000000017941 */ /* 0x000fea0003800000 */
.L_x_85:
        /* <DEDUP_REMOVED lines=15> */
.L_x_88:
[----:B------:R-:W-:Y:S05]  /*200b0*/  BSYNC B1 ;  /* 0x0000000000017941 */ /* 0x000fea0003800000 */
.L_x_87:
        /* <DEDUP_REMOVED lines=15> */
.L_x_90:
[----:B------:R-:W-:Y:S05]  /*201b0*/  BSYNC B1 ;  /* 0x0000000000017941 */ /* 0x000fea0003800000 */
.L_x_89:
        /* <DEDUP_REMOVED lines=15> */
.L_x_92:
[----:B------:R-:W-:Y:S05]  /*202b0*/  BSYNC B1 ;  /* 0x0000000000017941 */ /* 0x000fea0003800000 */
.L_x_91:
        /* <DEDUP_REMOVED lines=15> */
.L_x_94:
[----:B------:R-:W-:Y:S05]  /*203b0*/  BSYNC B1 ;  /* 0x0000000000017941 */ /* 0x000fea0003800000 */
.L_x_93:
        /* <DEDUP_REMOVED lines=15> */
.L_x_96:
[----:B------:R-:W-:Y:S05]  /*204b0*/  BSYNC B1 ;  /* 0x0000000000017941 */ /* 0x000fea0003800000 */
.L_x_95:
        /* <DEDUP_REMOVED lines=15> */
.L_x_98:
[----:B------:R-:W-:Y:S05]  /*205b0*/  BSYNC B1 ;  /* 0x0000000000017941 */ /* 0x000fea0003800000 */
.L_x_97:
        /* <DEDUP_REMOVED lines=15> */
.L_x_100:
[----:B------:R-:W-:Y:S05]  /*206b0*/  BSYNC B1 ;  /* 0x0000000000017941 */ /* 0x000fea0003800000 */
.L_x_99:
        /* <DEDUP_REMOVED lines=15> */
.L_x_102:
[----:B------:R-:W-:Y:S05]  /*207b0*/  BSYNC B1 ;  /* 0x0000000000017941 */ /* 0x000fea0003800000 */
.L_x_101:
        /* <DEDUP_REMOVED lines=15> */
.L_x_104:
[----:B------:R-:W-:Y:S05]  /*208b0*/  BSYNC B1 ;  /* 0x0000000000017941 */ /* 0x000fea0003800000 */
.L_x_103:
        /* <DEDUP_REMOVED lines=15> */
.L_x_106:
[----:B------:R-:W-:Y:S05]  /*209b0*/  BSYNC B1 ;  /* 0x0000000000017941 */ /* 0x000fea0003800000 */
.L_x_105:
        /* <DEDUP_REMOVED lines=15> */
.L_x_108:
[----:B------:R-:W-:Y:S05]  /*20ab0*/  BSYNC B1 ;  /* 0x0000000000017941 */ /* 0x000fea0003800000 */
.L_x_107:
        /* <DEDUP_REMOVED lines=15> */
.L_x_110:
[----:B------:R-:W-:Y:S05]  /*20bb0*/  BSYNC B1 ;  /* 0x0000000000017941 */ /* 0x000fea0003800000 */
.L_x_109:
        /* <DEDUP_REMOVED lines=15> */
.L_x_112:
[----:B------:R-:W-:Y:S05]  /*20cb0*/  BSYNC B1 ;  /* 0x0000000000017941 */ /* 0x000fea0003800000 */
.L_x_111:
        /* <DEDUP_REMOVED lines=15> */
.L_x_114:
[----:B------:R-:W-:Y:S05]  /*20db0*/  BSYNC B1 ;  /* 0x0000000000017941 */ /* 0x000fea0003800000 */
.L_x_113:
        /* <DEDUP_REMOVED lines=15> */
.L_x_116:
[----:B------:R-:W-:Y:S05]  /*20eb0*/  BSYNC B1 ;  /* 0x0000000000017941 */ /* 0x000fea0003800000 */
.L_x_115:
        /* <DEDUP_REMOVED lines=15> */
.L_x_118:
[----:B------:R-:W-:Y:S05]  /*20fb0*/  BSYNC B1 ;  /* 0x0000000000017941 */ /* 0x000fea0003800000 */
.L_x_117:
        /* <DEDUP_REMOVED lines=15> */
.L_x_120:
[----:B------:R-:W-:Y:S05]  /*210b0*/  BSYNC B1 ;  /* 0x0000000000017941 */ /* 0x000fea0003800000 */
.L_x_119:
        /* <DEDUP_REMOVED lines=15> */
.L_x_122:
[----:B------:R-:W-:Y:S05]  /*211b0*/  BSYNC B1 ;  /* 0x0000000000017941 */ /* 0x000fea0003800000 */
.L_x_121:
        /* <DEDUP_REMOVED lines=15> */
.L_x_124:
[----:B------:R-:W-:Y:S05]  /*212b0*/  BSYNC B1 ;  /* 0x0000000000017941 */ /* 0x000fea0003800000 */
.L_x_123:
        /* <DEDUP_REMOVED lines=15> */
.L_x_126:
[----:B------:R-:W-:Y:S05]  /*213b0*/  BSYNC B1 ;  /* 0x0000000000017941 */ /* 0x000fea0003800000 */
.L_x_125:
        /* <DEDUP_REMOVED lines=15> */
.L_x_128:
[----:B------:R-:W-:Y:S05]  /*214b0*/  BSYNC B1 ;  /* 0x0000000000017941 */ /* 0x000fea0003800000 */
.L_x_127:
        /* <DEDUP_REMOVED lines=15> */
.L_x_130:
[----:B------:R-:W-:Y:S05]  /*215b0*/  BSYNC B1 ;  /* 0x0000000000017941 */ /* 0x000fea0003800000 */
.L_x_129:
        /* <DEDUP_REMOVED lines=15> */
.L_x_132:
[----:B------:R-:W-:Y:S05]  /*216b0*/  BSYNC B1 ;  /* 0x0000000000017941 */ /* 0x000fea0003800000 */
.L_x_131:
        /* <DEDUP_REMOVED lines=15> */
.L_x_134:
[----:B------:R-:W-:Y:S05]  /*217b0*/  BSYNC B1 ;  /* 0x0000000000017941 */ /* 0x000fea0003800000 */
.L_x_133:
        /* <DEDUP_REMOVED lines=15> */
.L_x_136:
[----:B------:R-:W-:Y:S05]  /*218b0*/  BSYNC B1 ;  /* 0x0000000000017941 */ /* 0x000fea0003800000 */
.L_x_135:
        /* <DEDUP_REMOVED lines=15> */
.L_x_138:
[----:B------:R-:W-:Y:S05]  /*219b0*/  BSYNC B1 ;  /* 0x0000000000017941 */ /* 0x000fea0003800000 */
.L_x_137:
        /* <DEDUP_REMOVED lines=15> */
.L_x_140:
[----:B------:R-:W-:Y:S05]  /*21ab0*/  BSYNC B1 ;  /* 0x0000000000017941 */ /* 0x000fea0003800000 */
.L_x_139:
        /* <DEDUP_REMOVED lines=15> */
.L_x_142:
[----:B------:R-:W-:Y:S05]  /*21bb0*/  BSYNC B1 ;  /* 0x0000000000017941 */ /* 0x000fea0003800000 */
.L_x_141:
        /* <DEDUP_REMOVED lines=15> */
.L_x_144:
[----:B------:R-:W-:Y:S05]  /*21cb0*/  BSYNC B1 ;  /* 0x0000000000017941 */ /* 0x000fea0003800000 */
.L_x_143:
        /* <DEDUP_REMOVED lines=15> */
.L_x_146:
[----:B------:R-:W-:Y:S05]  /*21db0*/  BSYNC B1 ;  /* 0x0000000000017941 */ /* 0x000fea0003800000 */
.L_x_145:
        /* <DEDUP_REMOVED lines=15> */
.L_x_148:
[----:B------:R-:W-:Y:S05]  /*21eb0*/  BSYNC B1 ;  /* 0x0000000000017941 */ /* 0x000fea0003800000 */
.L_x_147:
        /* <DEDUP_REMOVED lines=15> */
.L_x_150:
[----:B------:R-:W-:Y:S05]  /*21fb0*/  BSYNC B1 ;  /* 0x0000000000017941 */ /* 0x000fea0003800000 */
.L_x_149:
        /* <DEDUP_REMOVED lines=15> */
.L_x_152:
[----:B------:R-:W-:Y:S05]  /*220b0*/  BSYNC B1 ;  /* 0x0000000000017941 */ /* 0x000fea0003800000 */
.L_x_151:
        /* <DEDUP_REMOVED lines=15> */
.L_x_154:
[----:B------:R-:W-:Y:S05]  /*221b0*/  BSYNC B1 ;  /* 0x0000000000017941 */ /* 0x000fea0003800000 */
.L_x_153:
        /* <DEDUP_REMOVED lines=15> */
.L_x_156:
[----:B------:R-:W-:Y:S05]  /*222b0*/  BSYNC B1 ;  /* 0x0000000000017941 */ /* 0x000fea0003800000 */
.L_x_155:
        /* <DEDUP_REMOVED lines=15> */
.L_x_158:
[----:B------:R-:W-:Y:S05]  /*223b0*/  BSYNC B1 ;  /* 0x0000000000017941 */ /* 0x000fea0003800000 */
.L_x_157:
        /* <DEDUP_REMOVED lines=15> */
.L_x_160:
[----:B------:R-:W-:Y:S05]  /*224b0*/  BSYNC B1 ;  /* 0x0000000000017941 */ /* 0x000fea0003800000 */
.L_x_159:
        /* <DEDUP_REMOVED lines=15> */
.L_x_162:
[----:B------:R-:W-:Y:S05]  /*225b0*/  BSYNC B1 ;  /* 0x0000000000017941 */ /* 0x000fea0003800000 */
.L_x_161:
        /* <DEDUP_REMOVED lines=15> */
.L_x_164:
[----:B------:R-:W-:Y:S05]  /*226b0*/  BSYNC B1 ;  /* 0x0000000000017941 */ /* 0x000fea0003800000 */
.L_x_163:
        /* <DEDUP_REMOVED lines=15> */
.L_x_166:
[----:B------:R-:W-:Y:S05]  /*227b0*/  BSYNC B1 ;  /* 0x0000000000017941 */ /* 0x000fea0003800000 */
.L_x_165:
        /* <DEDUP_REMOVED lines=15> */
.L_x_168:
[----:B------:R-:W-:Y:S05]  /*228b0*/  BSYNC B1 ;  /* 0x0000000000017941 */ /* 0x000fea0003800000 */
.L_x_167:
        /* <DEDUP_REMOVED lines=15> */
.L_x_170:
[----:B------:R-:W-:Y:S05]  /*229b0*/  BSYNC B1 ;  /* 0x0000000000017941 */ /* 0x000fea0003800000 */
.L_x_169:
        /* <DEDUP_REMOVED lines=15> */
.L_x_172:
[----:B------:R-:W-:Y:S05]  /*22ab0*/  BSYNC B1 ;  /* 0x0000000000017941 */ /* 0x000fea0003800000 */
.L_x_171:
        /* <DEDUP_REMOVED lines=15> */
.L_x_174:
[----:B------:R-:W-:Y:S05]  /*22bb0*/  BSYNC B1 ;  /* 0x0000000000017941 */ /* 0x000fea0003800000 */
.L_x_173:
        /* <DEDUP_REMOVED lines=15> */
.L_x_176:
[----:B------:R-:W-:Y:S05]  /*22cb0*/  BSYNC B1 ;  /* 0x0000000000017941 */ /* 0x000fea0003800000 */
.L_x_175:
        /* <DEDUP_REMOVED lines=15> */
.L_x_178:
[----:B------:R-:W-:Y:S05]  /*22db0*/  BSYNC B1 ;  /* 0x0000000000017941 */ /* 0x000fea0003800000 */
.L_x_177:
        /* <DEDUP_REMOVED lines=15> */
.L_x_180:
[----:B------:R-:W-:Y:S05]  /*22eb0*/  BSYNC B1 ;  /* 0x0000000000017941 */ /* 0x000fea0003800000 */
.L_x_179:
        /* <DEDUP_REMOVED lines=15> */
.L_x_182:
[----:B------:R-:W-:Y:S05]  /*22fb0*/  BSYNC B1 ;  /* 0x0000000000017941 */ /* 0x000fea0003800000 */
.L_x_181:
        /* <DEDUP_REMOVED lines=15> */
.L_x_184:
[----:B------:R-:W-:Y:S05]  /*230b0*/  BSYNC B1 ;  /* 0x0000000000017941 */ /* 0x000fea0003800000 */
.L_x_183:
        /* <DEDUP_REMOVED lines=15> */
.L_x_186:
[----:B------:R-:W-:Y:S05]  /*231b0*/  BSYNC B1 ;  /* 0x0000000000017941 */ /* 0x000fea0003800000 */
.L_x_185:
        /* <DEDUP_REMOVED lines=15> */
.L_x_188:
[----:B------:R-:W-:Y:S05]  /*232b0*/  BSYNC B1 ;  /* 0x0000000000017941 */ /* 0x000fea0003800000 */
.L_x_187:
        /* <DEDUP_REMOVED lines=15> */
.L_x_190:
[----:B------:R-:W-:Y:S05]  /*233b0*/  BSYNC B1 ;  /* 0x0000000000017941 */ /* 0x000fea0003800000 */
.L_x_189:
        /* <DEDUP_REMOVED lines=15> */
.L_x_192:
[----:B------:R-:W-:Y:S05]  /*234b0*/  BSYNC B1 ;  /* 0x0000000000017941 */ /* 0x000fea0003800000 */
.L_x_191:
        /* <DEDUP_REMOVED lines=15> */
.L_x_194:
[----:B------:R-:W-:Y:S05]  /*235b0*/  BSYNC B1 ;  /* 0x0000000000017941 */ /* 0x000fea0003800000 */
.L_x_193:
        /* <DEDUP_REMOVED lines=15> */
.L_x_196:
[----:B------:R-:W-:Y:S05]  /*236b0*/  BSYNC B1 ;  /* 0x0000000000017941 */ /* 0x000fea0003800000 */
.L_x_195:
        /* <DEDUP_REMOVED lines=15> */
.L_x_198:
[----:B------:R-:W-:Y:S05]  /*237b0*/  BSYNC B1 ;  /* 0x0000000000017941 */ /* 0x000fea0003800000 */
.L_x_197:
        /* <DEDUP_REMOVED lines=15> */
.L_x_200:
[----:B------:R-:W-:Y:S05]  /*238b0*/  BSYNC B1 ;  /* 0x0000000000017941 */ /* 0x000fea0003800000 */
.L_x_199:
        /* <DEDUP_REMOVED lines=15> */
.L_x_202:
[----:B------:R-:W-:Y:S05]  /*239b0*/  BSYNC B1 ;  /* 0x0000000000017941 */ /* 0x000fea0003800000 */
.L_x_201:
        /* <DEDUP_REMOVED lines=15> */
.L_x_204:
[----:B------:R-:W-:Y:S05]  /*23ab0*/  BSYNC B1 ;  /* 0x0000000000017941 */ /* 0x000fea0003800000 */
.L_x_203:
        /* <DEDUP_REMOVED lines=15> */
.L_x_206:
[----:B------:R-:W-:Y:S05]  /*23bb0*/  BSYNC B1 ;  /* 0x0000000000017941 */ /* 0x000fea0003800000 */
.L_x_205:
        /* <DEDUP_REMOVED lines=15> */
.L_x_208:
[----:B------:R-:W-:Y:S05]  /*23cb0*/  BSYNC B1 ;  /* 0x0000000000017941 */ /* 0x000fea0003800000 */
.L_x_207:
        /* <DEDUP_REMOVED lines=15> */
.L_x_210:
[----:B------:R-:W-:Y:S05]  /*23db0*/  BSYNC B1 ;  /* 0x0000000000017941 */ /* 0x000fea0003800000 */
.L_x_209:
        /* <DEDUP_REMOVED lines=15> */
.L_x_212:
[----:B------:R-:W-:Y:S05]  /*23eb0*/  BSYNC B1 ;  /* 0x0000000000017941 */ /* 0x000fea0003800000 */
.L_x_211:
        /* <DEDUP_REMOVED lines=15> */
.L_x_214:
[----:B------:R-:W-:Y:S05]  /*23fb0*/  BSYNC B1 ;  /* 0x0000000000017941 */ /* 0x000fea0003800000 */
.L_x_213:
        /* <DEDUP_REMOVED lines=15> */
.L_x_216:
[----:B------:R-:W-:Y:S05]  /*240b0*/  BSYNC B1 ;  /* 0x0000000000017941 */ /* 0x000fea0003800000 */
.L_x_215:
        /* <DEDUP_REMOVED lines=15> */
.L_x_218:
[----:B------:R-:W-:Y:S05]  /*241b0*/  BSYNC B1 ;  /* 0x0000000000017941 */ /* 0x000fea0003800000 */
.L_x_217:
        /* <DEDUP_REMOVED lines=15> */
.L_x_220:
[----:B------:R-:W-:Y:S05]  /*242b0*/  BSYNC B1 ;  /* 0x0000000000017941 */ /* 0x000fea0003800000 */
.L_x_219:
        /* <DEDUP_REMOVED lines=15> */
.L_x_222:
[----:B------:R-:W-:Y:S05]  /*243b0*/  BSYNC B1 ;  /* 0x0000000000017941 */ /* 0x000fea0003800000 */
.L_x_221:
        /* <DEDUP_REMOVED lines=15> */
.L_x_224:
[----:B------:R-:W-:Y:S05]  /*244b0*/  BSYNC B1 ;  /* 0x0000000000017941 */ /* 0x000fea0003800000 */
.L_x_223:
        /* <DEDUP_REMOVED lines=15> */
.L_x_226:
[----:B------:R-:W-:Y:S05]  /*245b0*/  BSYNC B1 ;  /* 0x0000000000017941 */ /* 0x000fea0003800000 */
.L_x_225:
        /* <DEDUP_REMOVED lines=15> */
.L_x_228:
[----:B------:R-:W-:Y:S05]  /*246b0*/  BSYNC B1 ;  /* 0x0000000000017941 */ /* 0x000fea0003800000 */
.L_x_227:
        /* <DEDUP_REMOVED lines=15> */
.L_x_230:
[----:B------:R-:W-:Y:S05]  /*247b0*/  BSYNC B1 ;  /* 0x0000000000017941 */ /* 0x000fea0003800000 */
.L_x_229:
        /* <DEDUP_REMOVED lines=15> */
.L_x_232:
[----:B------:R-:W-:Y:S05]  /*248b0*/  BSYNC B1 ;  /* 0x0000000000017941 */ /* 0x000fea0003800000 */
.L_x_231:
        /* <DEDUP_REMOVED lines=15> */
.L_x_234:
[----:B------:R-:W-:Y:S05]  /*249b0*/  BSYNC B1 ;  /* 0x0000000000017941 */ /* 0x000fea0003800000 */
.L_x_233:
        /* <DEDUP_REMOVED lines=15> */
.L_x_236:
[----:B------:R-:W-:Y:S05]  /*24ab0*/  BSYNC B1 ;  /* 0x0000000000017941 */ /* 0x000fea0003800000 */
.L_x_235:
        /* <DEDUP_REMOVED lines=15> */
.L_x_238:
[----:B------:R-:W-:Y:S05]  /*24bb0*/  BSYNC B1 ;  /* 0x0000000000017941 */ /* 0x000fea0003800000 */
.L_x_237:
        /* <DEDUP_REMOVED lines=15> */
.L_x_240:
[----:B------:R-:W-:Y:S05]  /*24cb0*/  BSYNC B1 ;  /* 0x0000000000017941 */ /* 0x000fea0003800000 */
.L_x_239:
        /* <DEDUP_REMOVED lines=15> */
.L_x_242:
[----:B------:R-:W-:Y:S05]  /*24db0*/  BSYNC B1 ;  /* 0x0000000000017941 */ /* 0x000fea0003800000 */
.L_x_241:
        /* <DEDUP_REMOVED lines=15> */
.L_x_244:
[----:B------:R-:W-:Y:S05]  /*24eb0*/  BSYNC B1 ;  /* 0x0000000000017941 */ /* 0x000fea0003800000 */
.L_x_243:
        /* <DEDUP_REMOVED lines=15> */
.L_x_246:
[----:B------:R-:W-:Y:S05]  /*24fb0*/  BSYNC B1 ;  /* 0x0000000000017941 */ /* 0x000fea0003800000 */
.L_x_245:
        /* <DEDUP_REMOVED lines=15> */
.L_x_248:
[----:B------:R-:W-:Y:S05]  /*250b0*/  BSYNC B1 ;  /* 0x0000000000017941 */ /* 0x000fea0003800000 */
.L_x_247:
        /* <DEDUP_REMOVED lines=15> */
.L_x_250:
[----:B------:R-:W-:Y:S05]  /*251b0*/  BSYNC B1 ;  /* 0x0000000000017941 */ /* 0x000fea0003800000 */
.L_x_249:
        /* <DEDUP_REMOVED lines=15> */
.L_x_252:
[----:B------:R-:W-:Y:S05]  /*252b0*/  BSYNC B1 ;  /* 0x0000000000017941 */ /* 0x000fea0003800000 */
.L_x_251:
        /* <DEDUP_REMOVED lines=15> */
.L_x_254:
[----:B------:R-:W-:Y:S05]  /*253b0*/  BSYNC B1 ;  /* 0x0000000000017941 */ /* 0x000fea0003800000 */
.L_x_253:
        /* <DEDUP_REMOVED lines=15> */
.L_x_256:
[----:B------:R-:W-:Y:S05]  /*254b0*/  BSYNC B1 ;  /* 0x0000000000017941 */ /* 0x000fea0003800000 */
.L_x_255:
        /* <DEDUP_REMOVED lines=15> */
.L_x_258:
[----:B------:R-:W-:Y:S05]  /*255b0*/  BSYNC B1 ;  /* 0x0000000000017941 */ /* 0x000fea0003800000 */
.L_x_257:
        /* <DEDUP_REMOVED lines=15> */
.L_x_260:
[----:B------:R-:W-:Y:S05]  /*256b0*/  BSYNC B1 ;  /* 0x0000000000017941 */ /* 0x000fea0003800000 */
.L_x_259:
        /* <DEDUP_REMOVED lines=15> */
.L_x_262:
[----:B------:R-:W-:Y:S05]  /*257b0*/  BSYNC B1 ;  /* 0x0000000000017941 */ /* 0x000fea0003800000 */
.L_x_261:
        /* <DEDUP_REMOVED lines=15> */
.L_x_264:
[----:B------:R-:W-:Y:S05]  /*258b0*/  BSYNC B1 ;  /* 0x0000000000017941 */ /* 0x000fea0003800000 */
.L_x_263:
        /* <DEDUP_REMOVED lines=15> */
.L_x_266:
[----:B------:R-:W-:Y:S05]  /*259b0*/  BSYNC B1 ;  /* 0x0000000000017941 */ /* 0x000fea0003800000 */
.L_x_265:
        /* <DEDUP_REMOVED lines=15> */
.L_x_268:
[----:B------:R-:W-:Y:S05]  /*25ab0*/  BSYNC B1 ;  /* 0x0000000000017941 */ /* 0x000fea0003800000 */
.L_x_267:
        /* <DEDUP_REMOVED lines=15> */
.L_x_270:
[----:B------:R-:W-:Y:S05]  /*25bb0*/  BSYNC B1 ;  /* 0x0000000000017941 */ /* 0x000fea0003800000 */
.L_x_269:
        /* <DEDUP_REMOVED lines=15> */
.L_x_272:
[----:B------:R-:W-:Y:S05]  /*25cb0*/  BSYNC B1 ;  /* 0x0000000000017941 */ /* 0x000fea0003800000 */
.L_x_271:
        /* <DEDUP_REMOVED lines=15> */
.L_x_274:
[----:B------:R-:W-:Y:S05]  /*25db0*/  BSYNC B1 ;  /* 0x0000000000017941 */ /* 0x000fea0003800000 */
.L_x_273:
        /* <DEDUP_REMOVED lines=15> */
.L_x_276:
[----:B------:R-:W-:Y:S05]  /*25eb0*/  BSYNC B1 ;  /* 0x0000000000017941 */ /* 0x000fea0003800000 */
.L_x_275:
        /* <DEDUP_REMOVED lines=15> */
.L_x_278:
[----:B------:R-:W-:Y:S05]  /*25fb0*/  BSYNC B1 ;  /* 0x0000000000017941 */ /* 0x000fea0003800000 */
.L_x_277:
        /* <DEDUP_REMOVED lines=15> */
.L_x_280:
[----:B------:R-:W-:Y:S05]  /*260b0*/  BSYNC B1 ;  /* 0x0000000000017941 */ /* 0x000fea0003800000 */
.L_x_279:
        /* <DEDUP_REMOVED lines=15> */
.L_x_282:
[----:B------:R-:W-:Y:S05]  /*261b0*/  BSYNC B1 ;  /* 0x0000000000017941 */ /* 0x000fea0003800000 */
.L_x_281:
        /* <DEDUP_REMOVED lines=15> */
.L_x_284:
[----:B------:R-:W-:Y:S05]  /*262b0*/  BSYNC B1 ;  /* 0x0000000000017941 */ /* 0x000fea0003800000 */
.L_x_283:
        /* <DEDUP_REMOVED lines=15> */
.L_x_286:
[----:B------:R-:W-:Y:S05]  /*263b0*/  BSYNC B1 ;  /* 0x0000000000017941 */ /* 0x000fea0003800000 */
.L_x_285:
        /* <DEDUP_REMOVED lines=15> */
.L_x_288:
[----:B------:R-:W-:Y:S05]  /*264b0*/  BSYNC B1 ;  /* 0x0000000000017941 */ /* 0x000fea0003800000 */
.L_x_287:
        /* <DEDUP_REMOVED lines=15> */
.L_x_290:
[----:B------:R-:W-:Y:S05]  /*265b0*/  BSYNC B1 ;  /* 0x0000000000017941 */ /* 0x000fea0003800000 */
.L_x_289:
        /* <DEDUP_REMOVED lines=15> */
.L_x_292:
[----:B------:R-:W-:Y:S05]  /*266b0*/  BSYNC B1 ;  /* 0x0000000000017941 */ /* 0x000fea0003800000 */
.L_x_291:
        /* <DEDUP_REMOVED lines=15> */
.L_x_294:
[----:B------:R-:W-:Y:S05]  /*267b0*/  BSYNC B1 ;  /* 0x0000000000017941 */ /* 0x000fea0003800000 */
.L_x_293:
        /* <DEDUP_REMOVED lines=15> */
.L_x_296:
[----:B------:R-:W-:Y:S05]  /*268b0*/  BSYNC B1 ;  /* 0x0000000000017941 */ /* 0x000fea0003800000 */
.L_x_295:
        /* <DEDUP_REMOVED lines=15> */
.L_x_298:
[----:B------:R-:W-:Y:S05]  /*269b0*/  BSYNC B1 ;  /* 0x0000000000017941 */ /* 0x000fea0003800000 */
.L_x_297:
        /* <DEDUP_REMOVED lines=15> */
.L_x_300:
[----:B------:R-:W-:Y:S05]  /*26ab0*/  BSYNC B1 ;  /* 0x0000000000017941 */ /* 0x000fea0003800000 */
.L_x_299:
        /* <DEDUP_REMOVED lines=15> */
.L_x_302:
[----:B------:R-:W-:Y:S05]  /*26bb0*/  BSYNC B1 ;  /* 0x0000000000017941 */ /* 0x000fea0003800000 */
.L_x_301:
        /* <DEDUP_REMOVED lines=15> */
.L_x_304:
[----:B------:R-:W-:Y:S05]  /*26cb0*/  BSYNC B1 ;  /* 0x0000000000017941 */ /* 0x000fea0003800000 */
.L_x_303:
        /* <DEDUP_REMOVED lines=15> */
.L_x_306:
[----:B------:R-:W-:Y:S05]  /*26db0*/  BSYNC B1 ;  /* 0x0000000000017941 */ /* 0x000fea0003800000 */
.L_x_305:
        /* <DEDUP_REMOVED lines=15> */
.L_x_308:
[----:B------:R-:W-:Y:S05]  /*26eb0*/  BSYNC B1 ;  /* 0x0000000000017941 */ /* 0x000fea0003800000 */
.L_x_307:
        /* <DEDUP_REMOVED lines=15> */
.L_x_310:
[----:B------:R-:W-:Y:S05]  /*26fb0*/  BSYNC B1 ;  /* 0x0000000000017941 */ /* 0x000fea0003800000 */
.L_x_309:
        /* <DEDUP_REMOVED lines=15> */
.L_x_312:
[----:B------:R-:W-:Y:S05]  /*270b0*/  BSYNC B1 ;  /* 0x0000000000017941 */ /* 0x000fea0003800000 */
.L_x_311:
        /* <DEDUP_REMOVED lines=15> */
.L_x_314:
[----:B------:R-:W-:Y:S05]  /*271b0*/  BSYNC B1 ;  /* 0x0000000000017941 */ /* 0x000fea0003800000 */
.L_x_313:
        /* <DEDUP_REMOVED lines=15> */
.L_x_316:
[----:B------:R-:W-:Y:S05]  /*272b0*/  BSYNC B1 ;  /* 0x0000000000017941 */ /* 0x000fea0003800000 */
.L_x_315:
        /* <DEDUP_REMOVED lines=15> */
.L_x_318:
[----:B------:R-:W-:Y:S05]  /*273b0*/  BSYNC B1 ;  /* 0x0000000000017941 */ /* 0x000fea0003800000 */
.L_x_317:
        /* <DEDUP_REMOVED lines=15> */
.L_x_320:
[----:B------:R-:W-:Y:S05]  /*274b0*/  BSYNC B1 ;  /* 0x0000000000017941 */ /* 0x000fea0003800000 */
.L_x_319:
        /* <DEDUP_REMOVED lines=15> */
.L_x_322:
[----:B------:R-:W-:Y:S05]  /*275b0*/  BSYNC B1 ;  /* 0x0000000000017941 */ /* 0x000fea0003800000 */
.L_x_321:
        /* <DEDUP_REMOVED lines=15> */
.L_x_324:
[----:B------:R-:W-:Y:S05]  /*276b0*/  BSYNC B1 ;  /* 0x0000000000017941 */ /* 0x000fea0003800000 */
.L_x_323:
        /* <DEDUP_REMOVED lines=15> */
.L_x_326:
[----:B------:R-:W-:Y:S05]  /*277b0*/  BSYNC B1 ;  /* 0x0000000000017941 */ /* 0x000fea0003800000 */
.L_x_325:
        /* <DEDUP_REMOVED lines=15> */
.L_x_328:
[----:B------:R-:W-:Y:S05]  /*278b0*/  BSYNC B1 ;  /* 0x0000000000017941 */ /* 0x000fea0003800000 */
.L_x_327:
        /* <DEDUP_REMOVED lines=15> */
.L_x_330:
[----:B------:R-:W-:Y:S05]  /*279b0*/  BSYNC B1 ;  /* 0x0000000000017941 */ /* 0x000fea0003800000 */
.L_x_329:
        /* <DEDUP_REMOVED lines=15> */
.L_x_332:
[----:B------:R-:W-:Y:S05]  /*27ab0*/  BSYNC B1 ;  /* 0x0000000000017941 */ /* 0x000fea0003800000 */
.L_x_331:
        /* <DEDUP_REMOVED lines=15> */
.L_x_334:
[----:B------:R-:W-:Y:S05]  /*27bb0*/  BSYNC B1 ;  /* 0x0000000000017941 */ /* 0x000fea0003800000 */
.L_x_333:
        /* <DEDUP_REMOVED lines=15> */
.L_x_336:
[----:B------:R-:W-:Y:S05]  /*27cb0*/  BSYNC B1 ;  /* 0x0000000000017941 */ /* 0x000fea0003800000 */
.L_x_335:
        /* <DEDUP_REMOVED lines=15> */
.L_x_338:
[----:B------:R-:W-:Y:S05]  /*27db0*/  BSYNC B1 ;  /* 0x0000000000017941 */ /* 0x000fea0003800000 */
.L_x_337:
        /* <DEDUP_REMOVED lines=15> */
.L_x_340:
[----:B------:R-:W-:Y:S05]  /*27eb0*/  BSYNC B1 ;  /* 0x0000000000017941 */ /* 0x000fea0003800000 */
.L_x_339:
        /* <DEDUP_REMOVED lines=15> */
.L_x_342:
[----:B------:R-:W-:Y:S05]  /*27fb0*/  BSYNC B1 ;  /* 0x0000000000017941 */ /* 0x000fea0003800000 */
.L_x_341:
        /* <DEDUP_REMOVED lines=15> */
.L_x_344:
[----:B------:R-:W-:Y:S05]  /*280b0*/  BSYNC B1 ;  /* 0x0000000000017941 */ /* 0x000fea0003800000 */
.L_x_343:
        /* <DEDUP_REMOVED lines=15> */
.L_x_346:
[----:B------:R-:W-:Y:S05]  /*281b0*/  BSYNC B1 ;  /* 0x0000000000017941 */ /* 0x000fea0003800000 */
.L_x_345:
        /* <DEDUP_REMOVED lines=15> */
.L_x_348:
[----:B------:R-:W-:Y:S05]  /*282b0*/  BSYNC B1 ;  /* 0x0000000000017941 */ /* 0x000fea0003800000 */
.L_x_347:
        /* <DEDUP_REMOVED lines=15> */
.L_x_350:
[----:B------:R-:W-:Y:S05]  /*283b0*/  BSYNC B1 ;  /* 0x0000000000017941 */ /* 0x000fea0003800000 */
.L_x_349:
        /* <DEDUP_REMOVED lines=15> */
.L_x_352:
[----:B------:R-:W-:Y:S05]  /*284b0*/  BSYNC B1 ;  /* 0x0000000000017941 */ /* 0x000fea0003800000 */
.L_x_351:
        /* <DEDUP_REMOVED lines=15> */
.L_x_354:
[----:B------:R-:W-:Y:S05]  /*285b0*/  BSYNC B1 ;  /* 0x0000000000017941 */ /* 0x000fea0003800000 */
.L_x_353:
        /* <DEDUP_REMOVED lines=15> */
.L_x_356:
[----:B------:R-:W-:Y:S05]  /*286b0*/  BSYNC B1 ;  /* 0x0000000000017941 */ /* 0x000fea0003800000 */
.L_x_355:
        /* <DEDUP_REMOVED lines=15> */
.L_x_358:
[----:B------:R-:W-:Y:S05]  /*287b0*/  BSYNC B1 ;  /* 0x0000000000017941 */ /* 0x000fea0003800000 */
.L_x_357:
        /* <DEDUP_REMOVED lines=15> */
.L_x_360:
[----:B------:R-:W-:Y:S05]  /*288b0*/  BSYNC B1 ;  /* 0x0000000000017941 */ /* 0x000fea0003800000 */
.L_x_359:
        /* <DEDUP_REMOVED lines=15> */
.L_x_362:
[----:B------:R-:W-:Y:S05]  /*289b0*/  BSYNC B1 ;  /* 0x0000000000017941 */ /* 0x000fea0003800000 */
.L_x_361:
        /* <DEDUP_REMOVED lines=15> */
.L_x_364:
[----:B------:R-:W-:Y:S05]  /*28ab0*/  BSYNC B1 ;  /* 0x0000000000017941 */ /* 0x000fea0003800000 */
.L_x_363:
        /* <DEDUP_REMOVED lines=15> */
.L_x_366:
[----:B------:R-:W-:Y:S05]  /*28bb0*/  BSYNC B1 ;  /* 0x0000000000017941 */ /* 0x000fea0003800000 */
.L_x_365:
        /* <DEDUP_REMOVED lines=15> */
.L_x_368:
[----:B------:R-:W-:Y:S05]  /*28cb0*/  BSYNC B1 ;  /* 0x0000000000017941 */ /* 0x000fea0003800000 */
.L_x_367:
        /* <DEDUP_REMOVED lines=15> */
.L_x_370:
[----:B------:R-:W-:Y:S05]  /*28db0*/  BSYNC B1 ;  /* 0x0000000000017941 */ /* 0x000fea0003800000 */
.L_x_369:
        /* <DEDUP_REMOVED lines=15> */
.L_x_372:
[----:B------:R-:W-:Y:S05]  /*28eb0*/  BSYNC B1 ;  /* 0x0000000000017941 */ /* 0x000fea0003800000 */
.L_x_371:
        /* <DEDUP_REMOVED lines=15> */
.L_x_374:
[----:B------:R-:W-:Y:S05]  /*28fb0*/  BSYNC B1 ;  /* 0x0000000000017941 */ /* 0x000fea0003800000 */
.L_x_373:
        /* <DEDUP_REMOVED lines=15> */
.L_x_376:
[----:B------:R-:W-:Y:S05]  /*290b0*/  BSYNC B1 ;  /* 0x0000000000017941 */ /* 0x000fea0003800000 */
.L_x_375:
        /* <DEDUP_REMOVED lines=15> */
.L_x_378:
[----:B------:R-:W-:Y:S05]  /*291b0*/  BSYNC B1 ;  /* 0x0000000000017941 */ /* 0x000fea0003800000 */
.L_x_377:
        /* <DEDUP_REMOVED lines=15> */
.L_x_380:
[----:B------:R-:W-:Y:S05]  /*292b0*/  BSYNC B1 ;  /* 0x0000000000017941 */ /* 0x000fea0003800000 */
.L_x_379:
        /* <DEDUP_REMOVED lines=15> */
.L_x_382:
[----:B------:R-:W-:Y:S05]  /*293b0*/  BSYNC B1 ;  /* 0x0000000000017941 */ /* 0x000fea0003800000 */
.L_x_381:
        /* <DEDUP_REMOVED lines=15> */
.L_x_384:
[----:B------:R-:W-:Y:S05]  /*294b0*/  BSYNC B1 ;  /* 0x0000000000017941 */ /* 0x000fea0003800000 */
.L_x_383:
        /* <DEDUP_REMOVED lines=15> */
.L_x_386:
[----:B------:R-:W-:Y:S05]  /*295b0*/  BSYNC B1 ;  /* 0x0000000000017941 */ /* 0x000fea0003800000 */
.L_x_385:
        /* <DEDUP_REMOVED lines=15> */
.L_x_388:
[----:B------:R-:W-:Y:S05]  /*296b0*/  BSYNC B1 ;  /* 0x0000000000017941 */ /* 0x000fea0003800000 */
.L_x_387:
        /* <DEDUP_REMOVED lines=15> */
.L_x_390:
[----:B------:R-:W-:Y:S05]  /*297b0*/  BSYNC B1 ;  /* 0x0000000000017941 */ /* 0x000fea0003800000 */
.L_x_389:
        /* <DEDUP_REMOVED lines=15> */
.L_x_392:
[----:B------:R-:W-:Y:S05]  /*298b0*/  BSYNC B1 ;  /* 0x0000000000017941 */ /* 0x000fea0003800000 */
.L_x_391:
        /* <DEDUP_REMOVED lines=15> */
.L_x_394:
[----:B------:R-:W-:Y:S05]  /*299b0*/  BSYNC B1 ;  /* 0x0000000000017941 */ /* 0x000fea0003800000 */
.L_x_393:
        /* <DEDUP_REMOVED lines=15> */
.L_x_396:
[----:B------:R-:W-:Y:S05]  /*29ab0*/  BSYNC B1 ;  /* 0x0000000000017941 */ /* 0x000fea0003800000 */
.L_x_395:
        /* <DEDUP_REMOVED lines=15> */
.L_x_398:
[----:B------:R-:W-:Y:S05]  /*29bb0*/  BSYNC B1 ;  /* 0x0000000000017941 */ /* 0x000fea0003800000 */
.L_x_397:
        /* <DEDUP_REMOVED lines=15> */
.L_x_400:
[----:B------:R-:W-:Y:S05]  /*29cb0*/  BSYNC B1 ;  /* 0x0000000000017941 */ /* 0x000fea0003800000 */
.L_x_399:
        /* <DEDUP_REMOVED lines=15> */
.L_x_402:
[----:B------:R-:W-:Y:S05]  /*29db0*/  BSYNC B1 ;  /* 0x0000000000017941 */ /* 0x000fea0003800000 */
.L_x_401:
        /* <DEDUP_REMOVED lines=15> */
.L_x_404:
[----:B------:R-:W-:Y:S05]  /*29eb0*/  BSYNC B1 ;  /* 0x0000000000017941 */ /* 0x000fea0003800000 */
.L_x_403:
        /* <DEDUP_REMOVED lines=15> */
.L_x_406:
[----:B------:R-:W-:Y:S05]  /*29fb0*/  BSYNC B1 ;  /* 0x0000000000017941 */ /* 0x000fea0003800000 */
.L_x_405:
        /* <DEDUP_REMOVED lines=15> */
.L_x_408:
[----:B------:R-:W-:Y:S05]  /*2a0b0*/  BSYNC B1 ;  /* 0x0000000000017941 */ /* 0x000fea0003800000 */
.L_x_407:
        /* <DEDUP_REMOVED lines=15> */
.L_x_410:
[----:B------:R-:W-:Y:S05]  /*2a1b0*/  BSYNC B1 ;  /* 0x0000000000017941 */ /* 0x000fea0003800000 */
.L_x_409:
        /* <DEDUP_REMOVED lines=15> */
.L_x_412:
[----:B------:R-:W-:Y:S05]  /*2a2b0*/  BSYNC B1 ;  /* 0x0000000000017941 */ /* 0x000fea0003800000 */
.L_x_411:
        /* <DEDUP_REMOVED lines=15> */
.L_x_414:
[----:B------:R-:W-:Y:S05]  /*2a3b0*/  BSYNC B1 ;  /* 0x0000000000017941 */ /* 0x000fea0003800000 */
.L_x_413:
        /* <DEDUP_REMOVED lines=15> */
.L_x_416:
[----:B------:R-:W-:Y:S05]  /*2a4b0*/  BSYNC B1 ;  /* 0x0000000000017941 */ /* 0x000fea0003800000 */
.L_x_415:
        /* <DEDUP_REMOVED lines=15> */
.L_x_418:
[----:B------:R-:W-:Y:S05]  /*2a5b0*/  BSYNC B1 ;  /* 0x0000000000017941 */ /* 0x000fea0003800000 */
.L_x_417:
        /* <DEDUP_REMOVED lines=15> */
.L_x_420:
[----:B------:R-:W-:Y:S05]  /*2a6b0*/  BSYNC B1 ;  /* 0x0000000000017941 */ /* 0x000fea0003800000 */
.L_x_419:
        /* <DEDUP_REMOVED lines=15> */
.L_x_422:
[----:B------:R-:W-:Y:S05]  /*2a7b0*/  BSYNC B1 ;  /* 0x0000000000017941 */ /* 0x000fea0003800000 */
.L_x_421:
        /* <DEDUP_REMOVED lines=15> */
.L_x_424:
[----:B------:R-:W-:Y:S05]  /*2a8b0*/  BSYNC B1 ;  /* 0x0000000000017941 */ /* 0x000fea0003800000 */
.L_x_423:
        /* <DEDUP_REMOVED lines=15> */
.L_x_426:
[----:B------:R-:W-:Y:S05]  /*2a9b0*/  BSYNC B1 ;  /* 0x0000000000017941 */ /* 0x000fea0003800000 */
.L_x_425:
        /* <DEDUP_REMOVED lines=15> */
.L_x_428:
[----:B------:R-:W-:Y:S05]  /*2aab0*/  BSYNC B1 ;  /* 0x0000000000017941 */ /* 0x000fea0003800000 */
.L_x_427:
        /* <DEDUP_REMOVED lines=15> */
.L_x_430:
[----:B------:R-:W-:Y:S05]  /*2abb0*/  BSYNC B1 ;  /* 0x0000000000017941 */ /* 0x000fea0003800000 */
.L_x_429:
        /* <DEDUP_REMOVED lines=15> */
.L_x_432:
[----:B------:R-:W-:Y:S05]  /*2acb0*/  BSYNC B1 ;  /* 0x0000000000017941 */ /* 0x000fea0003800000 */
.L_x_431:
        /* <DEDUP_REMOVED lines=15> */
.L_x_434:
[----:B------:R-:W-:Y:S05]  /*2adb0*/  BSYNC B1 ;  /* 0x0000000000017941 */ /* 0x000fea0003800000 */
.L_x_433:
        /* <DEDUP_REMOVED lines=15> */
.L_x_436:
[----:B------:R-:W-:Y:S05]  /*2aeb0*/  BSYNC B1 ;  /* 0x0000000000017941 */ /* 0x000fea0003800000 */
.L_x_435:
        /* <DEDUP_REMOVED lines=15> */
.L_x_438:
[----:B------:R-:W-:Y:S05]  /*2afb0*/  BSYNC B1 ;  /* 0x0000000000017941 */ /* 0x000fea0003800000 */
.L_x_437:
        /* <DEDUP_REMOVED lines=15> */
.L_x_440:
[----:B------:R-:W-:Y:S05]  /*2b0b0*/  BSYNC B1 ;  /* 0x0000000000017941 */ /* 0x000fea0003800000 */
.L_x_439:
        /* <DEDUP_REMOVED lines=15> */
.L_x_442:
[----:B------:R-:W-:Y:S05]  /*2b1b0*/  BSYNC B1 ;  /* 0x0000000000017941 */ /* 0x000fea0003800000 */
.L_x_441:
        /* <DEDUP_REMOVED lines=15> */
.L_x_444:
[----:B------:R-:W-:Y:S05]  /*2b2b0*/  BSYNC B1 ;  /* 0x0000000000017941 */ /* 0x000fea0003800000 */
.L_x_443:
        /* <DEDUP_REMOVED lines=15> */
.L_x_446:
[----:B------:R-:W-:Y:S05]  /*2b3b0*/  BSYNC B1 ;  /* 0x0000000000017941 */ /* 0x000fea0003800000 */
.L_x_445:
        /* <DEDUP_REMOVED lines=15> */
.L_x_448:
[----:B------:R-:W-:Y:S05]  /*2b4b0*/  BSYNC B1 ;  /* 0x0000000000017941 */ /* 0x000fea0003800000 */
.L_x_447:
        /* <DEDUP_REMOVED lines=15> */
.L_x_450:
[----:B------:R-:W-:Y:S05]  /*2b5b0*/  BSYNC B1 ;  /* 0x0000000000017941 */ /* 0x000fea0003800000 */
.L_x_449:
        /* <DEDUP_REMOVED lines=15> */
.L_x_452:
[----:B------:R-:W-:Y:S05]  /*2b6b0*/  BSYNC B1 ;  /* 0x0000000000017941 */ /* 0x000fea0003800000 */
.L_x_451:
        /* <DEDUP_REMOVED lines=15> */
.L_x_454:
[----:B------:R-:W-:Y:S05]  /*2b7b0*/  BSYNC B1 ;  /* 0x0000000000017941 */ /* 0x000fea0003800000 */
.L_x_453:
        /* <DEDUP_REMOVED lines=15> */
.L_x_456:
[----:B------:R-:W-:Y:S05]  /*2b8b0*/  BSYNC B1 ;  /* 0x0000000000017941 */ /* 0x000fea0003800000 */
.L_x_455:
        /* <DEDUP_REMOVED lines=15> */
.L_x_458:
[----:B------:R-:W-:Y:S05]  /*2b9b0*/  BSYNC B1 ;  /* 0x0000000000017941 */ /* 0x000fea0003800000 */
.L_x_457:
        /* <DEDUP_REMOVED lines=15> */
.L_x_460:
[----:B------:R-:W-:Y:S05]  /*2bab0*/  BSYNC B1 ;  /* 0x0000000000017941 */ /* 0x000fea0003800000 */
.L_x_459:
        /* <DEDUP_REMOVED lines=15> */
.L_x_462:
[----:B------:R-:W-:Y:S05]  /*2bbb0*/  BSYNC B1 ;  /* 0x0000000000017941 */ /* 0x000fea0003800000 */
.L_x_461:
        /* <DEDUP_REMOVED lines=15> */
.L_x_464:
[----:B------:R-:W-:Y:S05]  /*2bcb0*/  BSYNC B1 ;  /* 0x0000000000017941 */ /* 0x000fea0003800000 */
.L_x_463:
        /* <DEDUP_REMOVED lines=15> */
.L_x_466:
[----:B------:R-:W-:Y:S05]  /*2bdb0*/  BSYNC B1 ;  /* 0x0000000000017941 */ /* 0x000fea0003800000 */
.L_x_465:
        /* <DEDUP_REMOVED lines=15> */
.L_x_468:
[----:B------:R-:W-:Y:S05]  /*2beb0*/  BSYNC B1 ;  /* 0x0000000000017941 */ /* 0x000fea0003800000 */
.L_x_467:
        /* <DEDUP_REMOVED lines=15> */
.L_x_470:
[----:B------:R-:W-:Y:S05]  /*2bfb0*/  BSYNC B1 ;  /* 0x0000000000017941 */ /* 0x000fea0003800000 */
.L_x_469:
        /* <DEDUP_REMOVED lines=15> */
.L_x_472:
[----:B------:R-:W-:Y:S05]  /*2c0b0*/  BSYNC B1 ;  /* 0x0000000000017941 */ /* 0x000fea0003800000 */
.L_x_471:
        /* <DEDUP_REMOVED lines=15> */
.L_x_474:
[----:B------:R-:W-:Y:S05]  /*2c1b0*/  BSYNC B1 ;  /* 0x0000000000017941 */ /* 0x000fea0003800000 */
.L_x_473:
        /* <DEDUP_REMOVED lines=15> */
.L_x_476:
[----:B------:R-:W-:Y:S05]  /*2c2b0*/  BSYNC B1 ;  /* 0x0000000000017941 */ /* 0x000fea0003800000 */
.L_x_475:
        /* <DEDUP_REMOVED lines=15> */
.L_x_478:
[----:B------:R-:W-:Y:S05]  /*2c3b0*/  BSYNC B1 ;  /* 0x0000000000017941 */ /* 0x000fea0003800000 */
.L_x_477:
        /* <DEDUP_REMOVED lines=15> */
.L_x_480:
[----:B------:R-:W-:Y:S05]  /*2c4b0*/  BSYNC B1 ;  /* 0x0000000000017941 */ /* 0x000fea0003800000 */
.L_x_479:
        /* <DEDUP_REMOVED lines=15> */
.L_x_482:
[----:B------:R-:W-:Y:S05]  /*2c5b0*/  BSYNC B1 ;  /* 0x0000000000017941 */ /* 0x000fea0003800000 */
.L_x_481:
        /* <DEDUP_REMOVED lines=15> */
.L_x_484:
[----:B------:R-:W-:Y:S05]  /*2c6b0*/  BSYNC B1 ;  /* 0x0000000000017941 */ /* 0x000fea0003800000 */
.L_x_483:
        /* <DEDUP_REMOVED lines=15> */
.L_x_486:
[----:B------:R-:W-:Y:S05]  /*2c7b0*/  BSYNC B1 ;  /* 0x0000000000017941 */ /* 0x000fea0003800000 */
.L_x_485:
        /* <DEDUP_REMOVED lines=15> */
.L_x_488:
[----:B------:R-:W-:Y:S05]  /*2c8b0*/  BSYNC B1 ;  /* 0x0000000000017941 */ /* 0x000fea0003800000 */
.L_x_487:
        /* <DEDUP_REMOVED lines=15> */
.L_x_490:
[----:B------:R-:W-:Y:S05]  /*2c9b0*/  BSYNC B1 ;  /* 0x0000000000017941 */ /* 0x000fea0003800000 */
.L_x_489:
        /* <DEDUP_REMOVED lines=15> */
.L_x_492:
[----:B------:R-:W-:Y:S05]  /*2cab0*/  BSYNC B1 ;  /* 0x0000000000017941 */ /* 0x000fea0003800000 */
.L_x_491:
        /* <DEDUP_REMOVED lines=15> */
.L_x_494:
[----:B------:R-:W-:Y:S05]  /*2cbb0*/  BSYNC B1 ;  /* 0x0000000000017941 */ /* 0x000fea0003800000 */
.L_x_493:
[----:B0-2---:R-:W2:Y:S01]  /*2cbc0*/  LDL.LU R3, [R1+0x3dc] ;  /* 0x0003dc0001037983 */ /* 0x005ea20000300800 */
[----:B-----5:R-:W-:Y:S01]  /*2cbd0*/  LOP3.LUT R12, R12, 0xff, RZ, 0xc0, !PT ;  /* 0x000000ff0c0c7812 */ /* 0x020fe200078ec0ff */
[----:B------:R-:W-:Y:S01]  /*2cbe0*/  ULDC.64 UR4, c[0x0][0x208] ;  /* 0x0000820000047ab9 */ /* 0x000fe20000000a00 */
[----:B------:R-:W-:Y:S01]  /*2cbf0*/  ISETP.LT.OR P2, PT, R0, 0xea, !P2 ;  /* 0x000000ea0000780c */ /* 0x000fe20005741670 */
[----:B------:R-:W-:Y:S01]  /*2cc00*/  BSSY B1, `(.L_x_495) ;  /* 0x000000b000017945 */ /* 0x000fe20003800000 */
[----:B------:R-:W-:Y:S02]  /*2cc10*/  F2FP.F16.E4M3.UNPACK_B R12, R12 ;  /* 0x0000000cff0c723e */ /* 0x000fe400020006ff */
[----:B------:R-:W-:-:S03]  /*2cc20*/  PRMT R2, RZ, 0x7610, R2 ;  /* 0x00007610ff027816 */ /* 0x000fc60000000002 */
[----:B------:R-:W-:-:S05]  /*2cc30*/  HADD2.F32 R12, -RZ, R12.H0_H0 ;  /* 0x2000000cff0c7230 */ /* 0x000fca0000004100 */
[----:B------:R-:W-:-:S04]  /*2cc40*/  FMUL R12, R12, UR61 ;  /* 0x0000003d0c0c7c20 */ /* 0x000fc80008400000 */
[----:B--2---:R-:W-:-:S05]  /*2cc50*/  FFMA R12, R3, UR60, R12 ;  /* 0x0000003c030c7c23 */ /* 0x004fca000800000c */
[----:B------:R-:W-:-:S05]  /*2cc60*/  F2FP.SATFINITE.E4M3.F32.PACK_AB_MERGE_C R3, RZ, R12, RZ ;  /* 0x0000000cff03723e */ /* 0x000fca00048070ff */
[----:B------:R0:W-:Y:S01]  /*2cc70*/  @!P5 STG.E.U8 desc[UR4][R4.64+0xe8], R3 ;  /* 0x0000e8030400d986 */ /* 0x0001e2000c101104 */
[----:B------:R-:W-:Y:S05]  /*2cc80*/  @P2 BRA `(.L_x_496) ;  /* 0x0000000000082947 */ /* 0x000fea0003800000 */
[----:B------:R-:W-:Y:S02]  /*2cc90*/  ULDC.64 UR4, c[0x0][0x208] ;  /* 0x0000820000047ab9 */ /* 0x000fe40000000a00 */
[----:B------:R2:W5:Y:S03]  /*2cca0*/  LDG.E.U8 R2, desc[UR4][R6.64+0xe9] ;  /* 0x0000e90406027981 */ /* 0x000566000c1e1100 */
.L_x_496:
[----:B------:R-:W-:Y:S05]  /*2ccb0*/  BSYNC B1 ;  /* 0x0000000000017941 */ /* 0x000fea0003800000 */
.L_x_495:
[----:B0-----:R-:W3:Y:S01]  /*2ccc0*/  LDL.LU R3, [R1+0x3e0] ;  /* 0x0003e00001037983 */ /* 0x001ee20000300800 */
[----:B-----5:R-:W-:Y:S01]  /*2ccd0*/  LOP3.LUT R2, R2, 0xff, RZ, 0xc0, !PT ;  /* 0x000000ff02027812 */ /* 0x020fe200078ec0ff */
[----:B------:R-:W-:Y:S01]  /*2cce0*/  ULDC.64 UR4, c[0x0][0x208] ;  /* 0x0000820000047ab9 */ /* 0x000fe20000000a00 */
[----:B------:R-:W-:Y:S01]  /*2ccf0*/  ISETP.LT.OR P3, PT, R0, 0xe1, !P1 ;  /* 0x000000e10000780c */ /* 0x000fe20004f61670 */
[----:B------:R-:W-:Y:S01]  /*2cd00*/  BSSY B1, `(.L_x_497) ;  /* 0x000000b000017945 */ /* 0x000fe20003800000 */
[----:B------:R-:W-:-:S05]  /*2cd10*/  F2FP.F16.E4M3.UNPACK_B R2, R2 ;  /* 0x00000002ff02723e */ /* 0x000fca00020006ff */
[----:B------:R-:W-:-:S05]  /*2cd20*/  HADD2.F32 R2, -RZ, R2.H0_H0 ;  /* 0x20000002ff027230 */ /* 0x000fca0000004100 */
[----:B------:R-:W-:-:S04]  /*2cd30*/  FMUL R2, R2, UR61 ;  /* 0x0000003d02027c20 */ /* 0x000fc80008400000 */
[----:B---3--:R-:W-:-:S05]  /*2cd40*/  FFMA R2, R3, UR60, R2 ;  /* 0x0000003c03027c23 */ /* 0x008fca0008000002 */
[----:B------:R-:W-:Y:S02]  /*2cd50*/  F2FP.SATFINITE.E4M3.F32.PACK_AB_MERGE_C R3, RZ, R2, RZ ;  /* 0x00000002ff03723e */ /* 0x000fe400048070ff */
[----:B------:R-:W-:-:S03]  /*2cd60*/  PRMT R2, RZ, 0x7610, R2 ;  /* 0x00007610ff027816 */ /* 0x000fc60000000002 */
[----:B------:R0:W-:Y:S01]  /*2cd70*/  @!P2 STG.E.U8 desc[UR4][R4.64+0xe9], R3 ;  /* 0x0000e9030400a986 */ /* 0x0001e2000c101104 */
[----:B------:R-:W-:Y:S05]  /*2cd80*/  @P3 BRA `(.L_x_498) ;  /* 0x0000000000083947 */ /* 0x000fea0003800000 */
[----:B------:R-:W-:Y:S02]  /*2cd90*/  ULDC.64 UR4, c[0x0][0x208] ;  /* 0x0000820000047ab9 */ /* 0x000fe40000000a00 */
[----:B------:R3:W5:Y:S03]  /*2cda0*/  LDG.E.U8 R2, desc[UR4][R8.64+0xe0] ;  /* 0x0000e00408027981 */ /* 0x000766000c1e1100 */
.L_x_498:
[----:B------:R-:W-:Y:S05]  /*2cdb0*/  BSYNC B1 ;  /* 0x0000000000017941 */ /* 0x000fea0003800000 */
.L_x_497:
[----:B0-----:R-:W2:Y:S01]  /*2cdc0*/  LDL.LU R3, [R1+0x3e4] ;  /* 0x0003e40001037983 */ /* 0x001ea20000300800 */
        /* <DEDUP_REMOVED lines=14> */
.L_x_500:
[----:B------:R-:W-:Y:S05]  /*2ceb0*/  BSYNC B1 ;  /* 0x0000000000017941 */ /* 0x000fea0003800000 */
.L_x_499:
        /* <DEDUP_REMOVED lines=15> */
.L_x_502:
[----:B------:R-:W-:Y:S05]  /*2cfb0*/  BSYNC B1 ;  /* 0x0000000000017941 */ /* 0x000fea0003800000 */
.L_x_501:
        /* <DEDUP_REMOVED lines=15> */
.L_x_504:
[----:B------:R-:W-:Y:S05]  /*2d0b0*/  BSYNC B1 ;  /* 0x0000000000017941 */ /* 0x000fea0003800000 */
.L_x_503:
        /* <DEDUP_REMOVED lines=15> */
.L_x_506:
[----:B------:R-:W-:Y:S05]  /*2d1b0*/  BSYNC B1 ;  /* 0x0000000000017941 */ /* 0x000fea0003800000 */
.L_x_505:
        /* <DEDUP_REMOVED lines=15> */
.L_x_508:
[----:B------:R-:W-:Y:S05]  /*2d2b0*/  BSYNC B1 ;  /* 0x0000000000017941 */ /* 0x000fea0003800000 */
.L_x_507:
        /* <DEDUP_REMOVED lines=15> */
.L_x_510:
[----:B------:R-:W-:Y:S05]  /*2d3b0*/  BSYNC B1 ;  /* 0x0000000000017941 */ /* 0x000fea0003800000 */
.L_x_509:
[----:B0-----:R-:W2:Y:S01]  /*2d3c0*/  LDL.LU R3, [R1+0x3fc] ;  /* 0x0003fc0001037983 */ /* 0x001ea20000300800 */
        /* <DEDUP_REMOVED lines=14> */
.L_x_512:
[----:B------:R-:W-:Y:S05]  /*2d4b0*/  BSYNC B1 ;  /* 0x0000000000017941 */ /* 0x000fea0003800000 */
.L_x_511:
[----:B------:R-:W-:Y:S05]  /*2d4c0*/  @P0 BRA `(.L_x_513) ;  /* 0x0000004800a00947 */ /* 0x000fea0003800000 */
[----:B------:R-:W2:Y:S01]  /*2d4d0*/  LDL.LU R2, [R1+0x400] ;  /* 0x0004000001027983 */ /* 0x000ea20000300800 */
[----:B-----5:R-:W-:Y:S01]  /*2d4e0*/  LOP3.LUT R0, R0, 0xff, RZ, 0xc0, !PT ;  /* 0x000000ff00007812 */ /* 0x020fe200078ec0ff */
[----:B------:R-:W-:-:S03]  /*2d4f0*/  ULDC.64 UR4, c[0x0][0x208] ;  /* 0x0000820000047ab9 */ /* 0x000fc60000000a00 */
[----:B------:R-:W-:-:S05]  /*2d500*/  F2FP.F16.E4M3.UNPACK_B R0, R0 ;  /* 0x00000000ff00723e */ /* 0x000fca00020006ff */
[----:B------:R-:W-:-:S05]  /*2d510*/  HADD2.F32 R0, -RZ, R0.H0_H0 ;  /* 0x20000000ff007230 */ /* 0x000fca0000004100 */
[----:B------:R-:W-:-:S04]  /*2d520*/  FMUL R0, R0, UR61 ;  /* 0x0000003d00007c20 */ /* 0x000fc80008400000 */
[----:B--2---:R-:W-:-:S05]  /*2d530*/  FFMA R0, R2, UR60, R0 ;  /* 0x0000003c02007c23 */ /* 0x004fca0008000000 */
[----:B0-----:R-:W-:-:S05]  /*2d540*/  F2FP.SATFINITE.E4M3.F32.PACK_AB_MERGE_C R3, RZ, R0, RZ ;  /* 0x00000000ff03723e */ /* 0x001fca00048070ff */
[----:B------:R0:W-:Y:S01]  /*2d550*/  STG.E.U8 desc[UR4][R24.64+0xe9], R3 ;  /* 0x0000e90318007986 */ /* 0x0001e2000c101104 */
[----:B------:R-:W-:Y:S05]  /*2d560*/  BRA `(.L_x_513) ;  /* 0x0000004800787947 */ /* 0x000fea0003800000 */
.L_x_32:
[----:B------:R-:W2:Y:S04]  /*2d570*/  LDL.LU R6, [R1+0xa0] ;  /* 0x0000a00001067983 */ /* 0x000ea80000300800 */
[----:B------:R-:W3:Y:S04]  /*2d580*/  LDL.LU R30, [R1+0xa4] ;  /* 0x0000a400011e7983 */ /* 0x000ee80000300800 */
[----:B------:R-:W4:Y:S04]  /*2d590*/  LDL.LU R29, [R1+0xa8] ;  /* 0x0000a800011d7983 */ /* 0x000f280000300800 */
[----:B------:R-:W5:Y:S01]  /*2d5a0*/  LDL.LU R28, [R1+0xac] ;  /* 0x0000ac00011c7983 */ /* 0x000f620000300800 */
[----:B------:R-:W-:Y:S01]  /*2d5b0*/  ISETP.GE.AND P3, PT, R32, 0x1, PT ;  /* 0x000000012000780c */ /* 0x000fe20003f66270 */
[----:B------:R-:W-:Y:S01]  /*2d5c0*/  FMUL R7, R7, UR60 ;  /* 0x0000003c07077c20 */ /* 0x000fe20008400000 */
[----:B------:R-:W-:Y:S01]  /*2d5d0*/  ULDC.64 UR4, c[0x0][0x208] ;  /* 0x0000820000047ab9 */ /* 0x000fe20000000a00 */
[----:B------:R-:W-:Y:S01]  /*2d5e0*/  FMUL R8, R8, UR60 ;  /* 0x0000003c08087c20 */ /* 0x000fe20008400000 */
[----:B------:R-:W-:-:S02]  /*2d5f0*/  ISETP.LT.OR P0, PT, R0, 0x1, !P3 ;  /* 0x000000010000780c */ /* 0x000fc40005f01670 */
[----:B------:R-:W-:Y:S01]  /*2d600*/  ISETP.GE.AND P2, PT, R32, 0x9, PT ;  /* 0x000000092000780c */ /* 0x000fe20003f46270 */
[----:B------:R-:W-:Y:S01]  /*2d610*/  FMUL R10, R10, UR60 ;  /* 0x0000003c0a0a7c20 */ /* 0x000fe20008400000 */
[----:B------:R-:W-:Y:S01]  /*2d620*/  F2FP.SATFINITE.E4M3.F32.PACK_AB_MERGE_C R7, RZ, R7, RZ ;  /* 0x00000007ff07723e */ /* 0x000fe200048070ff */
[----:B------:R-:W-:Y:S01]  /*2d630*/  FMUL R9, R9, UR60 ;  /* 0x0000003c09097c20 */ /* 0x000fe20008400000 */
[----:B------:R-:W-:Y:S01]  /*2d640*/  FMUL R11, R11, UR60 ;  /* 0x0000003c0b0b7c20 */ /* 0x000fe20008400000 */
[----:B------:R-:W-:Y:S01]  /*2d650*/  FMUL R12, R12, UR60 ;  /* 0x0000003c0c0c7c20 */ /* 0x000fe20008400000 */
[----:B------:R-:W-:Y:S01]  /*2d660*/  FMUL R13, R13, UR60 ;  /* 0x0000003c0d0d7c20 */ /* 0x000fe20008400000 */
[----:B------:R-:W-:Y:S01]  /*2d670*/  ISETP.GE.AND P1, PT, R32, 0x81, PT ;  /* 0x000000812000780c */ /* 0x000fe20003f26270 */
[----:B------:R-:W-:Y:S01]  /*2d680*/  FMUL R14, R14, UR60 ;  /* 0x0000003c0e0e7c20 */ /* 0x000fe20008400000 */
[----:B------:R-:W-:Y:S01]  /*2d690*/  FMUL R15, R15, UR60 ;  /* 0x0000003c0f0f7c20 */ /* 0x000fe20008400000 */
[----:B------:R-:W-:Y:S01]  /*2d6a0*/  FMUL R16, R16, UR60 ;  /* 0x0000003c10107c20 */ /* 0x000fe20008400000 */
[----:B------:R0:W-:Y:S01]  /*2d6b0*/  @!P0 STG.E.U8 desc[UR4][R2.64], R7 ;  /* 0x0000000702008986 */ /* 0x0001e2000c101104 */
[----:B------:R-:W-:-:S02]  /*2d6c0*/  ISETP.LT.OR P0, PT, R0, 0x2, !P3 ;  /* 0x000000020000780c */ /* 0x000fc40005f01670 */
[----:B------:R-:W-:Y:S01]  /*2d6d0*/  F2FP.SATFINITE.E4M3.F32.PACK_AB_MERGE_C R8, RZ, R8, RZ ;  /* 0x00000008ff08723e */ /* 0x000fe200048070ff */
[----:B------:R-:W-:Y:S01]  /*2d6e0*/  FMUL R17, R17, UR60 ;  /* 0x0000003c11117c20 */ /* 0x000fe20008400000 */
[----:B------:R-:W-:Y:S01]  /*2d6f0*/  ISETP.LT.OR P5, PT, R0, 0x2, !P2 ;  /* 0x000000020000780c */ /* 0x000fe200057a1670 */
[----:B------:R-:W-:Y:S01]  /*2d700*/  FMUL R18, R18, UR60 ;  /* 0x0000003c12127c20 */ /* 0x000fe20008400000 */
[----:B------:R-:W-:Y:S01]  /*2d710*/  ISETP.LT.OR P6, PT, R0, 0x9, !P3 ;  /* 0x000000090000780c */ /* 0x000fe20005fc1670 */
[----:B------:R-:W-:Y:S01]  /*2d720*/  FMUL R19, R19, UR60 ;  /* 0x0000003c13137c20 */ /* 0x000fe20008400000 */
[----:B------:R-:W-:Y:S01]  /*2d730*/  F2FP.SATFINITE.E4M3.F32.PACK_AB_MERGE_C R10, RZ, R10, RZ ;  /* 0x0000000aff0a723e */ /* 0x000fe200048070ff */
[----:B------:R-:W-:Y:S01]  /*2d740*/  FMUL R20, R20, UR60 ;  /* 0x0000003c14147c20 */ /* 0x000fe20008400000 */
[----:B------:R-:W-:Y:S01]  /*2d750*/  FMUL R21, R21, UR60 ;  /* 0x0000003c15157c20 */ /* 0x000fe20008400000 */
[----:B------:R-:W-:Y:S01]  /*2d760*/  FMUL R22, R22, UR60 ;  /* 0x0000003c16167c20 */ /* 0x000fe20008400000 */
[----:B------:R-:W-:Y:S01]  /*2d770*/  FMUL R23, R23, UR60 ;  /* 0x0000003c17177c20 */ /* 0x000fe20008400000 */
[----:B------:R-:W-:Y:S01]  /*2d780*/  @!P0 STG.E.U8 desc[UR4][R2.64+0x1], R8 ;  /* 0x0000010802008986 */ /* 0x000fe2000c101104 */
[----:B------:R-:W-:-:S02]  /*2d790*/  ISETP.LT.OR P0, PT, R0, 0x1, !P2 ;  /* 0x000000010000780c */ /* 0x000fc40005701670 */
[----:B------:R-:W-:Y:S01]  /*2d7a0*/  F2FP.SATFINITE.E4M3.F32.PACK_AB_MERGE_C R9, RZ, R9, RZ ;  /* 0x00000009ff09723e */ /* 0x000fe200048070ff */
[----:B------:R-:W-:Y:S01]  /*2d7b0*/  @!P5 STG.E.U8 desc[UR4][R4.64+0x1], R10 ;  /* 0x0000010a0400d986 */ /* 0x000fe2000c101104 */
[----:B------:R-:W-:Y:S02]  /*2d7c0*/  ISETP.LT.OR P5, PT, R0, 0xa, !P3 ;  /* 0x0000000a0000780c */ /* 0x000fe40005fa1670 */
[----:B------:R-:W-:Y:S01]  /*2d7d0*/  F2FP.SATFINITE.E4M3.F32.PACK_AB_MERGE_C R11, RZ, R11, RZ ;  /* 0x0000000bff0b723e */ /* 0x000fe200048070ff */
[----:B------:R-:W-:Y:S01]  /*2d7e0*/  FMUL R224, R224, UR60 ;  /* 0x0000003ce0e07c20 */ /* 0x000fe20008400000 */
[----:B------:R-:W-:Y:S01]  /*2d7f0*/  F2FP.SATFINITE.E4M3.F32.PACK_AB_MERGE_C R12, RZ, R12, RZ ;  /* 0x0000000cff0c723e */ /* 0x000fe200048070ff */
[----:B------:R-:W-:Y:S01]  /*2d800*/  FMUL R225, R225, UR60 ;  /* 0x0000003ce1e17c20 */ /* 0x000fe20008400000 */
[----:B------:R-:W-:Y:S01]  /*2d810*/  FMUL R226, R226, UR60 ;  /* 0x0000003ce2e27c20 */ /* 0x000fe20008400000 */
[----:B------:R-:W-:Y:S01]  /*2d820*/  FMUL R227, R227, UR60 ;  /* 0x0000003ce3e37c20 */ /* 0x000fe20008400000 */
[----:B------:R-:W5:Y:S04]  /*2d830*/  LDL.LU R38, [R1+0xb0] ;  /* 0x0000b00001267983 */ /* 0x000f680000300800 */
[----:B------:R-:W-:Y:S04]  /*2d840*/  @!P0 STG.E.U8 desc[UR4][R4.64], R9 ;  /* 0x0000000904008986 */ /* 0x000fe8000c101104 */
        /* <DEDUP_REMOVED lines=8> */
[----:B------:R-:W5:Y:S04]  /*2d8d0*/  LDL.LU R35, [R1+0xb4] ;  /* 0x0000b40001237983 */ /* 0x000f680000300800 */
[----:B------:R-:W-:Y:S01]  /*2d8e0*/  @!P6 STG.E.U8 desc[UR4][R4.64+0x8], R13 ;  /* 0x0000080d0400e986 */ /* 0x000fe2000c101104 */
[----:B------:R-:W-:-:S03]  /*2d8f0*/  ISETP.LT.OR P6, PT, R0, 0x1, !P1 ;  /* 0x000000010000780c */ /* 0x000fc60004fc1670 */
[----:B------:R-:W-:Y:S01]  /*2d900*/  @!P5 STG.E.U8 desc[UR4][R4.64+0x9], R14 ;  /* 0x0000090e0400d986 */ /* 0x000fe2000c101104 */
[----:B------:R-:W-:Y:S02]  /*2d910*/  ISETP.LT.OR P5, PT, R0, 0x2, !P1 ;  /* 0x000000020000780c */ /* 0x000fe40004fa1670 */
[----:B------:R-:W-:Y:S01]  /*2d920*/  ISETP.GE.AND P0, PT, R32, 0x89, PT ;  /* 0x000000892000780c */ /* 0x000fe20003f06270 */
[----:B------:R-:W-:Y:S01]  /*2d930*/  FMUL R229, R229, UR60 ;  /* 0x0000003ce5e57c20 */ /* 0x000fe20008400000 */
[----:B------:R-:W-:Y:S01]  /*2d940*/  F2FP.SATFINITE.E4M3.F32.PACK_AB_MERGE_C R16, RZ, R16, RZ ;  /* 0x00000010ff10723e */ /* 0x000fe200048070ff */
[----:B------:R-:W5:Y:S01]  /*2d950*/  LDL.LU R34, [R1+0xb8] ;  /* 0x0000b80001227983 */ /* 0x000f620000300800 */
[----:B------:R-:W-:Y:S02]  /*2d960*/  F2FP.SATFINITE.E4M3.F32.PACK_AB_MERGE_C R17, RZ, R17, RZ ;  /* 0x00000011ff11723e */ /* 0x000fe400048070ff */
[----:B------:R-:W-:Y:S01]  /*2d970*/  F2FP.SATFINITE.E4M3.F32.PACK_AB_MERGE_C R18, RZ, R18, RZ ;  /* 0x00000012ff12723e */ /* 0x000fe200048070ff */
[----:B------:R-:W-:Y:S01]  /*2d980*/  @!P6 STG.E.U8 desc[UR4][R26.64], R15 ;  /* 0x0000000f1a00e986 */ /* 0x000fe2000c101104 */
[----:B------:R-:W-:-:S02]  /*2d990*/  ISETP.LT.OR P6, PT, R0, 0x1, !P0 ;  /* 0x000000010000780c */ /* 0x000fc400047c1670 */
[----:B------:R-:W-:Y:S01]  /*2d9a0*/  F2FP.SATFINITE.E4M3.F32.PACK_AB_MERGE_C R19, RZ, R19, RZ ;  /* 0x00000013ff13723e */ /* 0x000fe200048070ff */
[----:B------:R-:W-:Y:S01]  /*2d9b0*/  @!P5 STG.E.U8 desc[UR4][R26.64+0x1], R16 ;  /* 0x000001101a00d986 */ /* 0x000fe2000c101104 */
[C---:B------:R-:W-:Y:S02]  /*2d9c0*/  ISETP.LT.OR P5, PT, R0.reuse, 0x2, !P0 ;  /* 0x000000020000780c */ /* 0x040fe400047a1670 */
[----:B------:R-:W-:Y:S01]  /*2d9d0*/  F2FP.SATFINITE.E4M3.F32.PACK_AB_MERGE_C R20, RZ, R20, RZ ;  /* 0x00000014ff14723e */ /* 0x000fe200048070ff */
[----:B------:R-:W5:Y:S01]  /*2d9e0*/  LDL.LU R31, [R1+0xbc] ;  /* 0x0000bc00011f7983 */ /* 0x000f620000300800 */
[----:B------:R-:W-:Y:S02]  /*2d9f0*/  F2FP.SATFINITE.E4M3.F32.PACK_AB_MERGE_C R21, RZ, R21, RZ ;  /* 0x00000015ff15723e */ /* 0x000fe400048070ff */
[----:B------:R-:W-:Y:S02]  /*2da00*/  F2FP.SATFINITE.E4M3.F32.PACK_AB_MERGE_C R22, RZ, R22, RZ ;  /* 0x00000016ff16723e */ /* 0x000fe400048070ff */
[----:B------:R-:W-:Y:S01]  /*2da10*/  F2FP.SATFINITE.E4M3.F32.PACK_AB_MERGE_C R23, RZ, R23, RZ ;  /* 0x00000017ff17723e */ /* 0x000fe200048070ff */
[----:B------:R-:W-:Y:S01]  /*2da20*/  @!P6 STG.E.U8 desc[UR4][R24.64], R17 ;  /* 0x000000111800e986 */ /* 0x000fe2000c101104 */
[----:B------:R-:W-:-:S02]  /*2da30*/  ISETP.LT.OR P6, PT, R0, 0x9, !P1 ;  /* 0x000000090000780c */ /* 0x000fc40004fc1670 */
[----:B------:R-:W-:Y:S01]  /*2da40*/  F2FP.SATFINITE.E4M3.F32.PACK_AB_MERGE_C R224, RZ, R224, RZ ;  /* 0x000000e0ffe0723e */ /* 0x000fe200048070ff */
[----:B------:R-:W-:Y:S01]  /*2da50*/  @!P5 STG.E.U8 desc[UR4][R24.64+0x1], R18 ;  /* 0x000001121800d986 */ /* 0x000fe2000c101104 */
[C---:B------:R-:W-:Y:S02]  /*2da60*/  ISETP.LT.OR P5, PT, R0.reuse, 0xa, !P1 ;  /* 0x0000000a0000780c */ /* 0x040fe40004fa1670 */
[----:B------:R-:W-:Y:S02]  /*2da70*/  F2FP.SATFINITE.E4M3.F32.PACK_AB_MERGE_C R225, RZ, R225, RZ ;  /* 0x000000e1ffe1723e */ /* 0x000fe400048070ff */
[----:B------:R-:W-:Y:S02]  /*2da80*/  F2FP.SATFINITE.E4M3.F32.PACK_AB_MERGE_C R226, RZ, R226, RZ ;  /* 0x000000e2ffe2723e */ /* 0x000fe400048070ff */
[----:B------:R-:W-:Y:S02]  /*2da90*/  F2FP.SATFINITE.E4M3.F32.PACK_AB_MERGE_C R227, RZ, R227, RZ ;  /* 0x000000e3ffe3723e */ /* 0x000fe400048070ff */
[----:B------:R-:W-:Y:S01]  /*2daa0*/  F2FP.SATFINITE.E4M3.F32.PACK_AB_MERGE_C R228, RZ, R228, RZ ;  /* 0x000000e4ffe4723e */ /* 0x000fe200048070ff */
[----:B------:R-:W-:Y:S01]  /*2dab0*/  @!P6 STG.E.U8 desc[UR4][R26.64+0x8], R19 ;  /* 0x000008131a00e986 */ /* 0x000fe2000c101104 */
[----:B------:R-:W-:-:S02]  /*2dac0*/  ISETP.LT.OR P6, PT, R0, 0x9, !P0 ;  /* 0x000000090000780c */ /* 0x000fc400047c1670 */
[----:B------:R-:W-:Y:S01]  /*2dad0*/  F2FP.SATFINITE.E4M3.F32.PACK_AB_MERGE_C R229, RZ, R229, RZ ;  /* 0x000000e5ffe5723e */ /* 0x000fe200048070ff */
[----:B------:R-:W-:Y:S01]  /*2dae0*/  @!P5 STG.E.U8 desc[UR4][R26.64+0x9], R20 ;  /* 0x000009141a00d986 */ /* 0x000fe2000c101104 */
[----:B------:R-:W-:-:S09]  /*2daf0*/  ISETP.LT.OR P5, PT, R0, 0xa, !P0 ;  /* 0x0000000a0000780c */ /* 0x000fd200047a1670 */
[----:B------:R-:W-:Y:S01]  /*2db00*/  @!P6 STG.E.U8 desc[UR4][R24.64+0x8], R21 ;  /* 0x000008151800e986 */ /* 0x000fe2000c101104 */
[----:B------:R-:W-:-:S03]  /*2db10*/  ISETP.LT.OR P6, PT, R0, 0x11, !P3 ;  /* 0x000000110000780c */ /* 0x000fc60005fc1670 */
        /* <DEDUP_REMOVED lines=15> */
[----:B------:R-:W-:Y:S01]  /*2dc10*/  ISETP.LT.OR P6, PT, R0, 0x11, !P1 ;  /* 0x000000110000780c */ /* 0x000fe20004fc1670 */
[----:B--2---:R-:W-:-:S05]  /*2dc20*/  FMUL R6, R6, UR60 ;  /* 0x0000003c06067c20 */ /* 0x004fca0008400000 */
[----:B0-----:R-:W-:Y:S01]  /*2dc30*/  F2FP.SATFINITE.E4M3.F32.PACK_AB_MERGE_C R7, RZ, R6, RZ ;  /* 0x00000006ff07723e */ /* 0x001fe200048070ff */
[----:B---3--:R-:W-:Y:S02]  /*2dc40*/  FMUL R6, R30, UR60 ;  /* 0x0000003c1e067c20 */ /* 0x008fe40008400000 */
[----:B------:R-:W2:Y:S04]  /*2dc50*/  LDL.LU R30, [R1+0xc0] ;  /* 0x0000c000011e7983 */ /* 0x000ea80000300800 */
[----:B------:R0:W-:Y:S02]  /*2dc60*/  @!P5 STG.E.U8 desc[UR4][R4.64+0x19], R7 ;  /* 0x000019070400d986 */ /* 0x0001e4000c101104 */
[----:B0-----:R-:W-:Y:S01]  /*2dc70*/  F2FP.SATFINITE.E4M3.F32.PACK_AB_MERGE_C R7, RZ, R6, RZ ;  /* 0x00000006ff07723e */ /* 0x001fe200048070ff */
[----:B----4-:R-:W-:-:S02]  /*2dc80*/  FMUL R6, R29, UR60 ;  /* 0x0000003c1d067c20 */ /* 0x010fc40008400000 */
[----:B------:R-:W3:Y:S04]  /*2dc90*/  LDL.LU R29, [R1+0xc4] ;  /* 0x0000c400011d7983 */ /* 0x000ee80000300800 */
[----:B------:R0:W-:Y:S02]  /*2dca0*/  @!P6 STG.E.U8 desc[UR4][R26.64+0x10], R7 ;  /* 0x000010071a00e986 */ /* 0x0001e4000c101104 */
[----:B0-----:R-:W-:Y:S01]  /*2dcb0*/  F2FP.SATFINITE.E4M3.F32.PACK_AB_MERGE_C R7, RZ, R6, RZ ;  /* 0x00000006ff07723e */ /* 0x001fe200048070ff */
[----:B-----5:R-:W-:Y:S02]  /*2dcc0*/  FMUL R6, R28, UR60 ;  /* 0x0000003c1c067c20 */ /* 0x020fe40008400000 */
[----:B------:R-:W4:Y:S01]  /*2dcd0*/  LDL.LU R28, [R1+0xc8] ;  /* 0x0000c800011c7983 */ /* 0x000f220000300800 */
[----:B------:R-:W-:-:S02]  /*2dce0*/  ISETP.LT.OR P5, PT, R0, 0x12, !P1 ;  /* 0x000000120000780c */ /* 0x000fc40004fa1670 */
[----:B------:R-:W-:-:S11]  /*2dcf0*/  ISETP.LT.OR P6, PT, R0, 0x11, !P0 ;  /* 0x000000110000780c */ /* 0x000fd600047c1670 */
[----:B------:R0:W-:Y:S01]  /*2dd00*/  @!P5 STG.E.U8 desc[UR4][R26.64+0x11], R7 ;  /* 0x000011071a00d986 */ /* 0x0001e2000c101104 */
[----:B------:R-:W-:Y:S02]  /*2dd10*/  ISETP.LT.OR P5, PT, R0, 0x12, !P0 ;  /* 0x000000120000780c */ /* 0x000fe400047a1670 */
[----:B0-----:R-:W-:Y:S01]  /*2dd20*/  F2FP.SATFINITE.E4M3.F32.PACK_AB_MERGE_C R7, RZ, R6, RZ ;  /* 0x00000006ff07723e */ /* 0x001fe200048070ff */
[----:B------:R-:W-:Y:S02]  /*2dd30*/  FMUL R6, R38, UR60 ;  /* 0x0000003c26067c20 */ /* 0x000fe40008400000 */
[----:B------:R-:W5:Y:S03]  /*2dd40*/  LDL.LU R38, [R1+0xcc] ;  /* 0x0000cc0001267983 */ /* 0x000f660000300800 */
[----:B------:R-:W-:Y:S01]  /*2dd50*/  F2FP.SATFINITE.E4M3.F32.PACK_AB_MERGE_C R6, RZ, R6, RZ ;  /* 0x00000006ff06723e */ /* 0x000fe200048070ff */
[----:B------:R0:W-:Y:S04]  /*2dd60*/  @!P6 STG.E.U8 desc[UR4][R24.64+0x10], R7 ;  /* 0x000010071800e986 */ /* 0x0001e8000c101104 */
[----:B------:R1:W-:Y:S01]  /*2dd70*/  @!P5 STG.E.U8 desc[UR4][R24.64+0x11], R6 ;  /* 0x000011061800d986 */ /* 0x0003e2000c101104 */
[----:B0-----:R-:W-:-:S03]  /*2dd80*/  FMUL R7, R35, UR60 ;  /* 0x0000003c23077c20 */ /* 0x001fc60008400000 */
[----:B------:R-:W5:Y:S01]  /*2dd90*/  LDL.LU R35, [R1+0xd0] ;  /* 0x0000d00001237983 */ /* 0x000f620000300800 */
[----:B-1----:R-:W-:-:S03]  /*2dda0*/  FMUL R6, R34, UR60 ;  /* 0x0000003c22067c20 */ /* 0x002fc60008400000 */
[----:B------:R-:W5:Y:S01]  /*2ddb0*/  LDL.LU R34, [R1+0xd4] ;  /* 0x0000d40001227983 */ /* 0x000f620000300800 */
[----:B------:R-:W-:Y:S01]  /*2ddc0*/  ISETP.LT.OR P6, PT, R0, 0x19, !P1 ;  /* 0x000000190000780c */ /* 0x000fe20004fc1670 */
[----:B------:R-:W-:Y:S02]  /*2ddd0*/  FMUL R8, R31, UR60 ;  /* 0x0000003c1f087c20 */ /* 0x000fe40008400000 */
[----:B------:R-:W5:Y:S01]  /*2dde0*/  LDL.LU R31, [R1+0xd8] ;  /* 0x0000d800011f7983 */ /* 0x000f620000300800 */
[----:B------:R-:W-:Y:S02]  /*2ddf0*/  F2FP.SATFINITE.E4M3.F32.PACK_AB_MERGE_C R9, RZ, R6, RZ ;  /* 0x00000006ff09723e */ /* 0x000fe400048070ff */
[----:B------:R-:W-:-:S07]  /*2de00*/  F2FP.SATFINITE.E4M3.F32.PACK_AB_MERGE_C R7, RZ, R7, RZ ;  /* 0x00000007ff07723e */ /* 0x000fce00048070ff */
[----:B------:R0:W-:Y:S01]  /*2de10*/  @!P6 STG.E.U8 desc[UR4][R26.64+0x18], R7 ;  /* 0x000018071a00e986 */ /* 0x0001e2000c101104 */
[----:B--2---:R-:W-:-:S03]  /*2de20*/  FMUL R6, R30, UR60 ;  /* 0x0000003c1e067c20 */ /* 0x004fc60008400000 */
[----:B------:R-:W2:Y:S02]  /*2de30*/  LDL.LU R30, [R1+0xdc] ;  /* 0x0000dc00011e7983 */ /* 0x000ea40000300800 */
[----:B------:R-:W-:Y:S01]  /*2de40*/  F2FP.SATFINITE.E4M3.F32.PACK_AB_MERGE_C R13, RZ, R6, RZ ;  /* 0x00000006ff0d723e */ /* 0x000fe200048070ff */
[----:B---3--:R-:W-:Y:S02]  /*2de50*/  FMUL R6, R29, UR60 ;  /* 0x0000003c1d067c20 */ /* 0x008fe40008400000 */
[----:B------:R-:W3:Y:S03]  /*2de60*/  LDL.LU R29, [R1+0xe0] ;  /* 0x0000e000011d7983 */ /* 0x000ee60000300800 */
[----:B0-----:R-:W-:Y:S01]  /*2de70*/  F2FP.SATFINITE.E4M3.F32.PACK_AB_MERGE_C R7, RZ, R6, RZ ;  /* 0x00000006ff07723e */ /* 0x001fe200048070ff */
[----:B----4-:R-:W-:Y:S02]  /*2de80*/  FMUL R6, R28, UR60 ;  /* 0x0000003c1c067c20 */ /* 0x010fe40008400000 */
[----:B------:R-:W4:Y:S01]  /*2de90*/  LDL.LU R28, [R1+0xe4] ;  /* 0x0000e400011c7983 */ /* 0x000f220000300800 */
[----:B------:R-:W-:-:S02]  /*2dea0*/  ISETP.LT.OR P5, PT, R0, 0x1a, !P1 ;  /* 0x0000001a0000780c */ /* 0x000fc40004fa1670 */
[----:B------:R-:W-:Y:S02]  /*2deb0*/  ISETP.LT.OR P6, PT, R0, 0x19, !P0 ;  /* 0x000000190000780c */ /* 0x000fe400047c1670 */
[----:B------:R-:W-:-:S09]  /*2dec0*/  F2FP.SATFINITE.E4M3.F32.PACK_AB_MERGE_C R11, RZ, R8, RZ ;  /* 0x00000008ff0b723e */ /* 0x000fd200048070ff */
[----:B------:R0:W-:Y:S01]  /*2ded0*/  @!P5 STG.E.U8 desc[UR4][R26.64+0x19], R9 ;  /* 0x000019091a00d986 */ /* 0x0001e2000c101104 */
[----:B------:R-:W-:-:S03]  /*2dee0*/  ISETP.LT.OR P5, PT, R0, 0x1a, !P0 ;  /* 0x0000001a0000780c */ /* 0x000fc600047a1670 */
[----:B------:R1:W-:Y:S01]  /*2def0*/  @!P6 STG.E.U8 desc[UR4][R24.64+0x18], R11 ;  /* 0x0000180b1800e986 */ /* 0x0003e2000c101104 */
[----:B------:R-:W-:Y:S02]  /*2df00*/  ISETP.LT.OR P6, PT, R0, 0x21, !P3 ;  /* 0x000000210000780c */ /* 0x000fe40005fc1670 */
[----:B0-----:R-:W-:Y:S01]  /*2df10*/  F2FP.SATFINITE.E4M3.F32.PACK_AB_MERGE_C R9, RZ, R6, RZ ;  /* 0x00000006ff09723e */ /* 0x001fe200048070ff */
[----:B-----5:R-:W-:Y:S02]  /*2df20*/  FMUL R6, R38, UR60 ;  /* 0x0000003c26067c20 */ /* 0x020fe40008400000 */
[----:B------:R-:W5:Y:S03]  /*2df30*/  LDL.LU R38, [R1+0xe8] ;  /* 0x0000e80001267983 */ /* 0x000f660000300800 */
[----:B-1----:R-:W-:Y:S01]  /*2df40*/  F2FP.SATFINITE.E4M3.F32.PACK_AB_MERGE_C R11, RZ, R6, RZ ;  /* 0x00000006ff0b723e */ /* 0x002fe200048070ff */
[----:B------:R0:W-:Y:S01]  /*2df50*/  @!P5 STG.E.U8 desc[UR4][R24.64+0x19], R13 ;  /* 0x0000190d1800d986 */ /* 0x0001e2000c101104 */
[----:B------:R-:W-:-:S03]  /*2df60*/  ISETP.LT.OR P5, PT, R0, 0x22, !P3 ;  /* 0x000000220000780c */ /* 0x000fc60005fa1670 */
[----:B------:R1:W-:Y:S01]  /*2df70*/  @!P6 STG.E.U8 desc[UR4][R2.64+0x20], R7 ;  /* 0x000020070200e986 */ /* 0x0003e2000c101104 */
[----:B------:R-:W-:-:S03]  /*2df80*/  FMUL R6, R35, UR60 ;  /* 0x0000003c23067c20 */ /* 0x000fc60008400000 */
[----:B------:R-:W5:Y:S02]  /*2df90*/  LDL.LU R35, [R1+0xec] ;  /* 0x0000ec0001237983 */ /* 0x000f640000300800 */
[----:B0-----:R-:W-:Y:S01]  /*2dfa0*/  F2FP.SATFINITE.E4M3.F32.PACK_AB_MERGE_C R13, RZ, R6, RZ ;  /* 0x00000006ff0d723e */ /* 0x001fe200048070ff */
[----:B------:R-:W-:Y:S02]  /*2dfb0*/  FMUL R6, R34, UR60 ;  /* 0x0000003c22067c20 */ /* 0x000fe40008400000 */
[----:B------:R-:W5:Y:S01]  /*2dfc0*/  LDL.LU R34, [R1+0xf0] ;  /* 0x0000f00001227983 */ /* 0x000f620000300800 */
[C---:B------:R-:W-:Y:S02]  /*2dfd0*/  ISETP.LT.OR P6, PT, R0.reuse, 0x21, !P2 ;  /* 0x000000210000780c */ /* 0x040fe400057c1670 */
[----:B-1----:R-:W-:Y:S01]  /*2dfe0*/  F2FP.SATFINITE.E4M3.F32.PACK_AB_MERGE_C R7, RZ, R6, RZ ;  /* 0x00000006ff07723e */ /* 0x002fe200048070ff */
[----:B------:R-:W-:Y:S01]  /*2dff0*/  FMUL R6, R31, UR60 ;  /* 0x0000003c1f067c20 */ /* 0x000fe20008400000 */
[----:B------:R0:W-:Y:S01]  /*2e000*/  @!P5 STG.E.U8 desc[UR4][R2.64+0x21], R9 ;  /* 0x000021090200d986 */ /* 0x0001e2000c101104 */
[----:B------:R-:W-:-:S03]  /*2e010*/  ISETP.LT.OR P5, PT, R0, 0x22, !P2 ;  /* 0x000000220000780c */ /* 0x000fc600057a1670 */
[----:B------:R-:W5:Y:S01]  /*2e020*/  LDL.LU R31, [R1+0xf4] ;  /* 0x0000f400011f7983 */ /* 0x000f620000300800 */
[----:B0-----:R-:W-:-:S04]  /*2e030*/  F2FP.SATFINITE.E4M3.F32.PACK_AB_MERGE_C R9, RZ, R6, RZ ;  /* 0x00000006ff09723e */ /* 0x001fc800048070ff */
[----:B------:R0:W-:Y:S05]  /*2e040*/  @!P6 STG.E.U8 desc[UR4][R4.64+0x20], R11 ;  /* 0x0000200b0400e986 */ /* 0x0001ea000c101104 */
[----:B------:R1:W-:Y:S01]  /*2e050*/  @!P5 STG.E.U8 desc[UR4][R4.64+0x21], R13 ;  /* 0x0000210d0400d986 */ /* 0x0003e2000c101104 */
[----:B--2---:R-:W-:-:S03]  /*2e060*/  FMUL R6, R30, UR60 ;  /* 0x0000003c1e067c20 */ /* 0x004fc60008400000 */
[----:B------:R-:W2:Y:S02]  /*2e070*/  LDL.LU R30, [R1+0xf8] ;  /* 0x0000f800011e7983 */ /* 0x000ea40000300800 */
[----:B0-----:R-:W-:Y:S01]  /*2e080*/  F2FP.SATFINITE.E4M3.F32.PACK_AB_MERGE_C R11, RZ, R6, RZ ;  /* 0x00000006ff0b723e */ /* 0x001fe200048070ff */
[----:B---3--:R-:W-:Y:S02]  /*2e090*/  FMUL R6, R29, UR60 ;  /* 0x0000003c1d067c20 */ /* 0x008fe40008400000 */
[----:B------:R-:W3:Y:S03]  /*2e0a0*/  LDL.LU R29, [R1+0xfc] ;  /* 0x0000fc00011d7983 */ /* 0x000ee60000300800 */
[----:B-1----:R-:W-:Y:S01]  /*2e0b0*/  F2FP.SATFINITE.E4M3.F32.PACK_AB_MERGE_C R13, RZ, R6, RZ ;  /* 0x00000006ff0d723e */ /* 0x002fe200048070ff */
[----:B----4-:R-:W-:Y:S02]  /*2e0c0*/  FMUL R6, R28, UR60 ;  /* 0x0000003c1c067c20 */ /* 0x010fe40008400000 */
[----:B------:R-:W4:Y:S01]  /*2e0d0*/  LDL.LU R28, [R1+0x100] ;  /* 0x00010000011c7983 */ /* 0x000f220000300800 */
[----:B------:R-:W-:-:S02]  /*2e0e0*/  ISETP.LT.OR P6, PT, R0, 0x29, !P3 ;  /* 0x000000290000780c */ /* 0x000fc40005fc1670 */
[----:B------:R-:W-:-:S11]  /*2e0f0*/  ISETP.LT.OR P5, PT, R0, 0x2a, !P3 ;  /* 0x0000002a0000780c */ /* 0x000fd60005fa1670 */
        /* <DEDUP_REMOVED lines=16> */
[----:B------:R-:W-:Y:S02]  /*2e200*/  ISETP.LT.OR P5, PT, R0, 0x22, !P1 ;  /* 0x000000220000780c */ /* 0x000fe40004fa1670 */
[----:B-1----:R-:W-:Y:S01]  /*2e210*/  F2FP.SATFINITE.E4M3.F32.PACK_AB_MERGE_C R13, RZ, R6, RZ ;  /* 0x00000006ff0d723e */ /* 0x002fe200048070ff */
[----:B------:R0:W-:Y:S01]  /*2e220*/  @!P6 STG.E.U8 desc[UR4][R26.64+0x20], R7 ;  /* 0x000020071a00e986 */ /* 0x0001e2000c101104 */
[----:B------:R-:W-:-:S03]  /*2e230*/  FMUL R6, R31, UR60 ;  /* 0x0000003c1f067c20 */ /* 0x000fc60008400000 */
[----:B------:R-:W5:Y:S01]  /*2e240*/  LDL.LU R31, [R1+0x110] ;  /* 0x00011000011f7983 */ /* 0x000f620000300800 */
[----:B------:R-:W-:Y:S02]  /*2e250*/  ISETP.LT.OR P6, PT, R0, 0x21, !P0 ;  /* 0x000000210000780c */ /* 0x000fe400047c1670 */
[----:B0-----:R-:W-:-:S03]  /*2e260*/  F2FP.SATFINITE.E4M3.F32.PACK_AB_MERGE_C R7, RZ, R6, RZ ;  /* 0x00000006ff07723e */ /* 0x001fc600048070ff */
[----:B------:R0:W-:Y:S08]  /*2e270*/  @!P5 STG.E.U8 desc[UR4][R26.64+0x21], R9 ;  /* 0x000021091a00d986 */ /* 0x0001f0000c101104 */
        /* <DEDUP_REMOVED lines=856> */
[----:B-----5:R-:W-:-:S06]  /*31800*/  FMUL R6, R38, UR60 ;  /* 0x0000003c26067c20 */ /* 0x020fcc0008400000 */
[----:B------:R0:W-:Y:S01]  /*31810*/  @!P5 STG.E.U8 desc[UR4][R2.64+0xd9], R9 ;  /* 0x0000d9090200d986 */ /* 0x0001e2000c101104 */
[----:B------:R-:W-:Y:S02]  /*31820*/  ISETP.LT.OR P5, PT, R0, 0xda, !P2 ;  /* 0x000000da0000780c */ /* 0x000fe400057a1670 */
[----:B-1----:R-:W-:Y:S01]  /*31830*/  F2FP.SATFINITE.E4M3.F32.PACK_AB_MERGE_C R7, RZ, R6, RZ ;  /* 0x00000006ff07723e */ /* 0x002fe200048070ff */
[----:B------:R-:W5:Y:S04]  /*31840*/  LDL.LU R38, [R1+0x3c0] ;  /* 0x0003c00001267983 */ /* 0x000f680000300800 */
[----:B------:R1:W-:Y:S01]  /*31850*/  @!P6 STG.E.U8 desc[UR4][R4.64+0xd8], R11 ;  /* 0x0000d80b0400e986 */ /* 0x0003e2000c101104 */
[----:B------:R-:W-:-:S03]  /*31860*/  FMUL R6, R35, UR60 ;  /* 0x0000003c23067c20 */ /* 0x000fc60008400000 */
[----:B------:R-:W5:Y:S02]  /*31870*/  LDL.LU R35, [R1+0x3c4] ;  /* 0x0003c40001237983 */ /* 0x000f640000300800 */
[----:B0-----:R-:W-:Y:S01]  /*31880*/  F2FP.SATFINITE.E4M3.F32.PACK_AB_MERGE_C R9, RZ, R6, RZ ;  /* 0x00000006ff09723e */ /* 0x001fe200048070ff */
[----:B------:R-:W-:Y:S01]  /*31890*/  FMUL R6, R34, UR60 ;  /* 0x0000003c22067c20 */ /* 0x000fe20008400000 */
[C---:B------:R-:W-:Y:S01]  /*318a0*/  ISETP.LT.OR P6, PT, R0.reuse, 0xd1, !P1 ;  /* 0x000000d10000780c */ /* 0x040fe20004fc1670 */
[----:B------:R-:W5:Y:S03]  /*318b0*/  LDL.LU R34, [R1+0x3c8] ;  /* 0x0003c80001227983 */ /* 0x000f660000300800 */
[----:B-1----:R-:W-:Y:S01]  /*318c0*/  F2FP.SATFINITE.E4M3.F32.PACK_AB_MERGE_C R11, RZ, R6, RZ ;  /* 0x00000006ff0b723e */ /* 0x002fe200048070ff */
[----:B------:R0:W-:Y:S01]  /*318d0*/  @!P5 STG.E.U8 desc[UR4][R4.64+0xd9], R13 ;  /* 0x0000d90d0400d986 */ /* 0x0001e2000c101104 */
[----:B------:R-:W-:Y:S01]  /*318e0*/  FMUL R6, R31, UR60 ;  /* 0x0000003c1f067c20 */ /* 0x000fe20008400000 */
[----:B------:R-:W-:-:S02]  /*318f0*/  ISETP.LT.OR P5, PT, R0, 0xd2, !P1 ;  /* 0x000000d20000780c */ /* 0x000fc40004fa1670 */
[----:B------:R-:W5:Y:S02]  /*31900*/  LDL.LU R31, [R1+0x3cc] ;  /* 0x0003cc00011f7983 */ /* 0x000f640000300800 */
[----:B0-----:R-:W-:Y:S02]  /*31910*/  F2FP.SATFINITE.E4M3.F32.PACK_AB_MERGE_C R13, RZ, R6, RZ ;  /* 0x00000006ff0d723e */ /* 0x001fe400048070ff */
[----:B------:R0:W-:Y:S07]  /*31920*/  @!P6 STG.E.U8 desc[UR4][R26.64+0xd0], R7 ;  /* 0x0000d0071a00e986 */ /* 0x0001ee000c101104 */
        /* <DEDUP_REMOVED lines=10> */
[C---:B------:R-:W-:Y:S01]  /*319d0*/  ISETP.LT.OR P5, PT, R0.reuse, 0xd2, !P0 ;  /* 0x000000d20000780c */ /* 0x040fe200047a1670 */
[----:B------:R-:W4:Y:S04]  /*319e0*/  LDL.LU R41, [R1+0x3dc] ;  /* 0x0003dc0001297983 */ /* 0x000f280000300800 */
[----:B------:R-:W4:Y:S04]  /*319f0*/  LDL.LU R40, [R1+0x3e0] ;  /* 0x0003e00001287983 */ /* 0x000f280000300800 */
[----:B------:R-:W4:Y:S04]  /*31a00*/  LDL.LU R39, [R1+0x3e4] ;  /* 0x0003e40001277983 */ /* 0x000f280000300800 */
[----:B------:R0:W-:Y:S01]  /*31a10*/  @!P6 STG.E.U8 desc[UR4][R24.64+0xd0], R11 ;  /* 0x0000d00b1800e986 */ /* 0x0001e2000c101104 */
[----:B------:R-:W-:-:S03]  /*31a20*/  ISETP.LT.OR P6, PT, R0, 0xd9, !P1 ;  /* 0x000000d90000780c */ /* 0x000fc60004fc1670 */
[----:B------:R1:W-:Y:S01]  /*31a30*/  @!P5 STG.E.U8 desc[UR4][R24.64+0xd1], R13 ;  /* 0x0000d10d1800d986 */ /* 0x0003e2000c101104 */
[----:B------:R-:W-:Y:S02]  /*31a40*/  ISETP.LT.OR P5, PT, R0, 0xda, !P1 ;  /* 0x000000da0000780c */ /* 0x000fe40004fa1670 */
[----:B0-----:R-:W-:Y:S01]  /*31a50*/  F2FP.SATFINITE.E4M3.F32.PACK_AB_MERGE_C R11, RZ, R6, RZ ;  /* 0x00000006ff0b723e */ /* 0x001fe200048070ff */
[----:B-----5:R-:W-:-:S06]  /*31a60*/  FMUL R6, R38, UR60 ;  /* 0x0000003c26067c20 */ /* 0x020fcc0008400000 */
[----:B------:R0:W-:Y:S01]  /*31a70*/  @!P6 STG.E.U8 desc[UR4][R26.64+0xd8], R7 ;  /* 0x0000d8071a00e986 */ /* 0x0001e2000c101104 */
[C---:B------:R-:W-:Y:S02]  /*31a80*/  ISETP.LT.OR P6, PT, R0.reuse, 0xd9, !P0 ;  /* 0x000000d90000780c */ /* 0x040fe400047c1670 */
[----:B-1----:R-:W-:Y:S01]  /*31a90*/  F2FP.SATFINITE.E4M3.F32.PACK_AB_MERGE_C R13, RZ, R6, RZ ;  /* 0x00000006ff0d723e */ /* 0x002fe200048070ff */
[----:B------:R1:W-:Y:S04]  /*31aa0*/  @!P5 STG.E.U8 desc[UR4][R26.64+0xd9], R9 ;  /* 0x0000d9091a00d986 */ /* 0x0003e8000c101104 */
[----:B------:R-:W5:Y:S01]  /*31ab0*/  LDL.LU R38, [R1+0x3e8] ;  /* 0x0003e80001267983 */ /* 0x000f620000300800 */
[----:B------:R-:W-:Y:S01]  /*31ac0*/  FMUL R6, R35, UR60 ;  /* 0x0000003c23067c20 */ /* 0x000fe20008400000 */
[----:B------:R-:W-:-:S04]  /*31ad0*/  ISETP.LT.OR P5, PT, R0, 0xda, !P0 ;  /* 0x000000da0000780c */ /* 0x000fc800047a1670 */
[----:B------:R1:W-:Y:S01]  /*31ae0*/  @!P6 STG.E.U8 desc[UR4][R24.64+0xd8], R11 ;  /* 0x0000d80b1800e986 */ /* 0x0003e2000c101104 */
[----:B0-----:R-:W-:Y:S01]  /*31af0*/  F2FP.SATFINITE.E4M3.F32.PACK_AB_MERGE_C R7, RZ, R6, RZ ;  /* 0x00000006ff07723e */ /* 0x001fe200048070ff */
[----:B------:R-:W-:Y:S01]  /*31b00*/  FMUL R6, R34, UR60 ;  /* 0x0000003c22067c20 */ /* 0x000fe20008400000 */
[----:B------:R-:W-:Y:S01]  /*31b10*/  ISETP.LT.OR P6, PT, R0, 0xe1, !P3 ;  /* 0x000000e10000780c */ /* 0x000fe20005fc1670 */
[----:B------:R-:W5:Y:S03]  /*31b20*/  LDL.LU R35, [R1+0x3ec] ;  /* 0x0003ec0001237983 */ /* 0x000f660000300800 */
[----:B-1----:R-:W-:Y:S01]  /*31b30*/  F2FP.SATFINITE.E4M3.F32.PACK_AB_MERGE_C R9, RZ, R6, RZ ;  /* 0x00000006ff09723e */ /* 0x002fe200048070ff */
[----:B------:R-:W5:Y:S01]  /*31b40*/  LDL.LU R34, [R1+0x3f0] ;  /* 0x0003f00001227983 */ /* 0x000f620000300800 */
[----:B------:R-:W-:-:S03]  /*31b50*/  FMUL R6, R31, UR60 ;  /* 0x0000003c1f067c20 */ /* 0x000fc60008400000 */
[----:B------:R0:W-:Y:S02]  /*31b60*/  @!P5 STG.E.U8 desc[UR4][R24.64+0xd9], R13 ;  /* 0x0000d90d1800d986 */ /* 0x0001e4000c101104 */
[----:B------:R-:W-:Y:S02]  /*31b70*/  F2FP.SATFINITE.E4M3.F32.PACK_AB_MERGE_C R11, RZ, R6, RZ ;  /* 0x00000006ff0b723e */ /* 0x000fe400048070ff */
[----:B------:R-:W5:Y:S04]  /*31b80*/  LDL.LU R31, [R1+0x3f4] ;  /* 0x0003f400011f7983 */ /* 0x000f680000300800 */
[----:B------:R4:W-:Y:S01]  /*31b90*/  @!P6 STG.E.U8 desc[UR4][R2.64+0xe0], R7 ;  /* 0x0000e0070200e986 */ /* 0x0009e2000c101104 */
[----:B--2---:R-:W-:-:S03]  /*31ba0*/  FMUL R6, R30, UR60 ;  /* 0x0000003c1e067c20 */ /* 0x004fc60008400000 */
[----:B------:R-:W2:Y:S02]  /*31bb0*/  LDL.LU R30, [R1+0x3f8] ;  /* 0x0003f800011e7983 */ /* 0x000ea40000300800 */
[----:B0-----:R-:W-:Y:S01]  /*31bc0*/  F2FP.SATFINITE.E4M3.F32.PACK_AB_MERGE_C R13, RZ, R6, RZ ;  /* 0x00000006ff0d723e */ /* 0x001fe200048070ff */
[----:B---3--:R-:W-:Y:S02]  /*31bd0*/  FMUL R6, R29, UR60 ;  /* 0x0000003c1d067c20 */ /* 0x008fe40008400000 */
[----:B------:R-:W3:Y:S01]  /*31be0*/  LDL.LU R29, [R1+0x3fc] ;  /* 0x0003fc00011d7983 */ /* 0x000ee20000300800 */
[----:B----4-:R-:W-:-:S03]  /*31bf0*/  FMUL R7, R28, UR60 ;  /* 0x0000003c1c077c20 */ /* 0x010fc60008400000 */
[----:B------:R-:W4:Y:S01]  /*31c00*/  LDL.LU R28, [R1+0x400] ;  /* 0x00040000011c7983 */ /* 0x000f220000300800 */
[C---:B------:R-:W-:Y:S02]  /*31c10*/  ISETP.LT.OR P5, PT, R0.reuse, 0xe2, !P3 ;  /* 0x000000e20000780c */ /* 0x040fe40005fa1670 */
[----:B------:R-:W-:-:S11]  /*31c20*/  ISETP.LT.OR P6, PT, R0, 0xe1, !P2 ;  /* 0x000000e10000780c */ /* 0x000fd600057c1670 */
[----:B------:R0:W-:Y:S01]  /*31c30*/  @!P5 STG.E.U8 desc[UR4][R2.64+0xe1], R9 ;  /* 0x0000e1090200d986 */ /* 0x0001e2000c101104 */
[----:B------:R-:W-:-:S03]  /*31c40*/  ISETP.LT.OR P5, PT, R0, 0xe2, !P2 ;  /* 0x000000e20000780c */ /* 0x000fc600057a1670 */
[----:B------:R1:W-:Y:S01]  /*31c50*/  @!P6 STG.E.U8 desc[UR4][R4.64+0xe0], R11 ;  /* 0x0000e00b0400e986 */ /* 0x0003e2000c101104 */
[C---:B------:R-:W-:Y:S02]  /*31c60*/  ISETP.LT.OR P6, PT, R0.reuse, 0xe9, !P3 ;  /* 0x000000e90000780c */ /* 0x040fe40005fc1670 */
[C---:B------:R-:W-:Y:S02]  /*31c70*/  ISETP.LT.OR P3, PT, R0.reuse, 0xea, !P3 ;  /* 0x000000ea0000780c */ /* 0x040fe40005f61670 */
[----:B------:R-:W-:Y:S02]  /*31c80*/  F2FP.SATFINITE.E4M3.F32.PACK_AB_MERGE_C R15, RZ, R7, RZ ;  /* 0x00000007ff0f723e */ /* 0x000fe400048070ff */
[----:B0-----:R-:W-:Y:S01]  /*31c90*/  F2FP.SATFINITE.E4M3.F32.PACK_AB_MERGE_C R9, RZ, R6, RZ ;  /* 0x00000006ff09723e */ /* 0x001fe200048070ff */
[----:B------:R-:W-:Y:S02]  /*31ca0*/  FMUL R6, R41, UR60 ;  /* 0x0000003c29067c20 */ /* 0x000fe40008400000 */
[----:B------:R-:W-:Y:S01]  /*31cb0*/  @!P5 STG.E.U8 desc[UR4][R4.64+0xe1], R13 ;  /* 0x0000e10d0400d986 */ /* 0x000fe2000c101104 */
[----:B------:R-:W-:-:S02]  /*31cc0*/  ISETP.LT.OR P5, PT, R0, 0xe9, !P2 ;  /* 0x000000e90000780c */ /* 0x000fc400057a1670 */
[C---:B------:R-:W-:Y:S01]  /*31cd0*/  ISETP.LT.OR P2, PT, R0.reuse, 0xea, !P2 ;  /* 0x000000ea0000780c */ /* 0x040fe20005741670 */
[----:B------:R0:W-:Y:S01]  /*31ce0*/  @!P6 STG.E.U8 desc[UR4][R2.64+0xe8], R9 ;  /* 0x0000e8090200e986 */ /* 0x0001e2000c101104 */
[----:B------:R-:W-:Y:S01]  /*31cf0*/  ISETP.LT.OR P6, PT, R0, 0xe1, !P1 ;  /* 0x000000e10000780c */ /* 0x000fe20004fc1670 */
[----:B------:R-:W-:Y:S02]  /*31d00*/  FMUL R7, R40, UR60 ;  /* 0x0000003c28077c20 */ /* 0x000fe40008400000 */
[----:B------:R0:W-:Y:S01]  /*31d10*/  @!P3 STG.E.U8 desc[UR4][R2.64+0xe9], R15 ;  /* 0x0000e90f0200b986 */ /* 0x0001e2000c101104 */
[----:B------:R-:W-:Y:S02]  /*31d20*/  ISETP.LT.OR P3, PT, R0, 0xe2, !P1 ;  /* 0x000000e20000780c */ /* 0x000fe40004f61670 */
[----:B-1----:R-:W-:Y:S01]  /*31d30*/  F2FP.SATFINITE.E4M3.F32.PACK_AB_MERGE_C R11, RZ, R6, RZ ;  /* 0x00000006ff0b723e */ /* 0x002fe200048070ff */
[----:B------:R-:W-:Y:S01]  /*31d40*/  FMUL R6, R39, UR60 ;  /* 0x0000003c27067c20 */ /* 0x000fe20008400000 */
[----:B-----5:R-:W-:Y:S01]  /*31d50*/  FMUL R8, R38, UR60 ;  /* 0x0000003c26087c20 */ /* 0x020fe20008400000 */
[----:B------:R-:W-:-:S03]  /*31d60*/  F2FP.SATFINITE.E4M3.F32.PACK_AB_MERGE_C R7, RZ, R7, RZ ;  /* 0x00000007ff07723e */ /* 0x000fc600048070ff */
[----:B0-----:R-:W-:Y:S02]  /*31d70*/  F2FP.SATFINITE.E4M3.F32.PACK_AB_MERGE_C R9, RZ, R6, RZ ;  /* 0x00000006ff09723e */ /* 0x001fe400048070ff */
[----:B------:R-:W-:Y:S01]  /*31d80*/  F2FP.SATFINITE.E4M3.F32.PACK_AB_MERGE_C R13, RZ, R8, RZ ;  /* 0x00000008ff0d723e */ /* 0x000fe200048070ff */
[----:B------:R-:W-:Y:S01]  /*31d90*/  @!P5 STG.E.U8 desc[UR4][R4.64+0xe8], R11 ;  /* 0x0000e80b0400d986 */ /* 0x000fe2000c101104 */
[C---:B------:R-:W-:Y:S01]  /*31da0*/  ISETP.LT.OR P5, PT, R0.reuse, 0xe1, !P0 ;  /* 0x000000e10000780c */ /* 0x040fe200047a1670 */
[----:B------:R-:W-:Y:S02]  /*31db0*/  FMUL R2, R35, UR60 ;  /* 0x0000003c23027c20 */ /* 0x000fe40008400000 */
[----:B------:R0:W-:Y:S01]  /*31dc0*/  @!P2 STG.E.U8 desc[UR4][R4.64+0xe9], R7 ;  /* 0x0000e9070400a986 */ /* 0x0001e2000c101104 */
[----:B------:R-:W-:-:S03]  /*31dd0*/  ISETP.LT.OR P2, PT, R0, 0xe9, !P1 ;  /* 0x000000e90000780c */ /* 0x000fc60004f41670 */
[----:B------:R1:W-:Y:S01]  /*31de0*/  @!P6 STG.E.U8 desc[UR4][R26.64+0xe0], R9 ;  /* 0x0000e0091a00e986 */ /* 0x0003e2000c101104 */
[C---:B------:R-:W-:Y:S02]  /*31df0*/  ISETP.LT.OR P6, PT, R0.reuse, 0xe2, !P0 ;  /* 0x000000e20000780c */ /* 0x040fe400047c1670 */
[C---:B------:R-:W-:Y:S01]  /*31e00*/  ISETP.LT.OR P1, PT, R0.reuse, 0xea, !P1 ;  /* 0x000000ea0000780c */ /* 0x040fe20004f21670 */
[----:B------:R2:W-:Y:S01]  /*31e10*/  @!P3 STG.E.U8 desc[UR4][R26.64+0xe1], R13 ;  /* 0x0000e10d1a00b986 */ /* 0x0005e2000c101104 */
[C---:B------:R-:W-:Y:S02]  /*31e20*/  ISETP.LT.OR P3, PT, R0.reuse, 0xe9, !P0 ;  /* 0x000000e90000780c */ /* 0x040fe40004761670 */
[----:B------:R-:W-:Y:S01]  /*31e30*/  ISETP.LT.OR P0, PT, R0, 0xea, !P0 ;  /* 0x000000ea0000780c */ /* 0x000fe20004701670 */
[----:B------:R-:W-:Y:S01]  /*31e40*/  FMUL R0, R34, UR60 ;  /* 0x0000003c22007c20 */ /* 0x000fe20008400000 */
[----:B------:R-:W-:Y:S01]  /*31e50*/  F2FP.SATFINITE.E4M3.F32.PACK_AB_MERGE_C R15, RZ, R2, RZ ;  /* 0x00000002ff0f723e */ /* 0x000fe200048070ff */
[----:B------:R-:W-:-:S03]  /*31e60*/  FMUL R2, R31, UR60 ;  /* 0x0000003c1f027c20 */ /* 0x000fc60008400000 */
[----:B0-----:R-:W-:Y:S02]  /*31e70*/  F2FP.SATFINITE.E4M3.F32.PACK_AB_MERGE_C R7, RZ, R0, RZ ;  /* 0x00000000ff07723e */ /* 0x001fe400048070ff */
[----:B-1----:R-:W-:Y:S01]  /*31e80*/  F2FP.SATFINITE.E4M3.F32.PACK_AB_MERGE_C R9, RZ, R2, RZ ;  /* 0x00000002ff09723e */ /* 0x002fe200048070ff */
[----:B------:R0:W-:Y:S04]  /*31e90*/  @!P5 STG.E.U8 desc[UR4][R24.64+0xe0], R15 ;  /* 0x0000e00f1800d986 */ /* 0x0001e8000c101104 */
[----:B------:R0:W-:Y:S04]  /*31ea0*/  @!P6 STG.E.U8 desc[UR4][R24.64+0xe1], R7 ;  /* 0x0000e1071800e986 */ /* 0x0001e8000c101104 */
[----:B------:R0:W-:Y:S01]  /*31eb0*/  @!P2 STG.E.U8 desc[UR4][R26.64+0xe8], R9 ;  /* 0x0000e8091a00a986 */ /* 0x0001e2000c101104 */
[----:B--2---:R-:W-:-:S05]  /*31ec0*/  FMUL R3, R30, UR60 ;  /* 0x0000003c1e037c20 */ /* 0x004fca0008400000 */
[----:B------:R-:W-:-:S05]  /*31ed0*/  F2FP.SATFINITE.E4M3.F32.PACK_AB_MERGE_C R3, RZ, R3, RZ ;  /* 0x00000003ff03723e */ /* 0x000fca00048070ff */
[----:B------:R0:W-:Y:S01]  /*31ee0*/  @!P1 STG.E.U8 desc[UR4][R26.64+0xe9], R3 ;  /* 0x0000e9031a009986 */ /* 0x0001e2000c101104 */
[----:B---3--:R-:W-:-:S05]  /*31ef0*/  FMUL R4, R29, UR60 ;  /* 0x0000003c1d047c20 */ /* 0x008fca0008400000 */
[----:B------:R-:W-:Y:S01]  /*31f00*/  F2FP.SATFINITE.E4M3.F32.PACK_AB_MERGE_C R11, RZ, R4, RZ ;  /* 0x00000004ff0b723e */ /* 0x000fe200048070ff */
[----:B----4-:R-:W-:-:S05]  /*31f10*/  FMUL R5, R28, UR60 ;  /* 0x0000003c1c057c20 */ /* 0x010fca0008400000 */
[----:B------:R-:W-:Y:S01]  /*31f20*/  F2FP.SATFINITE.E4M3.F32.PACK_AB_MERGE_C R5, RZ, R5, RZ ;  /* 0x00000005ff05723e */ /* 0x000fe200048070ff */
[----:B------:R0:W-:Y:S04]  /*31f30*/  @!P3 STG.E.U8 desc[UR4][R24.64+0xe8], R11 ;  /* 0x0000e80b1800b986 */ /* 0x0001e8000c101104 */
[----:B------:R0:W-:Y:S02]  /*31f40*/  @!P0 STG.E.U8 desc[UR4][R24.64+0xe9], R5 ;  /* 0x0000e90518008986 */ /* 0x0001e4000c101104 */
.L_x_513:
[----:B------:R-:W-:Y:S05]  /*31f50*/  BSYNC B0 ;  /* 0x0000000000007941 */ /* 0x000fea0003800000 */
.L_x_31:
[----:B0-----:R-:W2:Y:S04]  /*31f60*/  LDL.LU R3, [R1+0x414] ;  /* 0x0004140001037983 */ /* 0x001ea80000300800 */
[----:B------:R-:W2:Y:S01]  /*31f70*/  LDL.LU R2, [R1+0x418] ;  /* 0x0004180001027983 */ /* 0x000ea20000300800 */
[----:B------:R-:W-:Y:S01]  /*31f80*/  ULDC UR4, c[0x0][0xc] ;  /* 0x0000030000047ab9 */ /* 0x000fe20000000800 */
[----:B------:R-:W-:Y:S01]  /*31f90*/  ULDC UR5, c[0x0][0x10] ;  /* 0x0000040000057ab9 */ /* 0x000fe20000000800 */
[----:B------:R-:W2:Y:S01]  /*31fa0*/  LDC R5, c[0x0][0x14] ;  /* 0x00000500ff057b82 */ /* 0x000ea20000000800 */
[----:B------:R-:W-:Y:S01]  /*31fb0*/  UIMAD.WIDE.U32 UR4, UR4, UR5, URZ ;  /* 0x00000005040472a5 */ /* 0x000fe2000f8e003f */
[----:B-----5:R-:W-:-:S05]  /*31fc0*/  PRMT R0, RZ, 0x7610, R0 ;  /* 0x00007610ff007816 */ /* 0x020fca0000000000 */
[----:B--2---:R-:W-:-:S04]  /*31fd0*/  IMAD.WIDE.U32 R2, R5, UR4, R2 ;  /* 0x0000000405027c25 */ /* 0x004fc8000f8e0002 */
[----:B------:R-:W-:Y:S01]  /*31fe0*/  IMAD R5, R5, UR5, RZ ;  /* 0x0000000505057c24 */ /* 0x000fe2000f8e02ff */
[----:B------:R-:W-:Y:S01]  /*31ff0*/  ULDC.64 UR4, c[0x0][0x650] ;  /* 0x0001940000047ab9 */ /* 0x000fe20000000a00 */
[----:B---3--:R-:W-:Y:S01]  /*32000*/  IMAD.MOV.U32 R11, RZ, RZ, R2 ;  /* 0x000000ffff0b7224 */ /* 0x008fe200078e0002 */
[----:B------:R-:W-:Y:S01]  /*32010*/  ISETP.GE.U32.AND P0, PT, R2, UR4, PT ;  /* 0x0000000402007c0c */ /* 0x000fe2000bf06070 */
[----:B------:R-:W-:Y:S01]  /*32020*/  IMAD.IADD R13, R3, 0x1, R5 ;  /* 0x00000001030d7824 */ /* 0x000fe200078e0205 */
[----:B------:R-:W-:Y:S01]  /*32030*/  MOV R3, 0xffffffff ;  /* 0xffffffff00037802 */ /* 0x000fe20000000f00 */
[----:B------:R-:W-:Y:S02]  /*32040*/  UMOV UR4, 0xffffffff ;  /* 0xffffffff00047882 */ /* 0x000fe40000000000 */
[----:B------:R-:W-:Y:S01]  /*32050*/  IMAD.U32 R2, RZ, RZ, UR4 ;  /* 0x00000004ff027e24 */ /* 0x000fe2000f8e00ff */
[----:B------:R0:W-:Y:S01]  /*32060*/  STL [R1+0x414], R13 ;  /* 0x0004140d01007387 */ /* 0x0001e20000100800 */
[----:B------:R-:W-:-:S03]  /*32070*/  ISETP.GE.U32.AND.EX P0, PT, R13, UR5, PT, P0 ;  /* 0x000000050d007c0c */ /* 0x000fc6000bf06100 */
[----:B------:R0:W-:Y:S04]  /*32080*/  STL [R1+0x428], R3 ;  /* 0x0004280301007387 */ /* 0x0001e80000100800 */
[----:B------:R0:W-:Y:S04]  /*32090*/  STL [R1+0x418], R11 ;  /* 0x0004180b01007387 */ /* 0x0001e80000100800 */
[----:B------:R0:W-:Y:S02]  /*320a0*/  STL [R1+0x420], R2 ;  /* 0x0004200201007387 */ /* 0x0001e40000100800 */
[----:B------:R-:W-:Y:S05]  /*320b0*/  @P0 BRA `(.L_x_514) ;  /* 0x00000004007c0947 */ /* 0x000fea0003800000 */
[----:B------:R-:W2:Y:S01]  /*320c0*/  S2R R8, SR_CTAID.X ;  /* 0x0000000000087919 */ /* 0x000ea20000002500 */
[----:B------:R-:W-:Y:S01]  /*320d0*/  ULDC.64 UR10, c[0x0][0x628] ;  /* 0x00018a00000a7ab9 */ /* 0x000fe20000000a00 */
[----:B------:R-:W3:Y:S01]  /*320e0*/  LDC R9, c[0x0][0x144] ;  /* 0x00005100ff097b82 */ /* 0x000ee20000000800 */
[----:B------:R-:W-:Y:S01]  /*320f0*/  ULDC UR4, c[0x0][0x150] ;  /* 0x0000540000047ab9 */ /* 0x000fe20000000800 */
[----:B------:R-:W0:Y:S01]  /*32100*/  S2R R12, SR_CTAID.Y ;  /* 0x00000000000c7919 */ /* 0x000e220000002600 */
[----:B------:R-:W-:Y:S01]  /*32110*/  ISETP.NE.U32.AND P0, PT, RZ, UR10, PT ;  /* 0x0000000aff007c0c */ /* 0x000fe2000bf05070 */
[----:B------:R-:W-:Y:S01]  /*32120*/  ULDC UR13, c[0x0][0x630] ;  /* 0x00018c00000d7ab9 */ /* 0x000fe20000000800 */
[----:B------:R-:W-:Y:S02]  /*32130*/  R2UR UR8, R11 ;  /* 0x000000000b0872ca */ /* 0x000fe400000e0000 */
[----:B------:R-:W-:Y:S01]  /*32140*/  ISETP.NE.AND.EX P0, PT, RZ, UR11, PT, P0 ;  /* 0x0000000bff007c0c */ /* 0x000fe2000bf05300 */
[----:B------:R-:W0:Y:S01]  /*32150*/  LDC.64 R6, c[0x0][0x620] ;  /* 0x00018800ff067b82 */ /* 0x000e220000000a00 */
[----:B------:R-:W-:-:S02]  /*32160*/  R2UR UR9, R13 ;  /* 0x000000000d0972ca */ /* 0x000fc400000e0000 */
[----:B--2---:R-:W-:-:S05]  /*32170*/  I2FP.F32.U32 R0, R8 ;  /* 0x0000000800007245 */ /* 0x004fca0000201000 */
[----:B------:R-:W-:-:S06]  /*32180*/  FMUL R0, R0, UR4 ;  /* 0x0000000400007c20 */ /* 0x000fcc0008400000 */
[----:B------:R-:W2:Y:S01]  /*32190*/  F2I.U32.TRUNC.NTZ R0, R0 ;  /* 0x0000000000007305 */ /* 0x000ea2000020f000 */
        /* <DEDUP_REMOVED lines=13> */
.L_x_515:
[----:B------:R-:W-:Y:S01]  /*32270*/  USHF.R.U64 UR8, UR8, UR13, UR9 ;  /* 0x0000000d08087299 */ /* 0x000fe20008001209 */
[----:B------:R-:W5:Y:S01]  /*32280*/  LDC.64 R22, c[0x0][0x640] ;  /* 0x00019000ff167b82 */ /* 0x000f620000000a00 */
[----:B------:R-:W-:Y:S01]  /*32290*/  USHF.R.U32.HI UR4, URZ, UR13, UR9 ;  /* 0x0000000d3f047299 */ /* 0x000fe20008011609 */
[----:B--2---:R-:W-:Y:S01]  /*322a0*/  IMAD.MOV R10, RZ, RZ, -R0 ;  /* 0x000000ffff0a7224 */ /* 0x004fe200078e0a00 */
[----:B0-----:R-:W-:Y:S02]  /*322b0*/  MOV R2, R11 ;  /* 0x0000000b00027202 */ /* 0x001fe40000000f00 */
[----:B------:R-:W-:Y:S01]  /*322c0*/  IADD3 R5, P0, RZ, -UR8, RZ ;  /* 0x80000008ff057c10 */ /* 0x000fe2000ff1e0ff */
[----:B---3--:R-:W-:Y:S02]  /*322d0*/  IMAD R18, R9, R10, R8 ;  /* 0x0000000a09127224 */ /* 0x008fe400078e0208 */
[----:B------:R-:W0:Y:S02]  /*322e0*/  LDC R4, c[0x0][0x618] ;  /* 0x00018600ff047b82 */ /* 0x000e240000000800 */
[----:B------:R-:W-:Y:S01]  /*322f0*/  IMAD.X R3, RZ, RZ, ~UR4, P0 ;  /* 0x80000004ff037e24 */ /* 0x000fe200080e06ff */
[----:B------:R-:W-:-:S03]  /*32300*/  ULDC UR4, c[0x0][0x154] ;  /* 0x0000550000047ab9 */ /* 0x000fc60000000800 */
[-C--:B------:R-:W-:Y:S02]  /*32310*/  IMAD R0, R3, R6.reuse, RZ ;  /* 0x0000000603007224 */ /* 0x080fe400078e02ff */
[----:B------:R-:W2:Y:S01]  /*32320*/  LDC R14, c[0x0][0x608] ;  /* 0x00018200ff0e7b82 */ /* 0x000ea20000000800 */
[----:B------:R-:W-:Y:S02]  /*32330*/  IMAD.MOV.U32 R3, RZ, RZ, R13 ;  /* 0x000000ffff037224 */ /* 0x000fe400078e000d */
[----:B------:R-:W-:-:S05]  /*32340*/  IMAD.WIDE.U32 R2, R5, R6, R2 ;  /* 0x0000000605027225 */ /* 0x000fca00078e0002 */
[----:B------:R-:W3:Y:S01]  /*32350*/  LDC R20, c[0x0][0x658] ;  /* 0x00019600ff147b82 */ /* 0x000ee20000000800 */
[----:B------:R-:W-:Y:S01]  /*32360*/  IMAD R5, R5, R7, R0 ;  /* 0x0000000705057224 */ /* 0x000fe200078e0200 */
[----:B------:R-:W-:Y:S02]  /*32370*/  I2FP.F32.U32 R0, R12 ;  /* 0x0000000c00007245 */ /* 0x000fe40000201000 */
[----:B-----5:R-:W-:Y:S01]  /*32380*/  ISETP.NE.U32.AND P0, PT, R22, RZ, PT ;  /* 0x000000ff1600720c */ /* 0x020fe20003f05070 */
[----:B------:R-:W-:Y:S01]  /*32390*/  IMAD.IADD R3, R3, 0x1, R5 ;  /* 0x0000000103037824 */ /* 0x000fe200078e0205 */
[----:B------:R-:W-:Y:S01]  /*323a0*/  MOV R7, 0x1 ;  /* 0x0000000100077802 */ /* 0x000fe20000000f00 */
[----:B------:R-:W-:Y:S01]  /*323b0*/  FMUL R0, R0, UR4 ;  /* 0x0000000400007c20 */ /* 0x000fe20008400000 */
[----:B----4-:R-:W4:Y:S01]  /*323c0*/  LDC R15, c[0x0][0x148] ;  /* 0x00005200ff0f7b82 */ /* 0x010f220000000800 */
[----:B------:R-:W-:Y:S01]  /*323d0*/  ISETP.NE.AND.EX P0, PT, R23, RZ, PT, P0 ;  /* 0x000000ff1700720c */ /* 0x000fe20003f05300 */
[----:B------:R-:W-:Y:S01]  /*323e0*/  IMAD.MOV.U32 R5, RZ, RZ, -0x1 ;  /* 0xffffffffff057424 */ /* 0x000fe200078e00ff */
[-CC-:B0-----:R-:W-:Y:S01]  /*323f0*/  SHF.R.U64 R10, R2, R4.reuse, R3.reuse ;  /* 0x00000004020a7219 */ /* 0x181fe20000001203 */
[----:B------:R0:W0:Y:S01]  /*32400*/  F2I.U32.TRUNC.NTZ R13, R0 ;  /* 0x00000000000d7305 */ /* 0x000022000020f000 */
[----:B------:R-:W-:-:S03]  /*32410*/  SHF.R.U32.HI R3, RZ, R4, R3 ;  /* 0x00000004ff037219 */ /* 0x000fc60000011603 */
[----:B------:R-:W0:Y:S01]  /*32420*/  LDC R16, c[0x0][0x600] ;  /* 0x00018000ff107b82 */ /* 0x000e220000000800 */
[-CC-:B--2---:R-:W-:Y:S02]  /*32430*/  SHF.R.U64 R8, R10, R14.reuse, R3.reuse ;  /* 0x0000000e0a087219 */ /* 0x184fe40000001203 */
[----:B------:R-:W-:-:S05]  /*32440*/  SHF.R.U32.HI R3, RZ, R14, R3 ;  /* 0x0000000eff037219 */ /* 0x000fca0000011603 */
[----:B------:R-:W2:Y:S01]  /*32450*/  LDC R17, c[0x0][0x648] ;  /* 0x00019200ff117b82 */ /* 0x000ea20000000800 */
[-CC-:B---3--:R-:W-:Y:S02]  /*32460*/  SHF.R.U64 R11, R8, R20.reuse, R3.reuse ;  /* 0x00000014080b7219 */ /* 0x188fe40000001203 */
[-C--:B------:R-:W-:Y:S02]  /*32470*/  SHF.L.U32 R5, R5, R20.reuse, RZ ;  /* 0x0000001405057219 */ /* 0x080fe400000006ff */
[-C--:B------:R-:W-:Y:S01]  /*32480*/  SHF.R.U32.HI R3, RZ, R20.reuse, R3 ;  /* 0x00000014ff037219 */ /* 0x080fe20000011603 */
[----:B------:R-:W-:Y:S01]  /*32490*/  IMAD.MOV.U32 R2, RZ, RZ, R11 ;  /* 0x000000ffff027224 */ /* 0x000fe200078e000b */
[----:B------:R-:W-:Y:S01]  /*324a0*/  SHF.L.U32 R20, R7, R20, RZ ;  /* 0x0000001407147219 */ /* 0x000fe200000006ff */
[----:B------:R-:W3:Y:S01]  /*324b0*/  LDC R19, c[0x0][0x638] ;  /* 0x00018e00ff137b82 */ /* 0x000ee20000000800 */
[----:B------:R-:W-:-:S07]  /*324c0*/  LOP3.LUT R33, RZ, R5, RZ, 0x33, !PT ;  /* 0x00000005ff217212 */ /* 0x000fce00078e33ff */
[----:B------:R-:W0:Y:S01]  /*324d0*/  LDC R21, c[0x0][0x610] ;  /* 0x00018400ff157b82 */ /* 0x000e220000000800 */
[----:B------:R-:W-:Y:S05]  /*324e0*/  @!P0 BRA `(.L_x_516) ;  /* 0x0000000000288947 */ /* 0x000fea0003800000 */
[----:B0-----:R-:W0:Y:S02]  /*324f0*/  LDC R0, c[0x0][0x64c] ;  /* 0x00019300ff007b82 */ /* 0x001e240000000800 */
[----:B0-----:R-:W-:-:S05]  /*32500*/  IADD3 R7, P0, R11, R0, RZ ;  /* 0x000000000b077210 */ /* 0x001fca0007f1e0ff */
        /* <DEDUP_REMOVED lines=8> */
.L_x_516:
[----:B0-2---:R-:W-:Y:S01]  /*32590*/  SHF.R.U64 R0, R2, R17, R3 ;  /* 0x0000001102007219 */ /* 0x005fe20000001203 */
[----:B------:R-:W-:Y:S01]  /*325a0*/  VIADD R3, R16, 0xffffffff ;  /* 0xffffffff10037836 */ /* 0x000fe20000000000 */
[----:B------:R-:W-:Y:S01]  /*325b0*/  LOP3.LUT R33, R8, R33, RZ, 0xc0, !PT ;  /* 0x0000002108217212 */ /* 0x000fe200078ec0ff */
[----:B------:R-:W-:Y:S01]  /*325c0*/  IMAD.MOV R13, RZ, RZ, -R13 ;  /* 0x000000ffff0d7224 */ /* 0x000fe200078e0a0d */
[----:B------:R-:W-:Y:S01]  /*325d0*/  MOV R4, 0x1 ;  /* 0x0000000100047802 */ /* 0x000fe20000000f00 */
[----:B------:R-:W-:Y:S01]  /*325e0*/  IMAD.MOV R2, RZ, RZ, -R0 ;  /* 0x000000ffff027224 */ /* 0x000fe200078e0a00 */
[----:B------:R-:W-:Y:S01]  /*325f0*/  LOP3.LUT R3, R10, R3, RZ, 0xc0, !PT ;  /* 0x000000030a037212 */ /* 0x000fe200078ec0ff */
[----:B------:R-:W-:Y:S02]  /*32600*/  IMAD R33, R20, R0, R33 ;  /* 0x0000000014217224 */ /* 0x000fe400078e0221 */
[----:B----4-:R-:W-:Y:S02]  /*32610*/  @P4 IMAD R18, R15, R13, R12 ;  /* 0x0000000d0f124224 */ /* 0x010fe400078e020c */
[----:B---3--:R-:W-:-:S02]  /*32620*/  IMAD R0, R2, R19, R11 ;  /* 0x0000001302007224 */ /* 0x008fc400078e020b */
[----:B------:R-:W-:Y:S02]  /*32630*/  IMAD R33, R33, R21, R18 ;  /* 0x0000001521217224 */ /* 0x000fe400078e0212 */
[----:B------:R-:W-:Y:S01]  /*32640*/  IMAD R2, R0, R16, R3 ;  /* 0x0000001000027224 */ /* 0x000fe200078e0203 */
[----:B------:R-:W-:-:S04]  /*32650*/  PRMT R0, R4, 0x7610, R0 ;  /* 0x0000761004007816 */ /* 0x000fc80000000000 */
[----:B------:R-:W-:Y:S02]  /*32660*/  SEL R3, R2, R33, !P4 ;  /* 0x0000002102037207 */ /* 0x000fe40006000000 */
[----:B------:R-:W-:Y:S01]  /*32670*/  SEL R33, R33, R2, !P4 ;  /* 0x0000000221217207 */ /* 0x000fe20006000000 */
[----:B------:R-:W-:Y:S02]  /*32680*/  IMAD.U32 R2, RZ, RZ, UR8 ;  /* 0x00000008ff027e24 */ /* 0x000fe4000f8e00ff */
[----:B------:R2:W-:Y:S04]  /*32690*/  STL [R1+0x428], R3 ;  /* 0x0004280301007387 */ /* 0x0005e80000100800 */
[----:B------:R2:W-:Y:S02]  /*326a0*/  STL [R1+0x420], R2 ;  /* 0x0004200201007387 */ /* 0x0005e40000100800 */
.L_x_514:
[----:B0-2---:R-:W2:Y:S01]  /*326b0*/  LDL.LU R2, [R1+0x424] ;  /* 0x0004240001027983 */ /* 0x005ea20000300800 */
[----:B------:R-:W-:Y:S02]  /*326c0*/  R2UR UR4, R37 ;  /* 0x00000000250472ca */ /* 0x000fe400000e0000 */
[----:B------:R-:W-:Y:S01]  /*326d0*/  R2UR UR6, R36 ;  /* 0x00000000240672ca */ /* 0x000fe200000e0000 */
[----:B------:R-:W-:Y:S01]  /*326e0*/  STL [R1+0x42c], R33 ;  /* 0x00042c2101007387 */ /* 0x000fe20000100800 */
[----:B------:R-:W-:-:S11]  /*326f0*/  LOP3.LUT P0, RZ, R0, 0xff, RZ, 0xc0, !PT ;  /* 0x000000ff00ff7812 */ /* 0x000fd6000780c0ff */
[----:B------:R-:W-:-:S04]  /*32700*/  UIADD3 UR4, UR6, UR4, URZ ;  /* 0x0000000406047290 */ /* 0x000fc8000fffe03f */
[----:B------:R-:W-:Y:S02]  /*32710*/  USHF.R.U32.HI UR5, URZ, 0x1, UR4 ;  /* 0x000000013f057899 */ /* 0x000fe40008011604 */
[----:B------:R-:W-:Y:S02]  /*32720*/  UISETP.GT.U32.AND UP0, UPT, UR4, 0x1, UPT ;  /* 0x000000010400788c */ /* 0x000fe4000bf04070 */
[----:B------:R-:W-:Y:S02]  /*32730*/  ULOP3.LUT UR5, UR5, 0x1, URZ, 0xc0, !UPT ;  /* 0x0000000105057892 */ /* 0x000fe4000f8ec03f */
[----:B------:R-:W-:Y:S02]  /*32740*/  UISETP.LT.U32.AND UP0, UPT, UR6, 0x2, UP0 ;  /* 0x000000020600788c */ /* 0x000fe40008701070 */
[----:B------:R-:W-:Y:S02]  /*32750*/  UISETP.NE.U32.AND UP1, UPT, UR5, 0x1, UPT ;  /* 0x000000010500788c */ /* 0x000fe4000bf25070 */
[----:B------:R-:W-:-:S02]  /*32760*/  ULOP3.LUT UR4, UR4, 0x1, URZ, 0xc0, !UPT ;  /* 0x0000000104047892 */ /* 0x000fc4000f8ec03f */
[----:B------:R-:W-:Y:S02]  /*32770*/  UISETP.GT.U32.AND UP1, UPT, UR6, 0x1, !UP1 ;  /* 0x000000010600788c */ /* 0x000fe4000cf24070 */
[----:B------:R-:W-:Y:S02]  /*32780*/  USEL UR6, URZ, 0x1, !UP0 ;  /* 0x000000013f067887 */ /* 0x000fe4000c000000 */
[----:B------:R-:W-:Y:S01]  /*32790*/  USEL UR5, URZ, 0x1, !UP1 ;  /* 0x000000013f057887 */ /* 0x000fe2000c800000 */
[----:B------:R-:W-:-:S05]  /*327a0*/  IMAD.U32 R0, RZ, RZ, UR4 ;  /* 0x00000004ff007e24 */ /* 0x000fca000f8e00ff */
[----:B------:R0:W-:Y:S01]  /*327b0*/  STL [R1+0x41c], R0 ;  /* 0x00041c0001007387 */ /* 0x0001e20000100800 */
[----:B--2---:R-:W-:-:S13]  /*327c0*/  R2UR UR7, R2 ;  /* 0x00000000020772ca */ /* 0x004fda00000e0000 */
[----:B------:R-:W-:-:S06]  /*327d0*/  ULOP3.LUT UR7, UR5, UR7, UR6, 0x96, !UPT ;  /* 0x0000000705077292 */ /* 0x000fcc000f8e9606 */
[----:B0-----:R-:W-:-:S05]  /*327e0*/  IMAD.U32 R0, RZ, RZ, UR7 ;  /* 0x00000007ff007e24 */ /* 0x001fca000f8e00ff */
[----:B------:R0:W-:Y:S01]  /*327f0*/  STL [R1+0x424], R0 ;  /* 0x0004240001007387 */ /* 0x0001e20000100800 */
[----:B------:R-:W-:Y:S05]  /*32800*/  @P0 BRA `(.L_x_517) ;  /* 0xfffffce8004c0947 */ /* 0x000fea000383ffff */
[----:B------:R-:W-:Y:S05]  /*32810*/  EXIT ;  /* 0x000000000000794d */ /* 0x000fea0003800000 */
.L_x_3:
[----:B------:R-:W2:Y:S01]  /*32820*/  LDL R17, [R1+0x418] ;  /* 0x0004180001117983 */ /* 0x000ea20000100800 */
[----:B------:R-:W-:-:S03]  /*32830*/  ULDC.64 UR4, c[0x0][0x650] ;  /* 0x0001940000047ab9 */ /* 0x000fc60000000a00 */
[----:B------:R-:W3:Y:S01]  /*32840*/  LDL R18, [R1+0x414] ;  /* 0x0004140001127983 */ /* 0x000ee20000100800 */
[----:B------:R-:W-:Y:S01]  /*32850*/  PRMT R4, RZ, 0x7610, R4 ;  /* 0x00007610ff047816 */ /* 0x000fe20000000004 */
[----:B------:R-:W-:Y:S01]  /*32860*/  IMAD.MOV.U32 R7, RZ, RZ, -0x1 ;  /* 0xffffffffff077424 */ /* 0x000fe200078e00ff */
[----:B------:R-:W-:Y:S01]  /*32870*/  MOV R5, 0xffffffff ;  /* 0xffffffff00057802 */ /* 0x000fe20000000f00 */
[----:B------:R-:W-:Y:S01]  /*32880*/  IMAD.MOV.U32 R6, RZ, RZ, -0x1 ;  /* 0xffffffffff067424 */ /* 0x000fe200078e00ff */
[----:B--2---:R-:W-:-:S04]  /*32890*/  ISETP.GE.U32.AND P0, PT, R17, UR4, PT ;  /* 0x0000000411007c0c */ /* 0x004fc8000bf06070 */
[----:B---3--:R-:W-:-:S13]  /*328a0*/  ISETP.GE.U32.AND.EX P0, PT, R18, UR5, PT, P0 ;  /* 0x0000000512007c0c */ /* 0x008fda000bf06100 */
[----:B------:R-:W-:Y:S05]  /*328b0*/  @P0 BRA `(.L_x_518) ;  /* 0x0000000400600947 */ /* 0x000fea0003800000 */
[----:B------:R-:W0:Y:S01]  /*328c0*/  LDC.64 R10, c[0x0][0x628] ;  /* 0x00018a00ff0a7b82 */ /* 0x000e220000000a00 */
[----:B------:R-:W-:Y:S01]  /*328d0*/  IMAD.MOV.U32 R8, RZ, RZ, R17 ;  /* 0x000000ffff087224 */ /* 0x000fe200078e0011 */
[----:B------:R-:W-:-:S06]  /*328e0*/  MOV R9, R18 ;  /* 0x0000001200097202 */ /* 0x000fcc0000000f00 */
[----:B------:R-:W1:Y:S08]  /*328f0*/  LDC R12, c[0x0][0x630] ;  /* 0x00018c00ff0c7b82 */ /* 0x000e700000000800 */
[----:B------:R-:W2:Y:S01]  /*32900*/  LDC.64 R14, c[0x0][0x620] ;  /* 0x00018800ff0e7b82 */ /* 0x000ea20000000a00 */
[----:B0-----:R-:W-:-:S04]  /*32910*/  ISETP.NE.U32.AND P0, PT, R10, RZ, PT ;  /* 0x000000ff0a00720c */ /* 0x001fc80003f05070 */
[----:B------:R-:W-:-:S13]  /*32920*/  ISETP.NE.AND.EX P0, PT, R11, RZ, PT, P0 ;  /* 0x000000ff0b00720c */ /* 0x000fda0003f05300 */
[----:B-12---:R-:W-:Y:S05]  /*32930*/  @!P0 BRA `(.L_x_519) ;  /* 0x0000000000288947 */ /* 0x006fea0003800000 */
[----:B------:R-:W0:Y:S02]  /*32940*/  LDC R4, c[0x0][0x634] ;  /* 0x00018d00ff047b82 */ /* 0x000e240000000800 */
[----:B0-----:R-:W-:-:S05]  /*32950*/  IADD3 R9, P0, R17, R4, RZ ;  /* 0x0000000411097210 */ /* 0x001fca0007f1e0ff */
[----:B------:R-:W-:-:S04]  /*32960*/  IMAD.X R13, RZ, RZ, R18, P0 ;  /* 0x000000ffff0d7224 */ /* 0x000fc800000e0612 */
[----:B------:R-:W-:-:S04]  /*32970*/  IMAD.WIDE.U32 R4, R13, R10, RZ ;  /* 0x0000000a0d047225 */ /* 0x000fc800078e00ff */
[----:B------:R-:W-:-:S04]  /*32980*/  IMAD.WIDE.U32 R6, P0, R9, R11, R4 ;  /* 0x0000000b09067225 */ /* 0x000fc80007800004 */
[----:B------:R-:W-:-:S04]  /*32990*/  IMAD.WIDE.U32 R4, R9, R10, RZ ;  /* 0x0000000a09047225 */ /* 0x000fc800078e00ff */
[----:B------:R-:W-:Y:S01]  /*329a0*/  IMAD.X R9, RZ, RZ, RZ, P0 ;  /* 0x000000ffff097224 */ /* 0x000fe200000e06ff */
[----:B------:R-:W-:Y:S01]  /*329b0*/  IADD3 RZ, P0, R5, R6, RZ ;  /* 0x0000000605ff7210 */ /* 0x000fe20007f1e0ff */
[----:B------:R-:W-:-:S04]  /*329c0*/  IMAD.MOV.U32 R8, RZ, RZ, R7 ;  /* 0x000000ffff087224 */ /* 0x000fc800078e0007 */
[----:B------:R-:W-:-:S08]  /*329d0*/  IMAD.WIDE.U32.X R8, R13, R11, R8, P0 ;  /* 0x0000000b0d087225 */ /* 0x000fd000000e0408 */
.L_x_519:
[--C-:B------:R-:W-:Y:S01]  /*329e0*/  SHF.R.U64 R10, R8, R12, R9.reuse ;  /* 0x0000000c080a7219 */ /* 0x100fe20000001209 */
[----:B------:R-:W0:Y:S01]  /*329f0*/  LDC R16, c[0x0][0x618] ;  /* 0x00018600ff107b82 */ /* 0x000e220000000800 */
[----:B------:R-:W-:Y:S01]  /*32a00*/  I2FP.F32.U32 R6, R2 ;  /* 0x0000000200067245 */ /* 0x000fe20000201000 */
[----:B------:R-:W-:Y:S01]  /*32a10*/  IMAD.MOV.U32 R5, RZ, RZ, R18 ;  /* 0x000000ffff057224 */ /* 0x000fe200078e0012 */
[----:B------:R-:W-:Y:S01]  /*32a20*/  SHF.R.U32.HI R3, RZ, R12, R9 ;  /* 0x0000000cff037219 */ /* 0x000fe20000011609 */
[----:B------:R-:W-:Y:S01]  /*32a30*/  ULDC UR4, c[0x0][0x150] ;  /* 0x0000540000047ab9 */ /* 0x000fe20000000800 */
[----:B------:R-:W-:Y:S01]  /*32a40*/  IADD3 R7, P0, RZ, -R10, RZ ;  /* 0x8000000aff077210 */ /* 0x000fe20007f1e0ff */
[----:B------:R-:W-:Y:S01]  /*32a50*/  FMUL R9, R6, UR4 ;  /* 0x0000000406097c20 */ /* 0x000fe20008400000 */
[----:B------:R-:W-:Y:S01]  /*32a60*/  IMAD.MOV.U32 R4, RZ, RZ, R17 ;  /* 0x000000ffff047224 */ /* 0x000fe200078e0011 */
[----:B------:R-:W1:Y:S01]  /*32a70*/  LDC.64 R18, c[0x0][0x640] ;  /* 0x00019000ff127b82 */ /* 0x000e620000000a00 */
[----:B------:R-:W-:Y:S01]  /*32a80*/  IADD3.X R3, RZ, ~R3, RZ, P0, !PT ;  /* 0x80000003ff037210 */ /* 0x000fe200007fe4ff */
[----:B------:R-:W-:Y:S01]  /*32a90*/  ULDC UR4, c[0x0][0x154] ;  /* 0x0000550000047ab9 */ /* 0x000fe20000000800 */
[-C--:B------:R-:W-:Y:S01]  /*32aa0*/  IMAD.WIDE.U32 R4, R7, R14.reuse, R4 ;  /* 0x0000000e07047225 */ /* 0x080fe200078e0004 */
[----:B------:R-:W2:Y:S03]  /*32ab0*/  F2I.U32.TRUNC.NTZ R9, R9 ;  /* 0x0000000900097305 */ /* 0x000ea6000020f000 */
[----:B------:R-:W-:Y:S01]  /*32ac0*/  IMAD R6, R3, R14, RZ ;  /* 0x0000000e03067224 */ /* 0x000fe200078e02ff */
[----:B------:R-:W3:Y:S03]  /*32ad0*/  LDC R11, c[0x0][0x144] ;  /* 0x00005100ff0b7b82 */ /* 0x000ee60000000800 */
[----:B------:R-:W-:-:S02]  /*32ae0*/  IMAD R3, R7, R15, R6 ;  /* 0x0000000f07037224 */ /* 0x000fc400078e0206 */
[----:B------:R-:W-:Y:S02]  /*32af0*/  IMAD.MOV.U32 R6, RZ, RZ, -0x1 ;  /* 0xffffffffff067424 */ /* 0x000fe400078e00ff */
[----:B------:R-:W-:Y:S01]  /*32b00*/  IMAD.IADD R3, R5, 0x1, R3 ;  /* 0x0000000105037824 */ /* 0x000fe200078e0203 */
[----:B------:R-:W4:Y:S01]  /*32b10*/  LDC R12, c[0x0][0x608] ;  /* 0x00018200ff0c7b82 */ /* 0x000f220000000800 */
[----:B------:R-:W-:-:S03]  /*32b20*/  I2FP.F32.U32 R5, R0 ;  /* 0x0000000000057245 */ /* 0x000fc60000201000 */
[-CC-:B0-----:R-:W-:Y:S02]  /*32b30*/  SHF.R.U64 R8, R4, R16.reuse, R3.reuse ;  /* 0x0000001004087219 */ /* 0x181fe40000001203 */
[----:B--2---:R-:W-:Y:S01]  /*32b40*/  IADD3 R4, -R9, RZ, RZ ;  /* 0x000000ff09047210 */ /* 0x004fe20007ffe1ff */
[----:B------:R-:W-:Y:S01]  /*32b50*/  FMUL R5, R5, UR4 ;  /* 0x0000000405057c20 */ /* 0x000fe20008400000 */
[----:B------:R-:W0:Y:S01]  /*32b60*/  LDC R7, c[0x0][0x658] ;  /* 0x00019600ff077b82 */ /* 0x000e220000000800 */
[----:B-1----:R-:W-:Y:S02]  /*32b70*/  ISETP.NE.U32.AND P0, PT, R18, RZ, PT ;  /* 0x000000ff1200720c */ /* 0x002fe40003f05070 */
[----:B------:R-:W-:Y:S02]  /*32b80*/  SHF.R.U32.HI R3, RZ, R16, R3 ;  /* 0x00000010ff037219 */ /* 0x000fe40000011603 */
[----:B------:R-:W-:-:S03]  /*32b90*/  ISETP.NE.AND.EX P0, PT, R19, RZ, PT, P0 ;  /* 0x000000ff1300720c */ /* 0x000fc60003f05300 */
[----:B------:R-:W1:Y:S01]  /*32ba0*/  LDC R15, c[0x0][0x148] ;  /* 0x00005200ff0f7b82 */ /* 0x000e620000000800 */
[----:B---3--:R-:W-:Y:S02]  /*32bb0*/  IMAD R17, R11, R4, R2 ;  /* 0x000000040b117224 */ /* 0x008fe400078e0202 */
[----:B------:R-:W-:-:S05]  /*32bc0*/  IMAD.MOV.U32 R4, RZ, RZ, 0x1 ;  /* 0x00000001ff047424 */ /* 0x000fca00078e00ff */
[----:B------:R-:W2:Y:S01]  /*32bd0*/  LDC R14, c[0x0][0x600] ;  /* 0x00018000ff0e7b82 */ /* 0x000ea20000000800 */
[-CC-:B----4-:R-:W-:Y:S02]  /*32be0*/  SHF.R.U64 R11, R8, R12.reuse, R3.reuse ;  /* 0x0000000c080b7219 */ /* 0x190fe40000001203 */
[----:B------:R-:W-:Y:S02]  /*32bf0*/  SHF.R.U32.HI R2, RZ, R12, R3 ;  /* 0x0000000cff027219 */ /* 0x000fe40000011603 */
[----:B------:R3:W4:Y:S03]  /*32c00*/  F2I.U32.TRUNC.NTZ R12, R5 ;  /* 0x00000005000c7305 */ /* 0x000726000020f000 */
[----:B------:R-:W1:Y:S01]  /*32c10*/  LDC R20, c[0x0][0x648] ;  /* 0x00019200ff147b82 */ /* 0x000e620000000800 */
[-C--:B0-----:R-:W-:Y:S02]  /*32c20*/  SHF.R.U64 R13, R11, R7.reuse, R2 ;  /* 0x000000070b0d7219 */ /* 0x081fe40000001202 */
[----:B------:R-:W-:-:S02]  /*32c30*/  SHF.L.U32 R6, R6, R7, RZ ;  /* 0x0000000706067219 */ /* 0x000fc400000006ff */
[-C--:B------:R-:W-:Y:S01]  /*32c40*/  SHF.R.U32.HI R3, RZ, R7.reuse, R2 ;  /* 0x00000007ff037219 */ /* 0x080fe20000011602 */
[----:B------:R-:W-:Y:S01]  /*32c50*/  IMAD.MOV.U32 R2, RZ, RZ, R13 ;  /* 0x000000ffff027224 */ /* 0x000fe200078e000d */
[----:B------:R-:W-:Y:S01]  /*32c60*/  SHF.L.U32 R16, R4, R7, RZ ;  /* 0x0000000704107219 */ /* 0x000fe200000006ff */
[----:B------:R-:W0:Y:S01]  /*32c70*/  LDC R21, c[0x0][0x638] ;  /* 0x00018e00ff157b82 */ /* 0x000e220000000800 */
[----:B------:R-:W-:-:S07]  /*32c80*/  LOP3.LUT R22, RZ, R6, RZ, 0x33, !PT ;  /* 0x00000006ff167212 */ /* 0x000fce00078e33ff */
[----:B------:R-:W0:Y:S01]  /*32c90*/  LDC R23, c[0x0][0x610] ;  /* 0x00018400ff177b82 */ /* 0x000e220000000800 */
[----:B---34-:R-:W-:Y:S05]  /*32ca0*/  @!P0 BRA `(.L_x_520) ;  /* 0x0000000000288947 */ /* 0x018fea0003800000 */
[----:B------:R-:W3:Y:S02]  /*32cb0*/  LDC R2, c[0x0][0x64c] ;  /* 0x00019300ff027b82 */ /* 0x000ee40000000800 */
[----:B---3--:R-:W-:-:S04]  /*32cc0*/  IADD3 R7, P0, R13, R2, RZ ;  /* 0x000000020d077210 */ /* 0x008fc80007f1e0ff */
[----:B------:R-:W-:-:S05]  /*32cd0*/  IADD3.X R9, RZ, R3, RZ, P0, !PT ;  /* 0x00000003ff097210 */ /* 0x000fca00007fe4ff */
[----:B------:R-:W-:-:S04]  /*32ce0*/  IMAD.WIDE.U32 R2, R9, R18, RZ ;  /* 0x0000001209027225 */ /* 0x000fc800078e00ff */
[----:B------:R-:W-:-:S04]  /*32cf0*/  IMAD.WIDE.U32 R4, P0, R7, R19, R2 ;  /* 0x0000001307047225 */ /* 0x000fc80007800002 */
[----:B------:R-:W-:-:S04]  /*32d00*/  IMAD.WIDE.U32 R2, R7, R18, RZ ;  /* 0x0000001207027225 */ /* 0x000fc800078e00ff */
[----:B------:R-:W-:Y:S01]  /*32d10*/  IMAD.X R7, RZ, RZ, RZ, P0 ;  /* 0x000000ffff077224 */ /* 0x000fe200000e06ff */
[----:B------:R-:W-:Y:S01]  /*32d20*/  IADD3 RZ, P0, R3, R4, RZ ;  /* 0x0000000403ff7210 */ /* 0x000fe20007f1e0ff */
[----:B------:R-:W-:-:S04]  /*32d30*/  IMAD.MOV.U32 R6, RZ, RZ, R5 ;  /* 0x000000ffff067224 */ /* 0x000fc800078e0005 */
[----:B------:R-:W-:-:S08]  /*32d40*/  IMAD.WIDE.U32.X R2, R9, R19, R6, P0 ;  /* 0x0000001309027225 */ /* 0x000fd000000e0406 */
.L_x_520:
[----:B-1----:R-:W-:Y:S01]  /*32d50*/  SHF.R.U64 R3, R2, R20, R3 ;  /* 0x0000001402037219 */ /* 0x002fe20000001203 */
[----:B------:R-:W-:Y:S01]  /*32d60*/  IMAD.MOV R12, RZ, RZ, -R12 ;  /* 0x000000ffff0c7224 */ /* 0x000fe200078e0a0c */
[----:B------:R-:W-:Y:S01]  /*32d70*/  LOP3.LUT R2, R11, R22, RZ, 0xc0, !PT ;  /* 0x000000160b027212 */ /* 0x000fe200078ec0ff */
[----:B------:R-:W-:Y:S01]  /*32d80*/  IMAD.MOV.U32 R6, RZ, RZ, R10 ;  /* 0x000000ffff067224 */ /* 0x000fe200078e000a */
[----:B--2---:R-:W-:Y:S01]  /*32d90*/  IADD3 R5, R14, -0x1, RZ ;  /* 0xffffffff0e057810 */ /* 0x004fe20007ffe0ff */
[----:B------:R-:W-:Y:S02]  /*32da0*/  IMAD.MOV R4, RZ, RZ, -R3 ;  /* 0x000000ffff047224 */ /* 0x000fe400078e0a03 */
[----:B------:R-:W-:Y:S01]  /*32db0*/  IMAD R2, R16, R3, R2 ;  /* 0x0000000310027224 */ /* 0x000fe200078e0202 */
[----:B------:R-:W-:Y:S01]  /*32dc0*/  LOP3.LUT R3, R8, R5, RZ, 0xc0, !PT ;  /* 0x0000000508037212 */ /* 0x000fe200078ec0ff */
[----:B------:R-:W-:Y:S02]  /*32dd0*/  @P4 IMAD R17, R15, R12, R0 ;  /* 0x0000000c0f114224 */ /* 0x000fe400078e0200 */
[----:B0-----:R-:W-:-:S02]  /*32de0*/  IMAD R0, R4, R21, R13 ;  /* 0x0000001504007224 */ /* 0x001fc400078e020d */
[----:B------:R-:W-:Y:S02]  /*32df0*/  IMAD R5, R2, R23, R17 ;  /* 0x0000001702057224 */ /* 0x000fe400078e0211 */
[----:B------:R-:W-:Y:S02]  /*32e00*/  IMAD R0, R0, R14, R3 ;  /* 0x0000000e00007224 */ /* 0x000fe400078e0203 */
[----:B------:R-:W-:-:S03]  /*32e10*/  IMAD.MOV.U32 R4, RZ, RZ, 0x1 ;  /* 0x00000001ff047424 */ /* 0x000fc600078e00ff */
[----:B------:R-:W-:Y:S02]  /*32e20*/  SEL R7, R0, R5, !P4 ;  /* 0x0000000500077207 */ /* 0x000fe40006000000 */
[----:B------:R-:W-:-:S07]  /*32e30*/  SEL R5, R5, R0, !P4 ;  /* 0x0000000005057207 */ /* 0x000fce0006000000 */
.L_x_518:
[----:B------:R-:W-:-:S08]  /*32e40*/  NOP ;  /* 0x0000000000007918 */ /* 0x000fd00000000000 */
[----:B------:R-:W0:-:S00]  /*32e50*/  USETMAXREG.DEALLOC.CTAPOOL 0x28 ;  /* 0x00000028000079c8 */ /* 0x000e0000080e0500 */
[----:B------:R-:W-:-:S13]  /*32e60*/  ISETP.NE.AND P0, PT, RZ, UR8, PT ;  /* 0x00000008ff007c0c */ /* 0x000fda000bf05270 */
[----:B------:R-:W-:Y:S05]  /*32e70*/  @P0 EXIT ;  /* 0x000000000000094d */ /* 0x000fea0003800000 */
[----:B0-----:R-:W-:Y:S01]  /*32e80*/  LOP3.LUT P0, RZ, R4, 0xff, RZ, 0xc0, !PT ;  /* 0x000000ff04ff7812 */ /* 0x001fe2000780c0ff */
[----:B------:R-:W-:Y:S01]  /*32e90*/  IMAD.MOV.U32 R0, RZ, RZ, RZ ;  /* 0x000000ffff007224 */ /* 0x000fe200078e00ff */
[----:B------:R-:W-:-:S11]  /*32ea0*/  MOV R8, 0x1 ;  /* 0x0000000100087802 */ /* 0x000fd60000000f00 */
[----:B------:R-:W-:Y:S05]  /*32eb0*/  @!P0 BRA `(.L_x_521) ;  /* 0x0000000c00888947 */ /* 0x000fea0003800000 */
[----:B------:R-:W2:Y:S01]  /*32ec0*/  LDL R2, [R1+0x410] ;  /* 0x0004100001027983 */ /* 0x000ea20000100800 */
[----:B------:R-:W0:Y:S01]  /*32ed0*/  LDC R0, c[0x0][0x28c] ;  /* 0x0000a300ff007b82 */ /* 0x000e220000000800 */
[----:B------:R-:W-:Y:S01]  /*32ee0*/  ULDC UR5, c[0x0][0x658] ;  /* 0x0001960000057ab9 */ /* 0x000fe20000000800 */
[----:B------:R-:W-:Y:S01]  /*32ef0*/  UMOV UR7, 0xffffffff ;  /* 0xffffffff00077882 */ /* 0x000fe20000000000 */
[----:B------:R-:W-:Y:S01]  /*32f00*/  ULDC UR6, c[0x0][0xc] ;  /* 0x0000030000067ab9 */ /* 0x000fe20000000800 */
[----:B------:R-:W-:Y:S01]  /*32f10*/  UMOV UR8, 0x1 ;  /* 0x0000000100087882 */ /* 0x000fe20000000000 */
[----:B------:R-:W-:Y:S01]  /*32f20*/  BSSY B0, `(.L_x_521) ;  /* 0x00000db000007945 */ /* 0x000fe20003800000 */
[----:B------:R-:W-:Y:S01]  /*32f30*/  IMAD.MOV.U32 R11, RZ, RZ, 0x1 ;  /* 0x00000001ff0b7424 */ /* 0x000fe200078e00ff */
[----:B------:R-:W-:Y:S01]  /*32f40*/  MOV R8, 0x1 ;  /* 0x0000000100087802 */ /* 0x000fe20000000f00 */
[----:B------:R-:W-:Y:S01]  /*32f50*/  ULDC UR4, c[0x0][0x600] ;  /* 0x0001800000047ab9 */ /* 0x000fe20000000800 */
[----:B------:R-:W-:Y:S01]  /*32f60*/  ULDC.64 UR38, c[0x0][0x198] ;  /* 0x0000660000267ab9 */ /* 0x000fe20000000a00 */
[----:B------:R-:W-:Y:S01]  /*32f70*/  UIADD3 UR4, UR4, -0x1, URZ ;  /* 0xffffffff04047890 */ /* 0x000fe2000fffe03f */
[----:B0-----:R-:W-:-:S05]  /*32f80*/  VIADD R0, R0, 0xff ;  /* 0x000000ff00007836 */ /* 0x001fca0000000000 */
[----:B------:R-:W-:-:S04]  /*32f90*/  SHF.R.S32.HI R3, RZ, 0x1f, R0 ;  /* 0x0000001fff037819 */ /* 0x000fc80000011400 */
[----:B------:R-:W-:Y:S01]  /*32fa0*/  LEA.HI R3, R3, R0, RZ, 0x8 ;  /* 0x0000000003037211 */ /* 0x000fe200078f40ff */
[----:B------:R-:W-:-:S03]  /*32fb0*/  IMAD.MOV.U32 R0, RZ, RZ, RZ ;  /* 0x000000ffff007224 */ /* 0x000fc600078e00ff */
[----:B------:R-:W-:-:S05]  /*32fc0*/  SHF.R.S32.HI R13, RZ, 0x8, R3 ;  /* 0x00000008ff0d7819 */ /* 0x000fca0000011403 */
[----:B------:R-:W-:Y:S01]  /*32fd0*/  VIADD R10, R13, 0x1 ;  /* 0x000000010d0a7836 */ /* 0x000fe20000000000 */
[----:B--2---:R-:W-:Y:S02]  /*32fe0*/  R2UR UR9, R2 ;  /* 0x00000000020972ca */ /* 0x004fe400000e0000 */
[----:B------:R-:W0:Y:S11]  /*32ff0*/  S2R R2, SR_TID.X ;  /* 0x0000000000027919 */ /* 0x000e360000002100 */
[----:B------:R-:W-:-:S02]  /*33000*/  ULOP3.LUT UR13, UR9, 0x2, URZ, 0xfc, !UPT ;  /* 0x00000002090d7892 */ /* 0x000fc4000f8efc3f */
[----:B------:R-:W-:Y:S02]  /*33010*/  USHF.L.U32 UR9, UR7, UR5, URZ ;  /* 0x0000000507097299 */ /* 0x000fe4000800063f */
[----:B------:R-:W-:Y:S01]  /*33020*/  USHF.L.U32 UR5, UR8, UR5, URZ ;  /* 0x0000000508057299 */ /* 0x000fe2000800063f */
[----:B------:R-:W-:Y:S02]  /*33030*/  ULDC UR7, c[0x0][0x10] ;  /* 0x0000040000077ab9 */ /* 0x000fe40000000800 */
[----:B------:R-:W-:Y:S01]  /*33040*/  ULDC UR8, c[0x0][0x14] ;  /* 0x0000050000087ab9 */ /* 0x000fe20000000800 */
[----:B------:R-:W-:-:S04]  /*33050*/  UIMAD.WIDE.U32 UR6, UR6, UR7, URZ ;  /* 0x00000007060672a5 */ /* 0x000fc8000f8e003f */
[----:B------:R-:W-:Y:S02]  /*33060*/  UIMAD.WIDE.U32 UR30, UR6, UR8, URZ ;  /* 0x00000008061e72a5 */ /* 0x000fe4000f8e003f */
[----:B------:R-:W-:Y:S02]  /*33070*/  UIMAD UR7, UR7, UR8, URZ ;  /* 0x00000008070772a4 */ /* 0x000fe4000f8e023f */
[----:B------:R-:W-:Y:S02]  /*33080*/  ULOP3.LUT UR6, URZ, UR9, URZ, 0x33, !UPT ;  /* 0x000000093f067292 */ /* 0x000fe4000f8e333f */
[----:B------:R-:W-:Y:S01]  /*33090*/  UIADD3 UR7, UR31, UR7, URZ ;  /* 0x000000071f077290 */ /* 0x000fe2000fffe03f */
[C---:B0-----:R-:W-:Y:S02]  /*330a0*/  LOP3.LUT P3, RZ, R2.reuse, 0x7f, RZ, 0xc0, !PT ;  /* 0x0000007f02ff7812 */ /* 0x041fe4000786c0ff */
[----:B------:R-:W-:-:S04]  /*330b0*/  LOP3.LUT P0, RZ, R2, 0x1f, RZ, 0xc0, !PT ;  /* 0x0000001f02ff7812 */ /* 0x000fc8000780c0ff */
[----:B------:R-:W-:-:S13]  /*330c0*/  PLOP3.LUT P0, PT, P0, P3, PT, 0x8a, 0x0 ;  /* 0x000000000000781c */ /* 0x000fda0000707172 */
.L_x_533:
[----:B------:R-:W-:-:S03]  /*330d0*/  UMOV UR8, 0xffffffff ;  /* 0xffffffff00087882 */ /* 0x000fc60000000000 */
[----:B------:R-:W-:Y:S05]  /*330e0*/  BRA.DIV UR8, `(.L_x_522) ;  /* 0x0000000e08b87947 */ /* 0x000fea000b800000 */
[----:B------:R-:W-:-:S13]  /*330f0*/  ELECT P1, URZ, PT ;  /* 0x00000000003f782f */ /* 0x000fda0003820000 */
.L_x_542:
[----:B------:R-:W0:Y:S01]  /*33100*/  LDC R2, c[0x0][0x28c] ;  /* 0x0000a300ff027b82 */ /* 0x000e220000000800 */
[----:B------:R-:W-:Y:S01]  /*33110*/  BSSY B1, `(.L_x_523) ;  /* 0x0000044000017945 */ /* 0x000fe20003800000 */
[----:B0-----:R-:W-:-:S13]  /*33120*/  ISETP.LT.OR P1, PT, R2, 0x1, !P1 ;  /* 0x000000010200780c */ /* 0x001fda0004f21670 */
[----:B------:R-:W-:Y:S05]  /*33130*/  @P1 BRA `(.L_x_524) ;  /* 0x0000000400041947 */ /* 0x000fea0003800000 */
[----:B------:R-:W-:Y:S01]  /*33140*/  IMAD R9, R5, 0xc0, RZ ;  /* 0x000000c005097824 */ /* 0x000fe200078e02ff */
[----:B------:R-:W-:Y:S01]  /*33150*/  MOV R16, RZ ;  /* 0x000000ff00107202 */ /* 0x000fe20000000f00 */
[----:B------:R-:W-:Y:S01]  /*33160*/  IMAD R14, R7, 0xf0, RZ ;  /* 0x000000f0070e7824 */ /* 0x000fe200078e02ff */
[----:B------:R-:W-:Y:S01]  /*33170*/  MOV R4, R0 ;  /* 0x0000000000047202 */ /* 0x000fe20000000f00 */
[----:B------:R-:W-:Y:S02]  /*33180*/  IMAD.MOV.U32 R2, RZ, RZ, R10 ;  /* 0x000000ffff027224 */ /* 0x000fe400078e000a */
[----:B------:R-:W-:-:S07]  /*33190*/  IMAD.MOV.U32 R3, RZ, RZ, R8 ;  /* 0x000000ffff037224 */ /* 0x000fce00078e0008 */
.L_x_528:
[----:B------:R-:W0:Y:S01]  /*331a0*/  S2R R12, SR_CgaCtaId ;  /* 0x00000000000c7919 */ /* 0x000e220000008800 */
[----:B------:R-:W-:Y:S01]  /*331b0*/  MOV R5, 0x400 ;  /* 0x0000040000057802 */ /* 0x000fe20000000f00 */
[----:B------:R-:W1:Y:S03]  /*331c0*/  @!P3 LDC R7, c[0x0][0x500] ;  /* 0x00014000ff07bb82 */ /* 0x000e660000000800 */
[----:B0-----:R-:W-:Y:S02]  /*331d0*/  LEA R15, R12, R5, 0x18 ;  /* 0x000000050c0f7211 */ /* 0x001fe400078ec0ff */
[----:B------:R-:W-:-:S03]  /*331e0*/  SHF.L.U32 R5, R3, 0x1f, RZ ;  /* 0x0000001f03057819 */ /* 0x000fc600000006ff */
[----:B------:R-:W-:-:S04]  /*331f0*/  IMAD R12, R4, 0x8, R15 ;  /* 0x00000008040c7824 */ /* 0x000fc800078e020f */
[----:B------:R-:W0:Y:S02]  /*33200*/  SYNCS.PHASECHK.TRANS64.TRYWAIT P1, [R12+URZ+0x10], R5 ;  /* 0x000010050c0075a7 */ /* 0x000e24000802017f */
[----:B01----:R-:W-:Y:S05]  /*33210*/  @!P1 BRA `(.L_x_525) ;  /* 0x0000000c008c9947 */ /* 0x003fea0003800000 */
.L_x_543:
[----:B------:R-:W-:Y:S01]  /*33220*/  UPRMT UR8, UR13, 0x9910, URZ ;  /* 0x000099100d087896 */ /* 0x000fe2000800003f */
[----:B------:R1:W-:Y:S03]  /*33230*/  @!P3 SYNCS.ARRIVE.TRANS64 RZ, [R12+URZ], R7 ;  /* 0x000000070cffb9a7 */ /* 0x0003e6000800003f */
[----:B------:R-:W-:-:S06]  /*33240*/  UISETP.NE.AND UP0, UPT, UR8, 0x2, UPT ;  /* 0x000000020800788c */ /* 0x000fcc000bf05270 */
[----:B------:R-:W-:-:S13]  /*33250*/  PLOP3.LUT P1, PT, PT, PT, UP0, 0x80, 0x0 ;  /* 0x000000000000781c */ /* 0x000fda0003f2f008 */
[----:B-1----:R-:W-:Y:S05]  /*33260*/  @P1 BRA `(.L_x_526) ;  /* 0x0000000000041947 */ /* 0x002fea0003800000 */
[----:B------:R-:W-:Y:S01]  /*33270*/  BPT.TRAP 0x1 ;  /* 0x000000040000795c */ /* 0x000fe20000300000 */
.L_x_526:
[----:B------:R-:W-:Y:S05]  /*33280*/  @P0 BRA `(.L_x_527) ;  /* 0x0000000000040947 */ /* 0x000fea0003800000 */
[----:B------:R-:W-:Y:S01]  /*33290*/  BPT.TRAP 0x1 ;  /* 0x000000040000795c */ /* 0x000fe20000300000 */
.L_x_527:
[--C-:B0-----:R-:W-:Y:S01]  /*332a0*/  IMAD R5, R4, 0xc000, R15.reuse ;  /* 0x0000c00004057824 */ /* 0x101fe200078e020f */
[----:B------:R-:W-:Y:S01]  /*332b0*/  R2UR UR34, R16 ;  /* 0x00000000102272ca */ /* 0x000fe200000e0000 */
[----:B------:R-:W-:Y:S01]  /*332c0*/  IMAD R15, R4, 0xf000, R15 ;  /* 0x0000f000040f7824 */ /* 0x000fe200078e020f */
[----:B------:R-:W-:Y:S01]  /*332d0*/  R2UR UR33, R12 ;  /* 0x000000000c2172ca */ /* 0x000fe200000e0000 */
[----:B------:R-:W-:Y:S01]  /*332e0*/  UIADD3 UR14, UP0, UR38, 0xf0, URZ ;  /* 0x000000f0260e7890 */ /* 0x000fe2000ff1e03f */
[----:B------:R-:W-:Y:S01]  /*332f0*/  R2UR UR24, R5 ;  /* 0x00000000051872ca */ /* 0x000fe200000e0000 */
[----:B------:R-:W-:Y:S01]  /*33300*/  UIADD3 UR40, UP1, UR38, 0x1f0, URZ ;  /* 0x000001f026287890 */ /* 0x000fe2000ff3e03f */
[----:B------:R-:W-:Y:S01]  /*33310*/  R2UR UR8, R15 ;  /* 0x000000000f0872ca */ /* 0x000fe200000e0000 */
[----:B------:R-:W-:Y:S01]  /*33320*/  UIADD3.X UR15, URZ, UR39, URZ, UP0, !UPT ;  /* 0x000000273f0f7290 */ /* 0x000fe200087fe43f */
[----:B------:R-:W-:Y:S01]  /*33330*/  R2UR UR36, R6 ;  /* 0x00000000062472ca */ /* 0x000fe200000e0000 */
[----:B------:R-:W-:Y:S01]  /*33340*/  UIADD3.X UR41, URZ, UR39, URZ, UP1, !UPT ;  /* 0x000000273f297290 */ /* 0x000fe20008ffe43f */
[----:B------:R-:W-:Y:S01]  /*33350*/  R2UR UR35, R9 ;  /* 0x00000000092372ca */ /* 0x000fe200000e0000 */
[----:B------:R-:W-:Y:S01]  /*33360*/  VIADD R4, R4, 0x1 ;  /* 0x0000000104047836 */ /* 0x000fe20000000000 */
[----:B------:R-:W-:Y:S01]  /*33370*/  IADD3 R2, R2, -0x1, RZ ;  /* 0xffffffff02027810 */ /* 0x000fe20007ffe0ff */
[----:B------:R-:W-:Y:S01]  /*33380*/  UIADD3 UR26, UR34, 0x80, URZ ;  /* 0x00000080221a7890 */ /* 0x000fe2000fffe03f */
[----:B------:R-:W-:Y:S01]  /*33390*/  R2UR UR19, R14 ;  /* 0x000000000e1372ca */ /* 0x000fe200000e0000 */
[----:B------:R-:W-:Y:S01]  /*333a0*/  UMOV UR22, 0x0 ;  /* 0x0000000000167882 */ /* 0x000fe20000000000 */
[----:B------:R-:W-:Y:S01]  /*333b0*/  ISETP.GT.AND P2, PT, R2, 0x1, PT ;  /* 0x000000010200780c */ /* 0x000fe20003f44270 */
[----:B------:R-:W-:Y:S01]  /*333c0*/  UIADD3 UR32, UR24, 0x100, URZ ;  /* 0x0000010018207890 */ /* 0x000fe2000fffe03f */
[----:B------:R-:W-:Y:S01]  /*333d0*/  ISETP.NE.AND P1, PT, R4, 0x2, PT ;  /* 0x000000020400780c */ /* 0x000fe20003f25270 */
[----:B------:R-:W-:Y:S01]  /*333e0*/  UIADD3 UR24, UR24, 0x6100, URZ ;  /* 0x0000610018187890 */ /* 0x000fe2000fffe03f */
[----:B------:R-:W-:Y:S01]  /*333f0*/  VIADD R16, R16, 0x100 ;  /* 0x0000010010107836 */ /* 0x000fe20000000000 */
[----:B------:R-:W-:Y:S01]  /*33400*/  UIADD3 UR16, UR8, 0x18100, URZ ;  /* 0x0001810008107890 */ /* 0x000fe2000fffe03f */
[----:B------:R-:W-:Y:S01]  /*33410*/  SEL R12, RZ, 0x1, P1 ;  /* 0x00000001ff0c7807 */ /* 0x000fe20000800000 */
[----:B------:R-:W-:Y:S01]  /*33420*/  UIADD3 UR8, UR8, 0x1f900, URZ ;  /* 0x0001f90008087890 */ /* 0x000fe2000fffe03f */
[----:B------:R-:W-:Y:S01]  /*33430*/  SEL R4, R4, RZ, P1 ;  /* 0x000000ff04047207 */ /* 0x000fe20000800000 */
[----:B------:R-:W-:Y:S01]  /*33440*/  UMOV UR23, 0x10000000 ;  /* 0x1000000000177882 */ /* 0x000fe20000000000 */
[----:B------:R-:W-:Y:S01]  /*33450*/  UMOV UR25, UR33 ;  /* 0x0000002100197c82 */ /* 0x000fe20008000000 */
[----:B------:R-:W-:Y:S01]  /*33460*/  UMOV UR28, UR36 ;  /* 0x00000024001c7c82 */ /* 0x000fe20008000000 */
[----:B------:R-:W-:Y:S01]  /*33470*/  UMOV UR27, UR35 ;  /* 0x00000023001b7c82 */ /* 0x000fe20008000000 */
[----:B------:R-:W-:Y:S01]  /*33480*/  UMOV UR17, UR33 ;  /* 0x0000002100117c82 */ /* 0x000fe20008000000 */
[----:B------:R-:W-:Y:S01]  /*33490*/  UMOV UR18, UR34 ;  /* 0x0000002200127c82 */ /* 0x000fe20008000000 */
[----:B------:R-:W-:Y:S01]  /*334a0*/  UMOV UR20, UR36 ;  /* 0x0000002400147c82 */ /* 0x000fe20008000000 */
[----:B------:R0:W-:Y:S01]  /*334b0*/  UTMALDG.3D [UR32], [UR14], desc[UR22] ;  /* 0x000016200e0075b4 */ /* 0x0001e20008011000 */
[----:B------:R-:W-:Y:S01]  /*334c0*/  UMOV UR9, UR33 ;  /* 0x0000002100097c82 */ /* 0x000fe20008000000 */
[----:B------:R-:W-:Y:S01]  /*334d0*/  UMOV UR11, UR19 ;  /* 0x00000013000b7c82 */ /* 0x000fe20008000000 */
[----:B------:R-:W-:Y:S01]  /*334e0*/  UMOV UR12, UR36 ;  /* 0x00000024000c7c82 */ /* 0x000fe20008000000 */
[----:B------:R-:W-:Y:S01]  /*334f0*/  UMOV UR10, UR26 ;  /* 0x0000001a000a7c82 */ /* 0x000fe20008000000 */
[----:B------:R-:W-:Y:S01]  /*33500*/  LOP3.LUT R3, R3, R12, RZ, 0x3c, !PT ;  /* 0x0000000c03037212 */ /* 0x000fe200078e3cff */
[----:B------:R0:W-:Y:S01]  /*33510*/  UTMALDG.3D [UR24], [UR14], desc[UR22] ;  /* 0x000016180e0075b4 */ /* 0x0001e20008011000 */
[----:B------:R0:W-:Y:S01]  /*33520*/  UTMALDG.3D [UR16], [UR40], desc[UR22] ;  /* 0x00001610280075b4 */ /* 0x0001e20008011000 */
[----:B------:R0:W-:Y:S02]  /*33530*/  UTMALDG.3D [UR8], [UR40], desc[UR22] ;  /* 0x00001608280075b4 */ /* 0x0001e40008011000 */
[----:B0-----:R-:W-:Y:S05]  /*33540*/  @P2 BRA `(.L_x_528) ;  /* 0xfffffffc00142947 */ /* 0x001fea000383ffff */
.L_x_524:
[----:B------:R-:W-:Y:S05]  /*33550*/  BSYNC B1 ;  /* 0x0000000000017941 */ /* 0x000fea0003800000 */
.L_x_523:
[----:B------:R-:W2:Y:S01]  /*33560*/  LDL.LU R18, [R1+0x414] ;  /* 0x0004140001127983 */ /* 0x000ea20000300800 */
[----:B------:R-:W-:Y:S01]  /*33570*/  LOP3.LUT P2, RZ, R11, 0xff, RZ, 0xc0, !PT ;  /* 0x000000ff0bff7812 */ /* 0x000fe2000784c0ff */
[----:B------:R-:W-:Y:S01]  /*33580*/  IMAD.IADD R0, R13, 0x1, R0 ;  /* 0x000000010d007824 */ /* 0x000fe200078e0200 */
[----:B------:R-:W-:Y:S01]  /*33590*/  ULDC.64 UR8, c[0x0][0x650] ;  /* 0x0001940000087ab9 */ /* 0x000fe20000000a00 */
[----:B------:R-:W3:Y:S01]  /*335a0*/  LDL.LU R17, [R1+0x418] ;  /* 0x0004180001117983 */ /* 0x000ee20000300800 */
[----:B------:R-:W-:Y:S01]  /*335b0*/  BSSY B1, `(.L_x_529) ;  /* 0x000006f000017945 */ /* 0x000fe20003800000 */
[----:B------:R-:W-:Y:S01]  /*335c0*/  MOV R5, 0xffffffff ;  /* 0xffffffff00057802 */ /* 0x000fe20000000f00 */
[----:B------:R-:W-:Y:S01]  /*335d0*/  IMAD.MOV.U32 R7, RZ, RZ, -0x1 ;  /* 0xffffffffff077424 */ /* 0x000fe200078e00ff */
[----:B------:R-:W-:Y:S01]  /*335e0*/  ISETP.GT.U32.AND P1, PT, R0, 0x1, PT ;  /* 0x000000010000780c */ /* 0x000fe20003f24070 */
[----:B------:R-:W-:Y:S01]  /*335f0*/  IMAD.MOV.U32 R6, RZ, RZ, -0x1 ;  /* 0xffffffffff067424 */ /* 0x000fe200078e00ff */
[----:B------:R-:W-:-:S02]  /*33600*/  SHF.R.U32.HI R2, RZ, 0x1, R0 ;  /* 0x00000001ff027819 */ /* 0x000fc40000011600 */
[----:B------:R-:W-:Y:S02]  /*33610*/  ISETP.LT.U32.AND P1, PT, R13, 0x2, P1 ;  /* 0x000000020d00780c */ /* 0x000fe40000f21070 */
[----:B------:R-:W0:Y:S01]  /*33620*/  @P2 S2R R4, SR_CgaCtaId ;  /* 0x0000000000042919 */ /* 0x000e220000008800 */
[----:B------:R-:W-:Y:S02]  /*33630*/  @P2 MOV R3, 0x400 ;  /* 0x0000040000032802 */ /* 0x000fe40000000f00 */
[----:B------:R-:W-:Y:S02]  /*33640*/  LOP3.LUT R2, R2, 0x1, RZ, 0xc0, !PT ;  /* 0x0000000102027812 */ /* 0x000fe400078ec0ff */
[----:B------:R-:W-:Y:S02]  /*33650*/  LOP3.LUT R0, R0, 0x1, RZ, 0xc0, !PT ;  /* 0x0000000100007812 */ /* 0x000fe400078ec0ff */
[----:B------:R-:W-:Y:S02]  /*33660*/  PRMT R11, RZ, 0x7610, R11 ;  /* 0x00007610ff0b7816 */ /* 0x000fe4000000000b */
[----:B0-----:R-:W-:-:S04]  /*33670*/  @P2 LEA R3, R4, R3, 0x18 ;  /* 0x0000000304032211 */ /* 0x001fc800078ec0ff */
[----:B------:R0:W-:Y:S01]  /*33680*/  @P2 SYNCS.ARRIVE.TRANS64.A1T0 RZ, [R3+URZ+0x38], RZ ;  /* 0x000038ff03ff29a7 */ /* 0x0001e2000810003f */
[----:B------:R-:W-:-:S04]  /*33690*/  ISETP.NE.U32.AND P2, PT, R2, 0x1, PT ;  /* 0x000000010200780c */ /* 0x000fc80003f45070 */
[----:B------:R-:W-:Y:S02]  /*336a0*/  ISETP.GT.U32.AND P2, PT, R13, 0x1, !P2 ;  /* 0x000000010d00780c */ /* 0x000fe40005744070 */
[----:B0-----:R-:W-:Y:S02]  /*336b0*/  SEL R3, RZ, 0x1, !P1 ;  /* 0x00000001ff037807 */ /* 0x001fe40004800000 */
[----:B------:R-:W-:-:S04]  /*336c0*/  SEL R2, RZ, 0x1, !P2 ;  /* 0x00000001ff027807 */ /* 0x000fc80005000000 */
[----:B------:R-:W-:Y:S02]  /*336d0*/  LOP3.LUT R8, R2, R8, R3, 0x96, !PT ;  /* 0x0000000802087212 */ /* 0x000fe400078e9603 */
[----:B------:R-:W-:Y:S02]  /*336e0*/  PRMT R2, RZ, 0x7610, R2 ;  /* 0x00007610ff027816 */ /* 0x000fe40000000002 */
[----:B---3--:R-:W-:-:S04]  /*336f0*/  IADD3 R17, P5, R17, UR30, RZ ;  /* 0x0000001e11117c10 */ /* 0x008fc8000ffbe0ff */
[----:B--2---:R-:W-:Y:S01]  /*33700*/  IADD3.X R18, R18, UR7, RZ, P5, !PT ;  /* 0x0000000712127c10 */ /* 0x004fe2000affe4ff */
[----:B------:R0:W-:Y:S01]  /*33710*/  STL [R1+0x418], R17 ;  /* 0x0004181101007387 */ /* 0x0001e20000100800 */
[----:B------:R-:W-:-:S03]  /*33720*/  ISETP.GE.U32.AND P5, PT, R17, UR8, PT ;  /* 0x0000000811007c0c */ /* 0x000fc6000bfa6070 */
[----:B------:R0:W-:Y:S01]  /*33730*/  STL [R1+0x414], R18 ;  /* 0x0004141201007387 */ /* 0x0001e20000100800 */
[----:B------:R-:W-:-:S13]  /*33740*/  ISETP.GE.U32.AND.EX P1, PT, R18, UR9, PT, P5 ;  /* 0x0000000912007c0c */ /* 0x000fda000bf26150 */
[----:B0-----:R-:W-:Y:S05]  /*33750*/  @P1 BRA `(.L_x_530) ;  /* 0x0000000400501947 */ /* 0x001fea0003800000 */
[----:B------:R-:W-:Y:S01]  /*33760*/  ULDC.64 UR8, c[0x0][0x628] ;  /* 0x00018a0000087ab9 */ /* 0x000fe20000000a00 */
[----:B------:R-:W0:Y:S01]  /*33770*/  S2R R12, SR_CTAID.X ;  /* 0x00000000000c7919 */ /* 0x000e220000002500 */
[----:B------:R-:W-:Y:S01]  /*33780*/  ISETP.NE.U32.AND P1, PT, RZ, UR8, PT ;  /* 0x00000008ff007c0c */ /* 0x000fe2000bf25070 */
[----:B------:R-:W-:Y:S01]  /*33790*/  ULDC UR11, c[0x0][0x630] ;  /* 0x00018c00000b7ab9 */ /* 0x000fe20000000800 */
[----:B------:R-:W-:Y:S01]  /*337a0*/  MOV R2, R17 ;  /* 0x0000001100027202 */ /* 0x000fe20000000f00 */
[----:B------:R-:W1:Y:S01]  /*337b0*/  S2R R9, SR_CTAID.Y ;  /* 0x0000000000097919 */ /* 0x000e620000002600 */
[----:B------:R-:W-:Y:S01]  /*337c0*/  ISETP.NE.AND.EX P1, PT, RZ, UR9, PT, P1 ;  /* 0x00000009ff007c0c */ /* 0x000fe2000bf25310 */
[----:B------:R-:W-:-:S12]  /*337d0*/  IMAD.MOV.U32 R3, RZ, RZ, R18 ;  /* 0x000000ffff037224 */ /* 0x000fd800078e0012 */
[----:B------:R-:W-:Y:S05]  /*337e0*/  @!P1 BRA `(.L_x_531) ;  /* 0x0000000000289947 */ /* 0x000fea0003800000 */
[----:B------:R-:W-:Y:S02]  /*337f0*/  ULDC UR10, c[0x0][0x634] ;  /* 0x00018d00000a7ab9 */ /* 0x000fe40000000800 */
[----:B------:R-:W-:-:S05]  /*33800*/  IADD3 R7, P1, R17, UR10, RZ ;  /* 0x0000000a11077c10 */ /* 0x000fca000ff3e0ff */
[----:B------:R-:W-:-:S04]  /*33810*/  IMAD.X R15, RZ, RZ, R18, P1 ;  /* 0x000000ffff0f7224 */ /* 0x000fc800008e0612 */
[----:B------:R-:W-:-:S04]  /*33820*/  IMAD.WIDE.U32 R4, R15, UR8, RZ ;  /* 0x000000080f047c25 */ /* 0x000fc8000f8e00ff */
[----:B------:R-:W-:-:S04]  /*33830*/  IMAD.WIDE.U32 R4, P1, R7, UR9, R4 ;  /* 0x0000000907047c25 */ /* 0x000fc8000f820004 */
[----:B------:R-:W-:Y:S01]  /*33840*/  IMAD.WIDE.U32 R6, R7, UR8, RZ ;  /* 0x0000000807067c25 */ /* 0x000fe2000f8e00ff */
[----:B------:R-:W-:-:S03]  /*33850*/  IADD3.X R3, RZ, RZ, RZ, P1, !PT ;  /* 0x000000ffff037210 */ /* 0x000fc60000ffe4ff */
[----:B------:R-:W-:Y:S01]  /*33860*/  IMAD.MOV.U32 R2, RZ, RZ, R5 ;  /* 0x000000ffff027224 */ /* 0x000fe200078e0005 */
[----:B------:R-:W-:-:S05]  /*33870*/  IADD3 RZ, P1, R7, R4, RZ ;  /* 0x0000000407ff7210 */ /* 0x000fca0007f3e0ff */
[----:B------:R-:W-:-:S08]  /*33880*/  IMAD.WIDE.U32.X R2, R15, UR9, R2, P1 ;  /* 0x000000090f027c25 */ /* 0x000fd000088e0402 */
.L_x_531:
[--C-:B------:R-:W-:Y:S01]  /*33890*/  SHF.R.U64 R6, R2, UR11, R3.reuse ;  /* 0x0000000b02067c19 */ /* 0x100fe20008001203 */
[----:B------:R-:W-:Y:S01]  /*338a0*/  ULDC.64 UR8, c[0x0][0x620] ;  /* 0x0001880000087ab9 */ /* 0x000fe20000000a00 */
[----:B------:R-:W-:Y:S01]  /*338b0*/  SHF.R.U32.HI R2, RZ, UR11, R3 ;  /* 0x0000000bff027c19 */ /* 0x000fe20008011603 */
[----:B------:R-:W-:Y:S01]  /*338c0*/  IMAD.MOV.U32 R3, RZ, RZ, R18 ;  /* 0x000000ffff037224 */ /* 0x000fe200078e0012 */
[----:B------:R-:W-:Y:S01]  /*338d0*/  IADD3 R5, P1, RZ, -R6, RZ ;  /* 0x80000006ff057210 */ /* 0x000fe20007f3e0ff */
[----:B------:R-:W2:Y:S01]  /*338e0*/  LDC R19, c[0x0][0x144] ;  /* 0x00005100ff137b82 */ /* 0x000ea20000000800 */
[----:B0-----:R-:W-:Y:S01]  /*338f0*/  I2FP.F32.U32 R7, R12 ;  /* 0x0000000c00077245 */ /* 0x001fe20000201000 */
[----:B------:R-:W-:Y:S01]  /*33900*/  ULDC.64 UR14, c[0x0][0x640] ;  /* 0x00019000000e7ab9 */ /* 0x000fe20000000a00 */
[----:B------:R-:W-:Y:S01]  /*33910*/  ULDC UR10, c[0x0][0x608] ;  /* 0x00018200000a7ab9 */ /* 0x000fe20000000800 */
[----:B------:R-:W-:Y:S01]  /*33920*/  IMAD.X R2, RZ, RZ, ~R2, P1 ;  /* 0x000000ffff027224 */ /* 0x000fe200008e0e02 */
[----:B------:R-:W-:-:S03]  /*33930*/  ISETP.NE.U32.AND P1, PT, RZ, UR14, PT ;  /* 0x0000000eff007c0c */ /* 0x000fc6000bf25070 */
[----:B------:R-:W-:Y:S01]  /*33940*/  IMAD R4, R2, UR8, RZ ;  /* 0x0000000802047c24 */ /* 0x000fe2000f8e02ff */
[----:B------:R-:W-:Y:S01]  /*33950*/  MOV R2, R17 ;  /* 0x0000001100027202 */ /* 0x000fe20000000f00 */
[----:B------:R-:W0:Y:S01]  /*33960*/  LDC R16, c[0x0][0x148] ;  /* 0x00005200ff107b82 */ /* 0x000e220000000800 */
[----:B------:R-:W-:-:S03]  /*33970*/  ISETP.NE.AND.EX P1, PT, RZ, UR15, PT, P1 ;  /* 0x0000000fff007c0c */ /* 0x000fc6000bf25310 */
[----:B------:R-:W-:Y:S01]  /*33980*/  IMAD.WIDE.U32 R2, R5, UR8, R2 ;  /* 0x0000000805027c25 */ /* 0x000fe2000f8e0002 */
[----:B------:R-:W-:-:S03]  /*33990*/  ULDC UR8, c[0x0][0x150] ;  /* 0x0000540000087ab9 */ /* 0x000fc60000000800 */
[----:B------:R-:W-:Y:S02]  /*339a0*/  IMAD R5, R5, UR9, R4 ;  /* 0x0000000905057c24 */ /* 0x000fe4000f8e0204 */
[----:B------:R-:W-:Y:S01]  /*339b0*/  FMUL R4, R7, UR8 ;  /* 0x0000000807047c20 */ /* 0x000fe20008400000 */
[----:B------:R-:W-:Y:S01]  /*339c0*/  ULDC UR8, c[0x0][0x618] ;  /* 0x0001860000087ab9 */ /* 0x000fe20000000800 */
[----:B------:R-:W-:Y:S01]  /*339d0*/  ULDC UR9, c[0x0][0x154] ;  /* 0x0000550000097ab9 */ /* 0x000fe20000000800 */
[----:B------:R-:W-:-:S03]  /*339e0*/  IMAD.IADD R3, R3, 0x1, R5 ;  /* 0x0000000103037824 */ /* 0x000fc600078e0205 */
[----:B------:R-:W3:Y:S02]  /*339f0*/  F2I.U32.TRUNC.NTZ R4, R4 ;  /* 0x0000000400047305 */ /* 0x000ee4000020f000 */
[----:B------:R-:W-:Y:S02]  /*33a00*/  SHF.R.U64 R7, R2, UR8, R3 ;  /* 0x0000000802077c19 */ /* 0x000fe40008001203 */
[----:B-1----:R-:W-:-:S05]  /*33a10*/  I2FP.F32.U32 R2, R9 ;  /* 0x0000000900027245 */ /* 0x002fca0000201000 */
[----:B------:R-:W-:Y:S01]  /*33a20*/  FMUL R5, R2, UR9 ;  /* 0x0000000902057c20 */ /* 0x000fe20008400000 */
[----:B------:R-:W-:Y:S01]  /*33a30*/  SHF.R.U32.HI R2, RZ, UR8, R3 ;  /* 0x00000008ff027c19 */ /* 0x000fe20008011603 */
[----:B------:R-:W-:Y:S02]  /*33a40*/  ULDC UR8, c[0x0][0x658] ;  /* 0x0001960000087ab9 */ /* 0x000fe40000000800 */
[----:B------:R1:W4:Y:S01]  /*33a50*/  F2I.U32.TRUNC.NTZ R18, R5 ;  /* 0x0000000500127305 */ /* 0x000322000020f000 */
[--C-:B------:R-:W-:Y:S02]  /*33a60*/  SHF.R.U64 R15, R7, UR10, R2.reuse ;  /* 0x0000000a070f7c19 */ /* 0x100fe40008001202 */
[----:B------:R-:W-:Y:S02]  /*33a70*/  SHF.R.U32.HI R2, RZ, UR10, R2 ;  /* 0x0000000aff027c19 */ /* 0x000fe40008011602 */
[----:B---3--:R-:W-:Y:S02]  /*33a80*/  IADD3 R4, -R4, RZ, RZ ;  /* 0x000000ff04047210 */ /* 0x008fe40007ffe1ff */
[----:B------:R-:W-:-:S02]  /*33a90*/  SHF.R.U64 R14, R15, UR8, R2 ;  /* 0x000000080f0e7c19 */ /* 0x000fc40008001202 */
[----:B------:R-:W-:Y:S01]  /*33aa0*/  SHF.R.U32.HI R17, RZ, UR8, R2 ;  /* 0x00000008ff117c19 */ /* 0x000fe20008011602 */
[----:B--2---:R-:W-:Y:S02]  /*33ab0*/  IMAD R12, R19, R4, R12 ;  /* 0x00000004130c7224 */ /* 0x004fe400078e020c */
[----:B------:R-:W-:Y:S02]  /*33ac0*/  IMAD.MOV.U32 R2, RZ, RZ, R14 ;  /* 0x000000ffff027224 */ /* 0x000fe400078e000e */
[----:B------:R-:W-:Y:S01]  /*33ad0*/  IMAD.MOV.U32 R3, RZ, RZ, R17 ;  /* 0x000000ffff037224 */ /* 0x000fe200078e0011 */
[----:B-1--4-:R-:W-:Y:S06]  /*33ae0*/  @!P1 BRA `(.L_x_532) ;  /* 0x0000000000289947 */ /* 0x012fec0003800000 */
[----:B------:R-:W-:Y:S02]  /*33af0*/  ULDC UR8, c[0x0][0x64c] ;  /* 0x0001930000087ab9 */ /* 0x000fe40000000800 */
[----:B------:R-:W-:-:S04]  /*33b00*/  IADD3 R3, P1, R14, UR8, RZ ;  /* 0x000000080e037c10 */ /* 0x000fc8000ff3e0ff */
[----:B------:R-:W-:-:S05]  /*33b10*/  IADD3.X R17, RZ, R17, RZ, P1, !PT ;  /* 0x00000011ff117210 */ /* 0x000fca0000ffe4ff */
[----:B------:R-:W-:-:S04]  /*33b20*/  IMAD.WIDE.U32 R4, R17, UR14, RZ ;  /* 0x0000000e11047c25 */ /* 0x000fc8000f8e00ff */
[----:B------:R-:W-:-:S04]  /*33b30*/  IMAD.WIDE.U32 R4, P1, R3, UR15, R4 ;  /* 0x0000000f03047c25 */ /* 0x000fc8000f820004 */
[----:B------:R-:W-:-:S04]  /*33b40*/  IMAD.WIDE.U32 R2, R3, UR14, RZ ;  /* 0x0000000e03027c25 */ /* 0x000fc8000f8e00ff */
[----:B------:R-:W-:Y:S01]  /*33b50*/  IMAD.MOV.U32 R2, RZ, RZ, R5 ;  /* 0x000000ffff027224 */ /* 0x000fe200078e0005 */
[----:B------:R-:W-:Y:S01]  /*33b60*/  IADD3 RZ, P2, R3, R4, RZ ;  /* 0x0000000403ff7210 */ /* 0x000fe20007f5e0ff */
[----:B------:R-:W-:-:S04]  /*33b70*/  IMAD.X R3, RZ, RZ, RZ, P1 ;  /* 0x000000ffff037224 */ /* 0x000fc800008e06ff */
[----:B------:R-:W-:-:S08]  /*33b80*/  IMAD.WIDE.U32.X R2, R17, UR15, R2, P2 ;  /* 0x0000000f11027c25 */ /* 0x000fd000090e0402 */
.L_x_532:
[----:B------:R-:W-:Y:S01]  /*33b90*/  ULDC UR8, c[0x0][0x648] ;  /* 0x0001920000087ab9 */ /* 0x000fe20000000800 */
[----:B------:R-:W-:Y:S01]  /*33ba0*/  IADD3 R18, -R18, RZ, RZ ;  /* 0x000000ff12127210 */ /* 0x000fe20007ffe1ff */
[----:B------:R-:W-:Y:S01]  /*33bb0*/  ULDC UR9, c[0x0][0x610] ;  /* 0x0001840000097ab9 */ /* 0x000fe20000000800 */
[----:B------:R-:W-:Y:S01]  /*33bc0*/  SHF.R.U64 R2, R2, UR8, R3 ;  /* 0x0000000802027c19 */ /* 0x000fe20008001203 */
[----:B------:R-:W-:Y:S01]  /*33bd0*/  ULDC UR8, c[0x0][0x638] ;  /* 0x00018e0000087ab9 */ /* 0x000fe20000000800 */
[----:B------:R-:W-:Y:S01]  /*33be0*/  LOP3.LUT R15, R15, UR6, RZ, 0xc0, !PT ;  /* 0x000000060f0f7c12 */ /* 0x000fe2000f8ec0ff */
[----:B0-----:R-:W-:Y:S01]  /*33bf0*/  @P4 IMAD R12, R16, R18, R9 ;  /* 0x00000012100c4224 */ /* 0x001fe200078e0209 */
[----:B------:R-:W-:Y:S01]  /*33c00*/  LOP3.LUT R5, R7, UR4, RZ, 0xc0, !PT ;  /* 0x0000000407057c12 */ /* 0x000fe2000f8ec0ff */
[----:B------:R-:W-:Y:S02]  /*33c10*/  IMAD.MOV R3, RZ, RZ, -R2 ;  /* 0x000000ffff037224 */ /* 0x000fe400078e0a02 */
[----:B------:R-:W-:-:S02]  /*33c20*/  IMAD R15, R2, UR5, R15 ;  /* 0x00000005020f7c24 */ /* 0x000fc4000f8e020f */
[----:B------:R-:W-:Y:S01]  /*33c30*/  IMAD R14, R3, UR8, R14 ;  /* 0x00000008030e7c24 */ /* 0x000fe2000f8e020e */
[----:B------:R-:W-:Y:S01]  /*33c40*/  ULDC UR8, c[0x0][0x600] ;  /* 0x0001800000087ab9 */ /* 0x000fe20000000800 */
[----:B------:R-:W-:Y:S02]  /*33c50*/  IMAD R12, R15, UR9, R12 ;  /* 0x000000090f0c7c24 */ /* 0x000fe4000f8e020c */
[----:B------:R-:W-:Y:S02]  /*33c60*/  IMAD R5, R14, UR8, R5 ;  /* 0x000000080e057c24 */ /* 0x000fe4000f8e0205 */
[----:B------:R-:W-:-:S03]  /*33c70*/  IMAD.MOV.U32 R2, RZ, RZ, 0x1 ;  /* 0x00000001ff027424 */ /* 0x000fc600078e00ff */
[----:B------:R-:W-:Y:S02]  /*33c80*/  SEL R7, R5, R12, !P4 ;  /* 0x0000000c05077207 */ /* 0x000fe40006000000 */
[----:B------:R-:W-:-:S07]  /*33c90*/  SEL R5, R12, R5, !P4 ;  /* 0x000000050c057207 */ /* 0x000fce0006000000 */
.L_x_530:
[----:B------:R-:W-:Y:S05]  /*33ca0*/  BSYNC B1 ;  /* 0x0000000000017941 */ /* 0x000fea0003800000 */
.L_x_529:
[----:B------:R-:W-:-:S13]  /*33cb0*/  LOP3.LUT P1, RZ, R2, 0xff, RZ, 0xc0, !PT ;  /* 0x000000ff02ff7812 */ /* 0x000fda000782c0ff */
[----:B------:R-:W-:Y:S05]  /*33cc0*/  @P1 BRA `(.L_x_533) ;  /* 0xfffffff400001947 */ /* 0x000fea000383ffff */
[----:B------:R-:W-:Y:S05]  /*33cd0*/  BSYNC B0 ;  /* 0x0000000000007941 */ /* 0x000fea0003800000 */
.L_x_521:
[----:B------:R-:W-:-:S03]  /*33ce0*/  UMOV UR8, 0xffffffff ;  /* 0xffffffff00087882 */ /* 0x000fc60000000000 */
[----:B------:R-:W-:Y:S05]  /*33cf0*/  BRA.DIV UR8, `(.L_x_534) ;  /* 0x0000000208e87947 */ /* 0x000fea000b800000 */
[----:B------:R-:W-:-:S13]  /*33d00*/  ELECT P0, URZ, PT ;  /* 0x00000000003f782f */ /* 0x000fda0003800000 */
.L_x_546:
[----:B------:R-:W-:Y:S04]  /*33d10*/  BSSY B0, `(.L_x_535) ;  /* 0x000001c000007945 */ /* 0x000fe80003800000 */
[----:B------:R-:W-:Y:S05]  /*33d20*/  @!P0 BRA `(.L_x_536) ;  /* 0x0000000000688947 */ /* 0x000fea0003800000 */
[----:B------:R-:W2:Y:S02]  /*33d30*/  LDL R2, [R1+0x410] ;  /* 0x0004100001027983 */ /* 0x000ea40000100800 */
[----:B--2---:R-:W-:-:S13]  /*33d40*/  R2UR UR8, R2 ;  /* 0x00000000020872ca */ /* 0x004fda00000e0000 */
[----:B------:R-:W-:-:S04]  /*33d50*/  ULOP3.LUT UR8, UR8, 0x2, URZ, 0xfc, !UPT ;  /* 0x0000000208087892 */ /* 0x000fc8000f8efc3f */
[----:B------:R-:W-:-:S06]  /*33d60*/  UISETP.NE.AND UP0, UPT, UR8, 0x3, UPT ;  /* 0x000000030800788c */ /* 0x000fcc000bf05270 */
[----:B------:R-:W-:-:S13]  /*33d70*/  PLOP3.LUT P0, PT, PT, PT, UP0, 0x80, 0x0 ;  /* 0x000000000000781c */ /* 0x000fda0003f0f008 */
[----:B------:R-:W-:Y:S05]  /*33d80*/  @!P0 BRA `(.L_x_537) ;  /* 0x0000000000048947 */ /* 0x000fea0003800000 */
[----:B------:R-:W-:Y:S01]  /*33d90*/  BPT.TRAP 0x1 ;  /* 0x000000040000795c */ /* 0x000fe20000300000 */
.L_x_537:
[----:B------:R-:W0:Y:S01]  /*33da0*/  S2R R3, SR_CgaCtaId ;  /* 0x0000000000037919 */ /* 0x000e220000008800 */
[----:B------:R-:W-:-:S04]  /*33db0*/  MOV R2, 0x400 ;  /* 0x0000040000027802 */ /* 0x000fc80000000f00 */
[----:B0-----:R-:W-:Y:S02]  /*33dc0*/  LEA R3, R3, R2, 0x18 ;  /* 0x0000000203037211 */ /* 0x001fe400078ec0ff */
[----:B------:R-:W-:Y:S02]  /*33dd0*/  SHF.L.U32 R2, R8, 0x1f, RZ ;  /* 0x0000001f08027819 */ /* 0x000fe400000006ff */
[----:B------:R-:W-:-:S05]  /*33de0*/  IADD3 R3, R3, 0x10, RZ ;  /* 0x0000001003037810 */ /* 0x000fca0007ffe0ff */
[C---:B------:R-:W-:Y:S02]  /*33df0*/  IMAD R7, R0.reuse, 0x8, R3 ;  /* 0x0000000800077824 */ /* 0x040fe400078e0203 */
[----:B------:R-:W-:Y:S02]  /*33e00*/  VIADD R0, R0, 0x1 ;  /* 0x0000000100007836 */ /* 0x000fe40000000000 */
[----:B------:R-:W0:Y:S03]  /*33e10*/  SYNCS.PHASECHK.TRANS64.TRYWAIT P0, [R7+URZ], R2 ;  /* 0x00000002070075a7 */ /* 0x000e26000800017f */
[----:B------:R-:W-:-:S04]  /*33e20*/  ISETP.NE.AND P1, PT, R0, 0x2, PT ;  /* 0x000000020000780c */ /* 0x000fc80003f25270 */
[----:B------:R-:W-:Y:S02]  /*33e30*/  SEL R5, RZ, 0x1, P1 ;  /* 0x00000001ff057807 */ /* 0x000fe40000800000 */
[----:B------:R-:W-:Y:S02]  /*33e40*/  SEL R0, R0, RZ, P1 ;  /* 0x000000ff00007207 */ /* 0x000fe40000800000 */
[----:B------:R-:W-:Y:S01]  /*33e50*/  LOP3.LUT R5, R8, R5, RZ, 0x3c, !PT ;  /* 0x0000000508057212 */ /* 0x000fe200078e3cff */
[----:B0-----:R-:W-:Y:S06]  /*33e60*/  @!P0 BRA `(.L_x_538) ;  /* 0x0000000000b08947 */ /* 0x001fec0003800000 */
.L_x_547:
[----:B------:R-:W-:Y:S02]  /*33e70*/  LEA R3, R0, R3, 0x3 ;  /* 0x0000000300037211 */ /* 0x000fe400078e18ff */
[----:B------:R-:W-:-:S07]  /*33e80*/  SHF.L.U32 R0, R5, 0x1f, RZ ;  /* 0x0000001f05007819 */ /* 0x000fce00000006ff */
.L_x_539:
[----:B-1----:R1:W2:Y:S02]  /*33e90*/  SYNCS.PHASECHK.TRANS64.TRYWAIT P0, [R3+URZ], R0 ;  /* 0x00000000030075a7 */ /* 0x0022a4000800017f */
[----:B--2---:R-:W-:Y:S05]  /*33ea0*/  @!P0 NANOSLEEP.SYNCS 0x989680 ;  /* 0x009896800000895d */ /* 0x004fea0003900000 */
[----:B------:R-:W2:Y:S02]  /*33eb0*/  @!P0 SYNCS.PHASECHK.TRANS64 P0, [R3+URZ], R0 ;  /* 0x00000000030085a7 */ /* 0x000ea4000800007f */
[----:B--2---:R-:W-:Y:S05]  /*33ec0*/  @!P0 BRA `(.L_x_539) ;  /* 0xfffffffc00f08947 */ /* 0x004fea000383ffff */
.L_x_536:
[----:B------:R-:W-:Y:S05]  /*33ed0*/  BSYNC B0 ;  /* 0x0000000000007941 */ /* 0x000fea0003800000 */
.L_x_535:
[----:B------:R-:W-:Y:S05]  /*33ee0*/  EXIT ;  /* 0x000000000000794d */ /* 0x000fea0003800000 */
.L_x_17:
[----:B-1----:R-:W-:-:S04]  /*33ef0*/  IMAD.U32 R5, RZ, RZ, UR4 ;  /* 0x00000004ff057e24 */ /* 0x002fc8000f8e00ff */
[----:B------:R1:W3:Y:S03]  /*33f00*/  SYNCS.PHASECHK.TRANS64.TRYWAIT P0, [R5+URZ], R0 ;  /* 0x00000000050075a7 */ /* 0x0002e6000800017f */
[----:B---3--:R-:W-:Y:S05]  /*33f10*/  @!P0 NANOSLEEP.SYNCS 0x989680 ;  /* 0x009896800000895d */ /* 0x008fea0003900000 */
[----:B------:R-:W3:Y:S02]  /*33f20*/  @!P0 SYNCS.PHASECHK.TRANS64 P0, [R5+URZ], R0 ;  /* 0x00000000050085a7 */ /* 0x000ee4000800007f */
[----:B---3--:R-:W-:Y:S05]  /*33f30*/  @!P0 BRA `(.L_x_17) ;  /* 0xfffffffc00ec8947 */ /* 0x008fea000383ffff */
[----:B------:R-:W-:Y:S05]  /*33f40*/  BRA `(.L_x_16) ;  /* 0xfffffcec000c7947 */ /* 0x000fea000383ffff */
.L_x_23:
[----:B-----5:R1:W-:Y:S02]  /*33f50*/  STL [R1+0x43c], R0 ;  /* 0x00043c0001007387 */ /* 0x0203e40000100800 */
[----:B-1----:R-:W-:-:S04]  /*33f60*/  IMAD.U32 R0, RZ, RZ, UR6 ;  /* 0x00000006ff007e24 */ /* 0x002fc8000f8e00ff */
[----:B------:R1:W2:Y:S03]  /*33f70*/  SYNCS.PHASECHK.TRANS64.TRYWAIT P0, [R0+URZ], R6 ;  /* 0x00000006000075a7 */ /* 0x0002a6000800017f */
[----:B--2---:R-:W-:Y:S05]  /*33f80*/  @!P0 NANOSLEEP.SYNCS 0x989680 ;  /* 0x009896800000895d */ /* 0x004fea0003900000 */
[----:B------:R1:W2:Y:S02]  /*33f90*/  @!P0 SYNCS.PHASECHK.TRANS64 P0, [R0+URZ], R6 ;  /* 0x00000006000085a7 */ /* 0x0002a4000800007f */
[----:B-1----:R1:W5:Y:S02]  /*33fa0*/  LDL.LU R0, [R1+0x43c] ;  /* 0x00043c0001007983 */ /* 0x0023640000300800 */
[----:B-12---:R-:W-:Y:S05]  /*33fb0*/  @!P0 BRA `(.L_x_23) ;  /* 0xfffffffc00e48947 */ /* 0x006fea000383ffff */
[----:B------:R-:W-:Y:S05]  /*33fc0*/  BRA `(.L_x_22) ;  /* 0xfffffda400f07947 */ /* 0x000fea000383ffff */
.L_x_522:
[----:B------:R-:W-:Y:S01]  /*33fd0*/  BSSY B1, `(.L_x_540) ;  /* 0x0000006000017945 */ /* 0x000fe20003800000 */
[----:B------:R-:W-:-:S07]  /*33fe0*/  MOV R2, 0xffffffff ;  /* 0xffffffff00027802 */ /* 0x000fce0000000f00 */
[----:B------:R-:W-:Y:S05]  /*33ff0*/  WARPSYNC.COLLECTIVE R2, `(.L_x_541) ;  /* 0x00000000020c7348 */ /* 0x000fea0003c00000 */
[----:B------:R-:W-:Y:S02]  /*34000*/  ELECT P1, UR62, PT ;  /* 0x00000000003e782f */ /* 0x000fe40003820000 */
[----:B------:R-:W-:Y:S01]  /*34010*/  MOV R2, UR62 ;  /* 0x0000003e00027c02 */ /* 0x000fe20008000f00 */
[----:B------:R-:W-:Y:S10]  /*34020*/  ENDCOLLECTIVE ;  /* 0x000000000000791b */ /* 0x000ff40003800000 */
.L_x_541:
[----:B------:R-:W-:Y:S05]  /*34030*/  BSYNC B1 ;  /* 0x0000000000017941 */ /* 0x000fea0003800000 */
.L_x_540:
[----:B------:R-:W-:Y:S05]  /*34040*/  BRA `(.L_x_542) ;  /* 0xfffffff0002c7947 */ /* 0x000fea000383ffff */
.L_x_525:
[----:B0-----:R0:W1:Y:S02]  /*34050*/  SYNCS.PHASECHK.TRANS64.TRYWAIT P1, [R12+URZ+0x10], R5 ;  /* 0x000010050c0075a7 */ /* 0x001064000802017f */
[----:B-1----:R-:W-:Y:S05]  /*34060*/  @!P1 NANOSLEEP.SYNCS 0x989680 ;  /* 0x009896800000995d */ /* 0x002fea0003900000 */
[----:B------:R-:W1:Y:S02]  /*34070*/  @!P1 SYNCS.PHASECHK.TRANS64 P1, [R12+URZ+0x10], R5 ;  /* 0x000010050c0095a7 */ /* 0x000e64000802007f */
[----:B-1----:R-:W-:Y:S05]  /*34080*/  @!P1 BRA `(.L_x_525) ;  /* 0xfffffffc00f09947 */ /* 0x002fea000383ffff */
[----:B------:R-:W-:Y:S05]  /*34090*/  BRA `(.L_x_543) ;  /* 0xfffffff000607947 */ /* 0x000fea000383ffff */
.L_x_534:
[----:B------:R-:W-:Y:S01]  /*340a0*/  BSSY B0, `(.L_x_544) ;  /* 0x0000006000007945 */ /* 0x000fe20003800000 */
[----:B------:R-:W-:-:S07]  /*340b0*/  IMAD.MOV.U32 R2, RZ, RZ, -0x1 ;  /* 0xffffffffff027424 */ /* 0x000fce00078e00ff */
[----:B------:R-:W-:Y:S05]  /*340c0*/  WARPSYNC.COLLECTIVE R2, `(.L_x_545) ;  /* 0x00000000020c7348 */ /* 0x000fea0003c00000 */
[----:B------:R-:W-:Y:S02]  /*340d0*/  ELECT P1, UR62, PT ;  /* 0x00000000003e782f */ /* 0x000fe40003820000 */
[----:B------:R-:W-:Y:S01]  /*340e0*/  MOV R2, UR62 ;  /* 0x0000003e00027c02 */ /* 0x000fe20008000f00 */
[----:B------:R-:W-:Y:S10]  /*340f0*/  ENDCOLLECTIVE ;  /* 0x000000000000791b */ /* 0x000ff40003800000 */
.L_x_545:
[----:B------:R-:W-:Y:S05]  /*34100*/  BSYNC B0 ;  /* 0x0000000000007941 */ /* 0x000fea0003800000 */
.L_x_544:
[----:B------:R-:W-:Y:S01]  /*34110*/  PLOP3.LUT P0, PT, P1, PT, PT, 0x80, 0x0 ;  /* 0x000000000000781c */ /* 0x000fe20000f0f070 */
[----:B------:R-:W-:-:S12]  /*34120*/  BRA `(.L_x_546) ;  /* 0xfffffff800f87947 */ /* 0x000fd8000383ffff */
.L_x_538:
[----:B0-----:R0:W1:Y:S02]  /*34130*/  SYNCS.PHASECHK.TRANS64.TRYWAIT P0, [R7+URZ], R2 ;  /* 0x00000002070075a7 */ /* 0x001064000800017f */
[----:B-1----:R-:W-:Y:S05]  /*34140*/  @!P0 NANOSLEEP.SYNCS 0x989680 ;  /* 0x009896800000895d */ /* 0x002fea0003900000 */
[----:B------:R-:W1:Y:S02]  /*34150*/  @!P0 SYNCS.PHASECHK.TRANS64 P0, [R7+URZ], R2 ;  /* 0x00000002070085a7 */ /* 0x000e64000800007f */
[----:B-1----:R-:W-:Y:S05]  /*34160*/  @!P0 BRA `(.L_x_538) ;  /* 0xfffffffc00f08947 */ /* 0x002fea000383ffff */
[----:B------:R-:W-:Y:S05]  /*34170*/  BRA `(.L_x_547) ;  /* 0xfffffffc003c7947 */ /* 0x000fea000383ffff */
.L_x_548:
[----:B------:R-:W-:-:S00]  /*34180*/  BRA `(.L_x_548) ;  /* 0xfffffffc00fc7947 */ /* 0x000fc0000383ffff */
[----:B------:R-:W-:-:S00]  /*34190*/  NOP ;  /* 0x0000000000007918 */ /* 0x000fc00000000000 */
        /* <DEDUP_REMOVED lines=14> */
.L_x_549:


//--------------------- .nv.shared._ZN7cutlass13device_kernelINS_4gemm6kernel13GemmUniversalIN4cute5tupleIJiiiiEEENS1_10collective13CollectiveMmaINS1_37MainloopSm90TmaGmmaWarpSpecializedFP8ILi2ENS5_IJNS4_1CILi1EEESB_SB_EEENS1_35KernelTmaWarpSpecializedCooperativeEEENS5_IJNSA_ILi192EEENSA_ILi240EEENSA_ILi256EEEEEENS_12float_e4m3_tENS5_IJlSB_lEEESJ_SK_NS4_8TiledMMAINS4_8MMA_AtomIJNS4_4SM904GMMA30MMA_64x16x32_F32E4M3E4M3_SS_TNILNSO_7ScaleInE1ELSQ_1EEEEEENS4_6LayoutINS5_IJNSA_ILi2EEESB_SB_EEENS5_IJSB_NSA_ILi0EEESW_EEEEENS5_IJNS4_10UnderscoreESZ_SZ_EEEEENS4_13SM90_TMA_LOADENS4_14ComposedLayoutINS4_7SwizzleILi3ELi4ELi3EEENS4_18smem_ptr_flag_bitsILi8EEENST_INS5_IJNSA_ILi8EEENSA_ILi128EEEEEENS5_IJS19_SB_EEEEEEEvNS4_8identityES12_S1D_vS1E_EENS_8epilogue10collective6detail29Sm90TmaWarpSpecializedAdapterINS1H_15DefaultEpilogueISJ_SK_SK_NS1G_6thread17LinearCombinationISJ_Li1EffLNS1L_9ScaleType4KindE0ELNS_15FloatRoundStyleE2ESJ_EENS1_15EpilogueDefaultEEEEEvvEEEEvNT_6ParamsE --------------------------
	.section	.nv.shared._ZN7cutlass13device_kernelINS_4gemm6kernel13GemmUniversalIN4cute5tupleIJiiiiEEENS1_10collective13CollectiveMmaINS1_37MainloopSm90TmaGmmaWarpSpecializedFP8ILi2ENS5_IJNS4_1CILi1EEESB_SB_EEENS1_35KernelTmaWarpSpecializedCooperativeEEENS5_IJNSA_ILi192EEENSA_ILi240EEENSA_ILi256EEEEEENS_12float_e4m3_tENS5_IJlSB_lEEESJ_SK_NS4_8TiledMMAINS4_8MMA_AtomIJNS4_4SM904GMMA30MMA_64x16x32_F32E4M3E4M3_SS_TNILNSO_7ScaleInE1ELSQ_1EEEEEENS4_6LayoutINS5_IJNSA_ILi2EEESB_SB_EEENS5_IJSB_NSA_ILi0EEESW_EEEEENS5_IJNS4_10UnderscoreESZ_SZ_EEEEENS4_13SM90_TMA_LOADENS4_14ComposedLayoutINS4_7SwizzleILi3ELi4ELi3EEENS4_18smem_ptr_flag_bitsILi8EEENST_INS5_IJNSA_ILi8EEENSA_ILi128EEEEEENS5_IJS19_SB_EEEEEEEvNS4_8identityES12_S1D_vS1E_EENS_8epilogue10collective6detail29Sm90TmaWarpSpecializedAdapterINS1H_15DefaultEpilogueISJ_SK_SK_NS1G_6thread17LinearCombinationISJ_Li1EffLNS1L_9ScaleType4KindE0ELNS_15FloatRoundStyleE2ESJ_EENS1_15EpilogueDefaultEEEEEvvEEEEvNT_6ParamsE,"aw",@nobits
	.sectionflags	@""
	.align	16
	.zero		1024


//--------------------- .nv.shared.reserved.0     --------------------------
	.section	.nv.shared.reserved.0,"aw",@nobits
	.weak		__nv_reservedSMEM_offset_0_alias
	.size		__nv_reservedSMEM_offset_0_alias, 0, 0
	.other		__nv_reservedSMEM_offset_0_alias,@"STO_CUDA_RESERVED_SHARED STV_DEFAULT"
__nv_reservedSMEM_offset_0_alias:
	.zero		0


//--------------------- .nv.global                --------------------------
	.section	.nv.global,"aw",@nobits
.nv.global:
	.type		_ZN39_INTERNAL_79102e59_4_k_cu_975ce3c8_75534cute1_E,@object
	.size		_ZN39_INTERNAL_79102e59_4_k_cu_975ce3c8_75534cute1_E,(_ZN39_INTERNAL_79102e59_4_k_cu_975ce3c8_75534cuda3std3__45__cpo6cbeginE - _ZN39_INTERNAL_79102e59_4_k_cu_975ce3c8_75534cute1_E)
_ZN39_INTERNAL_79102e59_4_k_cu_975ce3c8_75534cute1_E:
	.zero		1
	.type		_ZN39_INTERNAL_79102e59_4_k_cu_975ce3c8_75534cuda3std3__45__cpo6cbeginE,@object
	.size		_ZN39_INTERNAL_79102e59_4_k_cu_975ce3c8_75534cuda3std3__45__cpo6cbeginE,(_ZN39_INTERNAL_79102e59_4_k_cu_975ce3c8_75534cuda3std3__48in_placeE - _ZN39_INTERNAL_79102e59_4_k_cu_975ce3c8_75534cuda3std3__45__cpo6cbeginE)
_ZN39_INTERNAL_79102e59_4_k_cu_975ce3c8_75534cuda3std3__45__cpo6cbeginE:
	.zero		1
	.type		_ZN39_INTERNAL_79102e59_4_k_cu_975ce3c8_75534cuda3std3__48in_placeE,@object
	.size		_ZN39_INTERNAL_79102e59_4_k_cu_975ce3c8_75534cuda3std3__48in_placeE,(_ZN39_INTERNAL_79102e59_4_k_cu_975ce3c8_75534cuda3std6ranges3__45__cpo9iter_moveE - _ZN39_INTERNAL_79102e59_4_k_cu_975ce3c8_75534cuda3std3__48in_placeE)
_ZN39_INTERNAL_79102e59_4_k_cu_975ce3c8_75534cuda3std3__48in_placeE:
	.zero		1
	.type		_ZN39_INTERNAL_79102e59_4_k_cu_975ce3c8_75534cuda3std6ranges3__45__cpo9iter_moveE,@object
	.size		_ZN39_INTERNAL_79102e59_4_k_cu_975ce3c8_75534cuda3std6ranges3__45__cpo9iter_moveE,(_ZN39_INTERNAL_79102e59_4_k_cu_975ce3c8_75534cuda3std3__45__cpo5beginE - _ZN39_INTERNAL_79102e59_4_k_cu_975ce3c8_75534cuda3std6ranges3__45__cpo9iter_moveE)
_ZN39_INTERNAL_79102e59_4_k_cu_975ce3c8_75534cuda3std6ranges3__45__cpo9iter_moveE:
	.zero		1
	.type		_ZN39_INTERNAL_79102e59_4_k_cu_975ce3c8_75534cuda3std3__45__cpo5beginE,@object
	.size		_ZN39_INTERNAL_79102e59_4_k_cu_975ce3c8_75534cuda3std3__45__cpo5beginE,(_ZN39_INTERNAL_79102e59_4_k_cu_975ce3c8_75534cuda3std3__441_GLOBAL__N__79102e59_4_k_cu_975ce3c8_75536ignoreE - _ZN39_INTERNAL_79102e59_4_k_cu_975ce3c8_75534cuda3std3__45__cpo5beginE)
_ZN39_INTERNAL_79102e59_4_k_cu_975ce3c8_75534cuda3std3__45__cpo5beginE:
	.zero		1
	.type		_ZN39_INTERNAL_79102e59_4_k_cu_975ce3c8_75534cuda3std3__441_GLOBAL__N__79102e59_4_k_cu_975ce3c8_75536ignoreE,@object
	.size		_ZN39_INTERNAL_79102e59_4_k_cu_975ce3c8_75534cuda3std3__441_GLOBAL__N__79102e59_4_k_cu_975ce3c8_75536ignoreE,(_ZN39_INTERNAL_79102e59_4_k_cu_975ce3c8_75534cute7productE - _ZN39_INTERNAL_79102e59_4_k_cu_975ce3c8_75534cuda3std3__441_GLOBAL__N__79102e59_4_k_cu_975ce3c8_75536ignoreE)
_ZN39_INTERNAL_79102e59_4_k_cu_975ce3c8_75534cuda3std3__441_GLOBAL__N__79102e59_4_k_cu_975ce3c8_75536ignoreE:
	.zero		1
	.type		_ZN39_INTERNAL_79102e59_4_k_cu_975ce3c8_75534cute7productE,@object
	.size		_ZN39_INTERNAL_79102e59_4_k_cu_975ce3c8_75534cute7productE,(_ZN39_INTERNAL_79102e59_4_k_cu_975ce3c8_75534cuda3std3__45__cpo3endE - _ZN39_INTERNAL_79102e59_4_k_cu_975ce3c8_75534cute7productE)
_ZN39_INTERNAL_79102e59_4_k_cu_975ce3c8_75534cute7productE:
	.zero		1
	.type		_ZN39_INTERNAL_79102e59_4_k_cu_975ce3c8_75534cuda3std3__45__cpo3endE,@object
	.size		_ZN39_INTERNAL_79102e59_4_k_cu_975ce3c8_75534cuda3std3__45__cpo3endE,(_ZN39_INTERNAL_79102e59_4_k_cu_975ce3c8_75534cuda3std3__419piecewise_constructE - _ZN39_INTERNAL_79102e59_4_k_cu_975ce3c8_75534cuda3std3__45__cpo3endE)
_ZN39_INTERNAL_79102e59_4_k_cu_975ce3c8_75534cuda3std3__45__cpo3endE:
	.zero		1
	.type		_ZN39_INTERNAL_79102e59_4_k_cu_975ce3c8_75534cuda3std3__419piecewise_constructE,@object
	.size		_ZN39_INTERNAL_79102e59_4_k_cu_975ce3c8_75534cuda3std3__419piecewise_constructE,(_ZN39_INTERNAL_79102e59_4_k_cu_975ce3c8_75534cuda3std3__45__cpo4cendE - _ZN39_INTERNAL_79102e59_4_k_cu_975ce3c8_75534cuda3std3__419piecewise_constructE)
_ZN39_INTERNAL_79102e59_4_k_cu_975ce3c8_75534cuda3std3__419piecewise_constructE:
	.zero		1
	.type		_ZN39_INTERNAL_79102e59_4_k_cu_975ce3c8_75534cuda3std3__45__cpo4cendE,@object
	.size		_ZN39_INTERNAL_79102e59_4_k_cu_975ce3c8_75534cuda3std3__45__cpo4cendE,(_ZN39_INTERNAL_79102e59_4_k_cu_975ce3c8_75534cuda3std6ranges3__45__cpo4swapE - _ZN39_INTERNAL_79102e59_4_k_cu_975ce3c8_75534cuda3std3__45__cpo4cendE)
_ZN39_INTERNAL_79102e59_4_k_cu_975ce3c8_75534cuda3std3__45__cpo4cendE:
	.zero		1
	.type		_ZN39_INTERNAL_79102e59_4_k_cu_975ce3c8_75534cuda3std6ranges3__45__cpo4swapE,@object
	.size		_ZN39_INTERNAL_79102e59_4_k_cu_975ce3c8_75534cuda3std6ranges3__45__cpo4swapE,(.L_7 - _ZN39_INTERNAL_79102e59_4_k_cu_975ce3c8_75534cuda3std6ranges3__45__cpo4swapE)
_ZN39_INTERNAL_79102e59_4_k_cu_975ce3c8_75534cuda3std6ranges3__45__cpo4swapE:
	.zero		1
.L_7:


//--------------------- .nv.constant0._ZN7cutlass13device_kernelINS_4gemm6kernel13GemmUniversalIN4cute5tupleIJiiiiEEENS1_10collective13CollectiveMmaINS1_37MainloopSm90TmaGmmaWarpSpecializedFP8ILi2ENS5_IJNS4_1CILi1EEESB_SB_EEENS1_35KernelTmaWarpSpecializedCooperativeEEENS5_IJNSA_ILi192EEENSA_ILi240EEENSA_ILi256EEEEEENS_12float_e4m3_tENS5_IJlSB_lEEESJ_SK_NS4_8TiledMMAINS4_8MMA_AtomIJNS4_4SM904GMMA30MMA_64x16x32_F32E4M3E4M3_SS_TNILNSO_7ScaleInE1ELSQ_1EEEEEENS4_6LayoutINS5_IJNSA_ILi2EEESB_SB_EEENS5_IJSB_NSA_ILi0EEESW_EEEEENS5_IJNS4_10UnderscoreESZ_SZ_EEEEENS4_13SM90_TMA_LOADENS4_14ComposedLayoutINS4_7SwizzleILi3ELi4ELi3EEENS4_18smem_ptr_flag_bitsILi8EEENST_INS5_IJNSA_ILi8EEENSA_ILi128EEEEEENS5_IJS19_SB_EEEEEEEvNS4_8identityES12_S1D_vS1E_EENS_8epilogue10collective6detail29Sm90TmaWarpSpecializedAdapterINS1H_15DefaultEpilogueISJ_SK_SK_NS1G_6thread17LinearCombinationISJ_Li1EffLNS1L_9ScaleType4KindE0ELNS_15FloatRoundStyleE2ESJ_EENS1_15EpilogueDefaultEEEEEvvEEEEvNT_6ParamsE --------------------------
	.section	.nv.constant0._ZN7cutlass13device_kernelINS_4gemm6kernel13GemmUniversalIN4cute5tupleIJiiiiEEENS1_10collective13CollectiveMmaINS1_37MainloopSm90TmaGmmaWarpSpecializedFP8ILi2ENS5_IJNS4_1CILi1EEESB_SB_EEENS1_35KernelTmaWarpSpecializedCooperativeEEENS5_IJNSA_ILi192EEENSA_ILi240EEENSA_ILi256EEEEEENS_12float_e4m3_tENS5_IJlSB_lEEESJ_SK_NS4_8TiledMMAINS4_8MMA_AtomIJNS4_4SM904GMMA30MMA_64x16x32_F32E4M3E4M3_SS_TNILNSO_7ScaleInE1ELSQ_1EEEEEENS4_6LayoutINS5_IJNSA_ILi2EEESB_SB_EEENS5_IJSB_NSA_ILi0EEESW_EEEEENS5_IJNS4_10UnderscoreESZ_SZ_EEEEENS4_13SM90_TMA_LOADENS4_14ComposedLayoutINS4_7SwizzleILi3ELi4ELi3EEENS4_18smem_ptr_flag_bitsILi8EEENST_INS5_IJNSA_ILi8EEENSA_ILi128EEEEEENS5_IJS19_SB_EEEEEEEvNS4_8identityES12_S1D_vS1E_EENS_8epilogue10collective6detail29Sm90TmaWarpSpecializedAdapterINS1H_15DefaultEpilogueISJ_SK_SK_NS1G_6thread17LinearCombinationISJ_Li1EffLNS1L_9ScaleType4KindE0ELNS_15FloatRoundStyleE2ESJ_EENS1_15EpilogueDefaultEEEEEvvEEEEvNT_6ParamsE,"a",@progbits
	.sectionflags	@""
	.align	4
.nv.constant0._ZN7cutlass13device_kernelINS_4gemm6kernel13GemmUniversalIN4cute5tupleIJiiiiEEENS1_10collective13CollectiveMmaINS1_37MainloopSm90TmaGmmaWarpSpecializedFP8ILi2ENS5_IJNS4_1CILi1EEESB_SB_EEENS1_35KernelTmaWarpSpecializedCooperativeEEENS5_IJNSA_ILi192EEENSA_ILi240EEENSA_ILi256EEEEEENS_12float_e4m3_tENS5_IJlSB_lEEESJ_SK_NS4_8TiledMMAINS4_8MMA_AtomIJNS4_4SM904GMMA30MMA_64x16x32_F32E4M3E4M3_SS_TNILNSO_7ScaleInE1ELSQ_1EEEEEENS4_6LayoutINS5_IJNSA_ILi2EEESB_SB_EEENS5_IJSB_NSA_ILi0EEESW_EEEEENS5_IJNS4_10UnderscoreESZ_SZ_EEEEENS4_13SM90_TMA_LOADENS4_14ComposedLayoutINS4_7SwizzleILi3ELi4ELi3EEENS4_18smem_ptr_flag_bitsILi8EEENST_INS5_IJNSA_ILi8EEENSA_ILi128EEEEEENS5_IJS19_SB_EEEEEEEvNS4_8identityES12_S1D_vS1E_EENS_8epilogue10collective6detail29Sm90TmaWarpSpecializedAdapterINS1H_15DefaultEpilogueISJ_SK_SK_NS1G_6thread17LinearCombinationISJ_Li1EffLNS1L_9ScaleType4KindE0ELNS_15FloatRoundStyleE2ESJ_EENS1_15EpilogueDefaultEEEEEvvEEEEvNT_6ParamsE:
	.zero		1664


//--------------------- SYMBOLS --------------------------

	.type		.nv.reservedSmem.offset0,@object
	.size		.nv.reservedSmem.offset0,0x4
